//
// Generated by NVIDIA NVVM Compiler
//
// Compiler Build ID: CL-36424714
// Cuda compilation tools, release 13.0, V13.0.88
// Based on NVVM 20.0.0
//

.version 9.0
.target sm_100
.address_size 64

	// .globl	_Z11emptyKernelv
// _ZZN3cub18CUB_300001_SM_10006detail10radix_sort31DeviceRadixSortSingleTileKernelINS1_5radix10policy_hubIsNS0_8NullTypeEjE10Policy1000ELNS0_9SortOrderE0EsS6_jNS1_21identity_decomposer_tEEEvPKT1_PSB_PKT2_PSF_T3_iiT4_E12temp_storage has been demoted
// _ZZN3cub18CUB_300001_SM_10006detail10radix_sort30DeviceRadixSortHistogramKernelINS1_5radix10policy_hubIsNS0_8NullTypeEjE10Policy1000ELNS0_9SortOrderE0EsjNS1_21identity_decomposer_tEEEvPT2_PKT1_SB_iiT3_E12temp_storage has been demoted
// _ZZN3cub18CUB_300001_SM_10006detail10radix_sort33DeviceRadixSortExclusiveSumKernelINS1_5radix10policy_hubIsNS0_8NullTypeEjE10Policy1000EjEEvPT0_E12temp_storage has been demoted
// _ZZN3cub18CUB_300001_SM_10006detail10radix_sort29DeviceRadixSortOnesweepKernelINS1_5radix10policy_hubIsNS0_8NullTypeEjE10Policy1000ELNS0_9SortOrderE0EsS6_jiiNS1_21identity_decomposer_tEEEvPT5_SC_PT3_PKSD_PT1_PKSH_PT2_PKSL_T4_iiT6_E1s has been demoted
.global .align 1 .b8 _ZN27_INTERNAL_2dfda6f1_4_k_cu_N4cuda3std3__45__cpo5beginE[1];
.global .align 1 .b8 _ZN27_INTERNAL_2dfda6f1_4_k_cu_N4cuda3std3__45__cpo3endE[1];
.global .align 1 .b8 _ZN27_INTERNAL_2dfda6f1_4_k_cu_N4cuda3std3__45__cpo6cbeginE[1];
.global .align 1 .b8 _ZN27_INTERNAL_2dfda6f1_4_k_cu_N4cuda3std3__45__cpo4cendE[1];
.global .align 1 .b8 _ZN27_INTERNAL_2dfda6f1_4_k_cu_N4cuda3std3__45__cpo6rbeginE[1];
.global .align 1 .b8 _ZN27_INTERNAL_2dfda6f1_4_k_cu_N4cuda3std3__45__cpo4rendE[1];
.global .align 1 .b8 _ZN27_INTERNAL_2dfda6f1_4_k_cu_N4cuda3std3__45__cpo7crbeginE[1];
.global .align 1 .b8 _ZN27_INTERNAL_2dfda6f1_4_k_cu_N4cuda3std3__45__cpo5crendE[1];
.global .align 1 .b8 _ZN27_INTERNAL_2dfda6f1_4_k_cu_N4cuda3std3__429_GLOBAL__N__2dfda6f1_4_k_cu_N6ignoreE[1];
.global .align 1 .b8 _ZN27_INTERNAL_2dfda6f1_4_k_cu_N4cuda3std3__419piecewise_constructE[1];
.global .align 1 .b8 _ZN27_INTERNAL_2dfda6f1_4_k_cu_N4cuda3std3__48in_placeE[1];
.global .align 1 .b8 _ZN27_INTERNAL_2dfda6f1_4_k_cu_N4cuda3std3__420unreachable_sentinelE[1];
.global .align 1 .b8 _ZN27_INTERNAL_2dfda6f1_4_k_cu_N4cuda3std3__47nulloptE[1];
.global .align 1 .b8 _ZN27_INTERNAL_2dfda6f1_4_k_cu_N4cuda3std3__48unexpectE[1];
.global .align 1 .b8 _ZN27_INTERNAL_2dfda6f1_4_k_cu_N4cuda3std6ranges3__45__cpo4swapE[1];
.global .align 1 .b8 _ZN27_INTERNAL_2dfda6f1_4_k_cu_N4cuda3std6ranges3__45__cpo9iter_moveE[1];
.global .align 1 .b8 _ZN27_INTERNAL_2dfda6f1_4_k_cu_N4cuda3std6ranges3__45__cpo5beginE[1];
.global .align 1 .b8 _ZN27_INTERNAL_2dfda6f1_4_k_cu_N4cuda3std6ranges3__45__cpo3endE[1];
.global .align 1 .b8 _ZN27_INTERNAL_2dfda6f1_4_k_cu_N4cuda3std6ranges3__45__cpo6cbeginE[1];
.global .align 1 .b8 _ZN27_INTERNAL_2dfda6f1_4_k_cu_N4cuda3std6ranges3__45__cpo4cendE[1];
.global .align 1 .b8 _ZN27_INTERNAL_2dfda6f1_4_k_cu_N4cuda3std6ranges3__45__cpo7advanceE[1];
.global .align 1 .b8 _ZN27_INTERNAL_2dfda6f1_4_k_cu_N4cuda3std6ranges3__45__cpo9iter_swapE[1];
.global .align 1 .b8 _ZN27_INTERNAL_2dfda6f1_4_k_cu_N4cuda3std6ranges3__45__cpo4nextE[1];
.global .align 1 .b8 _ZN27_INTERNAL_2dfda6f1_4_k_cu_N4cuda3std6ranges3__45__cpo4prevE[1];
.global .align 1 .b8 _ZN27_INTERNAL_2dfda6f1_4_k_cu_N4cuda3std6ranges3__45__cpo4dataE[1];
.global .align 1 .b8 _ZN27_INTERNAL_2dfda6f1_4_k_cu_N4cuda3std6ranges3__45__cpo5cdataE[1];
.global .align 1 .b8 _ZN27_INTERNAL_2dfda6f1_4_k_cu_N4cuda3std6ranges3__45__cpo4sizeE[1];
.global .align 1 .b8 _ZN27_INTERNAL_2dfda6f1_4_k_cu_N4cuda3std6ranges3__45__cpo5ssizeE[1];
.global .align 1 .b8 _ZN27_INTERNAL_2dfda6f1_4_k_cu_N4cuda3std6ranges3__45__cpo8distanceE[1];
.global .align 1 .b8 _ZN27_INTERNAL_2dfda6f1_4_k_cu_N6thrust24THRUST_300001_SM_1000_NS6system6detail10sequential3seqE[1];
.global .align 1 .b8 _ZN27_INTERNAL_2dfda6f1_4_k_cu_N6thrust24THRUST_300001_SM_1000_NS12placeholders2_1E[1];
.global .align 1 .b8 _ZN27_INTERNAL_2dfda6f1_4_k_cu_N6thrust24THRUST_300001_SM_1000_NS12placeholders2_2E[1];
.global .align 1 .b8 _ZN27_INTERNAL_2dfda6f1_4_k_cu_N6thrust24THRUST_300001_SM_1000_NS12placeholders2_3E[1];
.global .align 1 .b8 _ZN27_INTERNAL_2dfda6f1_4_k_cu_N6thrust24THRUST_300001_SM_1000_NS12placeholders2_4E[1];
.global .align 1 .b8 _ZN27_INTERNAL_2dfda6f1_4_k_cu_N6thrust24THRUST_300001_SM_1000_NS12placeholders2_5E[1];
.global .align 1 .b8 _ZN27_INTERNAL_2dfda6f1_4_k_cu_N6thrust24THRUST_300001_SM_1000_NS12placeholders2_6E[1];
.global .align 1 .b8 _ZN27_INTERNAL_2dfda6f1_4_k_cu_N6thrust24THRUST_300001_SM_1000_NS12placeholders2_7E[1];
.global .align 1 .b8 _ZN27_INTERNAL_2dfda6f1_4_k_cu_N6thrust24THRUST_300001_SM_1000_NS12placeholders2_8E[1];
.global .align 1 .b8 _ZN27_INTERNAL_2dfda6f1_4_k_cu_N6thrust24THRUST_300001_SM_1000_NS12placeholders2_9E[1];
.global .align 1 .b8 _ZN27_INTERNAL_2dfda6f1_4_k_cu_N6thrust24THRUST_300001_SM_1000_NS12placeholders3_10E[1];

.visible .entry _Z11emptyKernelv()
{


	ret;

}
	// .globl	_ZN3cub18CUB_300001_SM_10006detail11EmptyKernelIvEEvv
.visible .entry _ZN3cub18CUB_300001_SM_10006detail11EmptyKernelIvEEvv()
{


	ret;

}
	// .globl	_ZN3cub18CUB_300001_SM_10006detail10radix_sort31DeviceRadixSortSingleTileKernelINS1_5radix10policy_hubIsNS0_8NullTypeEjE10Policy1000ELNS0_9SortOrderE0EsS6_jNS1_21identity_decomposer_tEEEvPKT1_PSB_PKT2_PSF_T3_iiT4_
.visible .entry _ZN3cub18CUB_300001_SM_10006detail10radix_sort31DeviceRadixSortSingleTileKernelINS1_5radix10policy_hubIsNS0_8NullTypeEjE10Policy1000ELNS0_9SortOrderE0EsS6_jNS1_21identity_decomposer_tEEEvPKT1_PSB_PKT2_PSF_T3_iiT4_(
	.param .u64 .ptr .align 1 _ZN3cub18CUB_300001_SM_10006detail10radix_sort31DeviceRadixSortSingleTileKernelINS1_5radix10policy_hubIsNS0_8NullTypeEjE10Policy1000ELNS0_9SortOrderE0EsS6_jNS1_21identity_decomposer_tEEEvPKT1_PSB_PKT2_PSF_T3_iiT4__param_0,
	.param .u64 .ptr .align 1 _ZN3cub18CUB_300001_SM_10006detail10radix_sort31DeviceRadixSortSingleTileKernelINS1_5radix10policy_hubIsNS0_8NullTypeEjE10Policy1000ELNS0_9SortOrderE0EsS6_jNS1_21identity_decomposer_tEEEvPKT1_PSB_PKT2_PSF_T3_iiT4__param_1,
	.param .u64 .ptr .align 1 _ZN3cub18CUB_300001_SM_10006detail10radix_sort31DeviceRadixSortSingleTileKernelINS1_5radix10policy_hubIsNS0_8NullTypeEjE10Policy1000ELNS0_9SortOrderE0EsS6_jNS1_21identity_decomposer_tEEEvPKT1_PSB_PKT2_PSF_T3_iiT4__param_2,
	.param .u64 .ptr .align 1 _ZN3cub18CUB_300001_SM_10006detail10radix_sort31DeviceRadixSortSingleTileKernelINS1_5radix10policy_hubIsNS0_8NullTypeEjE10Policy1000ELNS0_9SortOrderE0EsS6_jNS1_21identity_decomposer_tEEEvPKT1_PSB_PKT2_PSF_T3_iiT4__param_3,
	.param .u32 _ZN3cub18CUB_300001_SM_10006detail10radix_sort31DeviceRadixSortSingleTileKernelINS1_5radix10policy_hubIsNS0_8NullTypeEjE10Policy1000ELNS0_9SortOrderE0EsS6_jNS1_21identity_decomposer_tEEEvPKT1_PSB_PKT2_PSF_T3_iiT4__param_4,
	.param .u32 _ZN3cub18CUB_300001_SM_10006detail10radix_sort31DeviceRadixSortSingleTileKernelINS1_5radix10policy_hubIsNS0_8NullTypeEjE10Policy1000ELNS0_9SortOrderE0EsS6_jNS1_21identity_decomposer_tEEEvPKT1_PSB_PKT2_PSF_T3_iiT4__param_5,
	.param .u32 _ZN3cub18CUB_300001_SM_10006detail10radix_sort31DeviceRadixSortSingleTileKernelINS1_5radix10policy_hubIsNS0_8NullTypeEjE10Policy1000ELNS0_9SortOrderE0EsS6_jNS1_21identity_decomposer_tEEEvPKT1_PSB_PKT2_PSF_T3_iiT4__param_6,
	.param .align 1 .b8 _ZN3cub18CUB_300001_SM_10006detail10radix_sort31DeviceRadixSortSingleTileKernelINS1_5radix10policy_hubIsNS0_8NullTypeEjE10Policy1000ELNS0_9SortOrderE0EsS6_jNS1_21identity_decomposer_tEEEvPKT1_PSB_PKT2_PSF_T3_iiT4__param_7[1]
)
.maxntid 256
.minnctapersm 1
{
	.reg .pred 	%p<52>;
	.reg .b16 	%rs<229>;
	.reg .b32 	%r<554>;
	.reg .b64 	%rd<9>;
	// demoted variable
	.shared .align 16 .b8 _ZZN3cub18CUB_300001_SM_10006detail10radix_sort31DeviceRadixSortSingleTileKernelINS1_5radix10policy_hubIsNS0_8NullTypeEjE10Policy1000ELNS0_9SortOrderE0EsS6_jNS1_21identity_decomposer_tEEEvPKT1_PSB_PKT2_PSF_T3_iiT4_E12temp_storage[33856];
	ld.param.u64 	%rd4, [_ZN3cub18CUB_300001_SM_10006detail10radix_sort31DeviceRadixSortSingleTileKernelINS1_5radix10policy_hubIsNS0_8NullTypeEjE10Policy1000ELNS0_9SortOrderE0EsS6_jNS1_21identity_decomposer_tEEEvPKT1_PSB_PKT2_PSF_T3_iiT4__param_0];
	ld.param.u64 	%rd3, [_ZN3cub18CUB_300001_SM_10006detail10radix_sort31DeviceRadixSortSingleTileKernelINS1_5radix10policy_hubIsNS0_8NullTypeEjE10Policy1000ELNS0_9SortOrderE0EsS6_jNS1_21identity_decomposer_tEEEvPKT1_PSB_PKT2_PSF_T3_iiT4__param_1];
	ld.param.u32 	%r94, [_ZN3cub18CUB_300001_SM_10006detail10radix_sort31DeviceRadixSortSingleTileKernelINS1_5radix10policy_hubIsNS0_8NullTypeEjE10Policy1000ELNS0_9SortOrderE0EsS6_jNS1_21identity_decomposer_tEEEvPKT1_PSB_PKT2_PSF_T3_iiT4__param_4];
	ld.param.u32 	%r95, [_ZN3cub18CUB_300001_SM_10006detail10radix_sort31DeviceRadixSortSingleTileKernelINS1_5radix10policy_hubIsNS0_8NullTypeEjE10Policy1000ELNS0_9SortOrderE0EsS6_jNS1_21identity_decomposer_tEEEvPKT1_PSB_PKT2_PSF_T3_iiT4__param_5];
	ld.param.u32 	%r96, [_ZN3cub18CUB_300001_SM_10006detail10radix_sort31DeviceRadixSortSingleTileKernelINS1_5radix10policy_hubIsNS0_8NullTypeEjE10Policy1000ELNS0_9SortOrderE0EsS6_jNS1_21identity_decomposer_tEEEvPKT1_PSB_PKT2_PSF_T3_iiT4__param_6];
	cvta.to.global.u64 	%rd5, %rd4;
	mov.u32 	%r1, %tid.x;
	mul.lo.s32 	%r2, %r1, 19;
	setp.ge.s32 	%p1, %r2, %r94;
	mul.wide.u32 	%rd6, %r2, 2;
	add.s64 	%rd1, %rd5, %rd6;
	mov.b16 	%rs228, -1;
	@%p1 bra 	$L__BB2_2;
	ld.global.u16 	%rs115, [%rd1];
	xor.b16  	%rs228, %rs115, -32768;
$L__BB2_2:
	add.s32 	%r97, %r2, 1;
	setp.ge.s32 	%p2, %r97, %r94;
	mov.b16 	%rs227, -1;
	@%p2 bra 	$L__BB2_4;
	ld.global.u16 	%rs117, [%rd1+2];
	xor.b16  	%rs227, %rs117, -32768;
$L__BB2_4:
	add.s32 	%r98, %r2, 2;
	setp.ge.s32 	%p3, %r98, %r94;
	mov.b16 	%rs226, -1;
	@%p3 bra 	$L__BB2_6;
	ld.global.u16 	%rs119, [%rd1+4];
	xor.b16  	%rs226, %rs119, -32768;
$L__BB2_6:
	add.s32 	%r99, %r2, 3;
	setp.ge.s32 	%p4, %r99, %r94;
	mov.b16 	%rs225, -1;
	@%p4 bra 	$L__BB2_8;
	ld.global.u16 	%rs121, [%rd1+6];
	xor.b16  	%rs225, %rs121, -32768;
$L__BB2_8:
	add.s32 	%r100, %r2, 4;
	setp.ge.s32 	%p5, %r100, %r94;
	mov.b16 	%rs224, -1;
	@%p5 bra 	$L__BB2_10;
	ld.global.u16 	%rs123, [%rd1+8];
	xor.b16  	%rs224, %rs123, -32768;
$L__BB2_10:
	add.s32 	%r101, %r2, 5;
	setp.ge.s32 	%p6, %r101, %r94;
	mov.b16 	%rs223, -1;
	@%p6 bra 	$L__BB2_12;
	ld.global.u16 	%rs125, [%rd1+10];
	xor.b16  	%rs223, %rs125, -32768;
$L__BB2_12:
	add.s32 	%r102, %r2, 6;
	setp.ge.s32 	%p7, %r102, %r94;
	mov.b16 	%rs222, -1;
	@%p7 bra 	$L__BB2_14;
	ld.global.u16 	%rs127, [%rd1+12];
	xor.b16  	%rs222, %rs127, -32768;
$L__BB2_14:
	add.s32 	%r103, %r2, 7;
	setp.ge.s32 	%p8, %r103, %r94;
	mov.b16 	%rs221, -1;
	@%p8 bra 	$L__BB2_16;
	ld.global.u16 	%rs129, [%rd1+14];
	xor.b16  	%rs221, %rs129, -32768;
$L__BB2_16:
	add.s32 	%r104, %r2, 8;
	setp.ge.s32 	%p9, %r104, %r94;
	mov.b16 	%rs220, -1;
	@%p9 bra 	$L__BB2_18;
	ld.global.u16 	%rs131, [%rd1+16];
	xor.b16  	%rs220, %rs131, -32768;
$L__BB2_18:
	add.s32 	%r105, %r2, 9;
	setp.ge.s32 	%p10, %r105, %r94;
	mov.b16 	%rs219, -1;
	@%p10 bra 	$L__BB2_20;
	ld.global.u16 	%rs133, [%rd1+18];
	xor.b16  	%rs219, %rs133, -32768;
$L__BB2_20:
	add.s32 	%r106, %r2, 10;
	setp.ge.s32 	%p11, %r106, %r94;
	mov.b16 	%rs218, -1;
	@%p11 bra 	$L__BB2_22;
	ld.global.u16 	%rs135, [%rd1+20];
	xor.b16  	%rs218, %rs135, -32768;
$L__BB2_22:
	add.s32 	%r107, %r2, 11;
	setp.ge.s32 	%p12, %r107, %r94;
	mov.b16 	%rs217, -1;
	@%p12 bra 	$L__BB2_24;
	ld.global.u16 	%rs137, [%rd1+22];
	xor.b16  	%rs217, %rs137, -32768;
$L__BB2_24:
	add.s32 	%r108, %r2, 12;
	setp.ge.s32 	%p13, %r108, %r94;
	mov.b16 	%rs216, -1;
	@%p13 bra 	$L__BB2_26;
	ld.global.u16 	%rs139, [%rd1+24];
	xor.b16  	%rs216, %rs139, -32768;
$L__BB2_26:
	add.s32 	%r109, %r2, 13;
	setp.ge.s32 	%p14, %r109, %r94;
	mov.b16 	%rs215, -1;
	@%p14 bra 	$L__BB2_28;
	ld.global.u16 	%rs141, [%rd1+26];
	xor.b16  	%rs215, %rs141, -32768;
$L__BB2_28:
	add.s32 	%r110, %r2, 14;
	setp.ge.s32 	%p15, %r110, %r94;
	mov.b16 	%rs214, -1;
	@%p15 bra 	$L__BB2_30;
	ld.global.u16 	%rs143, [%rd1+28];
	xor.b16  	%rs214, %rs143, -32768;
$L__BB2_30:
	add.s32 	%r111, %r2, 15;
	setp.ge.s32 	%p16, %r111, %r94;
	mov.b16 	%rs213, -1;
	@%p16 bra 	$L__BB2_32;
	ld.global.u16 	%rs145, [%rd1+30];
	xor.b16  	%rs213, %rs145, -32768;
$L__BB2_32:
	add.s32 	%r112, %r2, 16;
	setp.ge.s32 	%p17, %r112, %r94;
	mov.b16 	%rs212, -1;
	@%p17 bra 	$L__BB2_34;
	ld.global.u16 	%rs147, [%rd1+32];
	xor.b16  	%rs212, %rs147, -32768;
$L__BB2_34:
	add.s32 	%r113, %r2, 17;
	setp.ge.s32 	%p18, %r113, %r94;
	mov.b16 	%rs211, -1;
	@%p18 bra 	$L__BB2_36;
	ld.global.u16 	%rs149, [%rd1+34];
	xor.b16  	%rs211, %rs149, -32768;
$L__BB2_36:
	add.s32 	%r114, %r2, 18;
	setp.ge.s32 	%p19, %r114, %r94;
	mov.b16 	%rs210, -1;
	@%p19 bra 	$L__BB2_38;
	ld.global.u16 	%rs151, [%rd1+36];
	xor.b16  	%rs210, %rs151, -32768;
$L__BB2_38:
	bar.sync 	0;
	shr.u32 	%r3, %r1, 5;
	shl.b32 	%r116, %r1, 2;
	mov.u32 	%r117, _ZZN3cub18CUB_300001_SM_10006detail10radix_sort31DeviceRadixSortSingleTileKernelINS1_5radix10policy_hubIsNS0_8NullTypeEjE10Policy1000ELNS0_9SortOrderE0EsS6_jNS1_21identity_decomposer_tEEEvPKT1_PSB_PKT2_PSF_T3_iiT4_E12temp_storage;
	add.s32 	%r4, %r117, %r116;
	shl.b32 	%r118, %r1, 7;
	add.s32 	%r5, %r4, %r118;
	shl.b32 	%r119, %r3, 2;
	add.s32 	%r120, %r117, %r119;
	add.s32 	%r6, %r120, 33792;
	mad.lo.s32 	%r7, %r1, -94, %r5;
	add.s32 	%r551, %r95, 6;
	sub.s32 	%r550, %r96, %r95;
$L__BB2_39:
	add.s32 	%r180, %r551, -6;
	min.s32 	%r123, %r550, 6;
	mov.b32 	%r209, 0;
	st.shared.u32 	[%r4], %r209;
	st.shared.u32 	[%r4+1024], %r209;
	st.shared.u32 	[%r4+2048], %r209;
	st.shared.u32 	[%r4+3072], %r209;
	st.shared.u32 	[%r4+4096], %r209;
	st.shared.u32 	[%r4+5120], %r209;
	st.shared.u32 	[%r4+6144], %r209;
	st.shared.u32 	[%r4+7168], %r209;
	st.shared.u32 	[%r4+8192], %r209;
	st.shared.u32 	[%r4+9216], %r209;
	st.shared.u32 	[%r4+10240], %r209;
	st.shared.u32 	[%r4+11264], %r209;
	st.shared.u32 	[%r4+12288], %r209;
	st.shared.u32 	[%r4+13312], %r209;
	st.shared.u32 	[%r4+14336], %r209;
	st.shared.u32 	[%r4+15360], %r209;
	st.shared.u32 	[%r4+16384], %r209;
	st.shared.u32 	[%r4+17408], %r209;
	st.shared.u32 	[%r4+18432], %r209;
	st.shared.u32 	[%r4+19456], %r209;
	st.shared.u32 	[%r4+20480], %r209;
	st.shared.u32 	[%r4+21504], %r209;
	st.shared.u32 	[%r4+22528], %r209;
	st.shared.u32 	[%r4+23552], %r209;
	st.shared.u32 	[%r4+24576], %r209;
	st.shared.u32 	[%r4+25600], %r209;
	st.shared.u32 	[%r4+26624], %r209;
	st.shared.u32 	[%r4+27648], %r209;
	st.shared.u32 	[%r4+28672], %r209;
	st.shared.u32 	[%r4+29696], %r209;
	st.shared.u32 	[%r4+30720], %r209;
	st.shared.u32 	[%r4+31744], %r209;
	st.shared.u32 	[%r4+32768], %r209;
	// begin inline asm
	bmsk.clamp.b32 %r121, %r209, %r123;
	// end inline asm
	cvt.u32.u16 	%r125, %rs228;
	// begin inline asm
	shr.b32 %r124, %r125, %r180;
	// end inline asm
	and.b32  	%r212, %r121, %r124;
	shl.b32 	%r213, %r212, 10;
	and.b32  	%r214, %r213, 31744;
	add.s32 	%r215, %r4, %r214;
	shr.u32 	%r216, %r212, 4;
	and.b32  	%r217, %r216, 4094;
	add.s32 	%r13, %r215, %r217;
	ld.shared.u16 	%rs58, [%r13];
	add.s16 	%rs152, %rs58, 1;
	st.shared.u16 	[%r13], %rs152;
	cvt.u32.u16 	%r128, %rs227;
	// begin inline asm
	shr.b32 %r127, %r128, %r180;
	// end inline asm
	and.b32  	%r218, %r121, %r127;
	shl.b32 	%r219, %r218, 10;
	and.b32  	%r220, %r219, 31744;
	add.s32 	%r221, %r4, %r220;
	shr.u32 	%r222, %r218, 4;
	and.b32  	%r223, %r222, 4094;
	add.s32 	%r14, %r221, %r223;
	ld.shared.u16 	%rs59, [%r14];
	add.s16 	%rs153, %rs59, 1;
	st.shared.u16 	[%r14], %rs153;
	cvt.u32.u16 	%r131, %rs226;
	// begin inline asm
	shr.b32 %r130, %r131, %r180;
	// end inline asm
	and.b32  	%r224, %r121, %r130;
	shl.b32 	%r225, %r224, 10;
	and.b32  	%r226, %r225, 31744;
	add.s32 	%r227, %r4, %r226;
	shr.u32 	%r228, %r224, 4;
	and.b32  	%r229, %r228, 4094;
	add.s32 	%r15, %r227, %r229;
	ld.shared.u16 	%rs60, [%r15];
	add.s16 	%rs154, %rs60, 1;
	st.shared.u16 	[%r15], %rs154;
	cvt.u32.u16 	%r134, %rs225;
	// begin inline asm
	shr.b32 %r133, %r134, %r180;
	// end inline asm
	and.b32  	%r230, %r121, %r133;
	shl.b32 	%r231, %r230, 10;
	and.b32  	%r232, %r231, 31744;
	add.s32 	%r233, %r4, %r232;
	shr.u32 	%r234, %r230, 4;
	and.b32  	%r235, %r234, 4094;
	add.s32 	%r16, %r233, %r235;
	ld.shared.u16 	%rs61, [%r16];
	add.s16 	%rs155, %rs61, 1;
	st.shared.u16 	[%r16], %rs155;
	cvt.u32.u16 	%r137, %rs224;
	// begin inline asm
	shr.b32 %r136, %r137, %r180;
	// end inline asm
	and.b32  	%r236, %r121, %r136;
	shl.b32 	%r237, %r236, 10;
	and.b32  	%r238, %r237, 31744;
	add.s32 	%r239, %r4, %r238;
	shr.u32 	%r240, %r236, 4;
	and.b32  	%r241, %r240, 4094;
	add.s32 	%r17, %r239, %r241;
	ld.shared.u16 	%rs62, [%r17];
	add.s16 	%rs156, %rs62, 1;
	st.shared.u16 	[%r17], %rs156;
	cvt.u32.u16 	%r140, %rs223;
	// begin inline asm
	shr.b32 %r139, %r140, %r180;
	// end inline asm
	and.b32  	%r242, %r121, %r139;
	shl.b32 	%r243, %r242, 10;
	and.b32  	%r244, %r243, 31744;
	add.s32 	%r245, %r4, %r244;
	shr.u32 	%r246, %r242, 4;
	and.b32  	%r247, %r246, 4094;
	add.s32 	%r18, %r245, %r247;
	ld.shared.u16 	%rs63, [%r18];
	add.s16 	%rs157, %rs63, 1;
	st.shared.u16 	[%r18], %rs157;
	cvt.u32.u16 	%r143, %rs222;
	// begin inline asm
	shr.b32 %r142, %r143, %r180;
	// end inline asm
	and.b32  	%r248, %r121, %r142;
	shl.b32 	%r249, %r248, 10;
	and.b32  	%r250, %r249, 31744;
	add.s32 	%r251, %r4, %r250;
	shr.u32 	%r252, %r248, 4;
	and.b32  	%r253, %r252, 4094;
	add.s32 	%r19, %r251, %r253;
	ld.shared.u16 	%rs64, [%r19];
	add.s16 	%rs158, %rs64, 1;
	st.shared.u16 	[%r19], %rs158;
	cvt.u32.u16 	%r146, %rs221;
	// begin inline asm
	shr.b32 %r145, %r146, %r180;
	// end inline asm
	and.b32  	%r254, %r121, %r145;
	shl.b32 	%r255, %r254, 10;
	and.b32  	%r256, %r255, 31744;
	add.s32 	%r257, %r4, %r256;
	shr.u32 	%r258, %r254, 4;
	and.b32  	%r259, %r258, 4094;
	add.s32 	%r20, %r257, %r259;
	ld.shared.u16 	%rs65, [%r20];
	add.s16 	%rs159, %rs65, 1;
	st.shared.u16 	[%r20], %rs159;
	cvt.u32.u16 	%r149, %rs220;
	// begin inline asm
	shr.b32 %r148, %r149, %r180;
	// end inline asm
	and.b32  	%r260, %r121, %r148;
	shl.b32 	%r261, %r260, 10;
	and.b32  	%r262, %r261, 31744;
	add.s32 	%r263, %r4, %r262;
	shr.u32 	%r264, %r260, 4;
	and.b32  	%r265, %r264, 4094;
	add.s32 	%r21, %r263, %r265;
	ld.shared.u16 	%rs66, [%r21];
	add.s16 	%rs160, %rs66, 1;
	st.shared.u16 	[%r21], %rs160;
	cvt.u32.u16 	%r152, %rs219;
	// begin inline asm
	shr.b32 %r151, %r152, %r180;
	// end inline asm
	and.b32  	%r266, %r121, %r151;
	shl.b32 	%r267, %r266, 10;
	and.b32  	%r268, %r267, 31744;
	add.s32 	%r269, %r4, %r268;
	shr.u32 	%r270, %r266, 4;
	and.b32  	%r271, %r270, 4094;
	add.s32 	%r22, %r269, %r271;
	ld.shared.u16 	%rs67, [%r22];
	add.s16 	%rs161, %rs67, 1;
	st.shared.u16 	[%r22], %rs161;
	cvt.u32.u16 	%r155, %rs218;
	// begin inline asm
	shr.b32 %r154, %r155, %r180;
	// end inline asm
	and.b32  	%r272, %r121, %r154;
	shl.b32 	%r273, %r272, 10;
	and.b32  	%r274, %r273, 31744;
	add.s32 	%r275, %r4, %r274;
	shr.u32 	%r276, %r272, 4;
	and.b32  	%r277, %r276, 4094;
	add.s32 	%r23, %r275, %r277;
	ld.shared.u16 	%rs68, [%r23];
	add.s16 	%rs162, %rs68, 1;
	st.shared.u16 	[%r23], %rs162;
	cvt.u32.u16 	%r158, %rs217;
	// begin inline asm
	shr.b32 %r157, %r158, %r180;
	// end inline asm
	and.b32  	%r278, %r121, %r157;
	shl.b32 	%r279, %r278, 10;
	and.b32  	%r280, %r279, 31744;
	add.s32 	%r281, %r4, %r280;
	shr.u32 	%r282, %r278, 4;
	and.b32  	%r283, %r282, 4094;
	add.s32 	%r24, %r281, %r283;
	ld.shared.u16 	%rs69, [%r24];
	add.s16 	%rs163, %rs69, 1;
	st.shared.u16 	[%r24], %rs163;
	cvt.u32.u16 	%r161, %rs216;
	// begin inline asm
	shr.b32 %r160, %r161, %r180;
	// end inline asm
	and.b32  	%r284, %r121, %r160;
	shl.b32 	%r285, %r284, 10;
	and.b32  	%r286, %r285, 31744;
	add.s32 	%r287, %r4, %r286;
	shr.u32 	%r288, %r284, 4;
	and.b32  	%r289, %r288, 4094;
	add.s32 	%r25, %r287, %r289;
	ld.shared.u16 	%rs70, [%r25];
	add.s16 	%rs164, %rs70, 1;
	st.shared.u16 	[%r25], %rs164;
	cvt.u32.u16 	%r164, %rs215;
	// begin inline asm
	shr.b32 %r163, %r164, %r180;
	// end inline asm
	and.b32  	%r290, %r121, %r163;
	shl.b32 	%r291, %r290, 10;
	and.b32  	%r292, %r291, 31744;
	add.s32 	%r293, %r4, %r292;
	shr.u32 	%r294, %r290, 4;
	and.b32  	%r295, %r294, 4094;
	add.s32 	%r26, %r293, %r295;
	ld.shared.u16 	%rs71, [%r26];
	add.s16 	%rs165, %rs71, 1;
	st.shared.u16 	[%r26], %rs165;
	cvt.u32.u16 	%r167, %rs214;
	// begin inline asm
	shr.b32 %r166, %r167, %r180;
	// end inline asm
	and.b32  	%r296, %r121, %r166;
	shl.b32 	%r297, %r296, 10;
	and.b32  	%r298, %r297, 31744;
	add.s32 	%r299, %r4, %r298;
	shr.u32 	%r300, %r296, 4;
	and.b32  	%r301, %r300, 4094;
	add.s32 	%r27, %r299, %r301;
	ld.shared.u16 	%rs72, [%r27];
	add.s16 	%rs166, %rs72, 1;
	st.shared.u16 	[%r27], %rs166;
	cvt.u32.u16 	%r170, %rs213;
	// begin inline asm
	shr.b32 %r169, %r170, %r180;
	// end inline asm
	and.b32  	%r302, %r121, %r169;
	shl.b32 	%r303, %r302, 10;
	and.b32  	%r304, %r303, 31744;
	add.s32 	%r305, %r4, %r304;
	shr.u32 	%r306, %r302, 4;
	and.b32  	%r307, %r306, 4094;
	add.s32 	%r28, %r305, %r307;
	ld.shared.u16 	%rs73, [%r28];
	add.s16 	%rs167, %rs73, 1;
	st.shared.u16 	[%r28], %rs167;
	cvt.u32.u16 	%r173, %rs212;
	// begin inline asm
	shr.b32 %r172, %r173, %r180;
	// end inline asm
	and.b32  	%r308, %r121, %r172;
	shl.b32 	%r309, %r308, 10;
	and.b32  	%r310, %r309, 31744;
	add.s32 	%r311, %r4, %r310;
	shr.u32 	%r312, %r308, 4;
	and.b32  	%r313, %r312, 4094;
	add.s32 	%r29, %r311, %r313;
	ld.shared.u16 	%rs74, [%r29];
	add.s16 	%rs168, %rs74, 1;
	st.shared.u16 	[%r29], %rs168;
	cvt.u32.u16 	%r176, %rs211;
	// begin inline asm
	shr.b32 %r175, %r176, %r180;
	// end inline asm
	and.b32  	%r314, %r121, %r175;
	shl.b32 	%r315, %r314, 10;
	and.b32  	%r316, %r315, 31744;
	add.s32 	%r317, %r4, %r316;
	shr.u32 	%r318, %r314, 4;
	and.b32  	%r319, %r318, 4094;
	add.s32 	%r30, %r317, %r319;
	ld.shared.u16 	%rs75, [%r30];
	add.s16 	%rs169, %rs75, 1;
	st.shared.u16 	[%r30], %rs169;
	cvt.u32.u16 	%r179, %rs210;
	// begin inline asm
	shr.b32 %r178, %r179, %r180;
	// end inline asm
	and.b32  	%r320, %r121, %r178;
	shl.b32 	%r321, %r320, 10;
	and.b32  	%r322, %r321, 31744;
	add.s32 	%r323, %r4, %r322;
	shr.u32 	%r324, %r320, 4;
	and.b32  	%r325, %r324, 4094;
	add.s32 	%r31, %r323, %r325;
	ld.shared.u16 	%rs76, [%r31];
	add.s16 	%rs170, %rs76, 1;
	st.shared.u16 	[%r31], %rs170;
	bar.sync 	0;
	ld.shared.u32 	%r32, [%r5];
	ld.shared.u32 	%r326, [%r5+4];
	ld.shared.u32 	%r327, [%r5+8];
	ld.shared.u32 	%r328, [%r5+12];
	ld.shared.u32 	%r329, [%r5+16];
	ld.shared.u32 	%r330, [%r5+20];
	ld.shared.u32 	%r331, [%r5+24];
	ld.shared.u32 	%r332, [%r5+28];
	ld.shared.u32 	%r333, [%r5+32];
	ld.shared.u32 	%r334, [%r5+36];
	ld.shared.u32 	%r335, [%r5+40];
	ld.shared.u32 	%r336, [%r5+44];
	ld.shared.u32 	%r337, [%r5+48];
	ld.shared.u32 	%r338, [%r5+52];
	ld.shared.u32 	%r339, [%r5+56];
	ld.shared.u32 	%r340, [%r5+60];
	ld.shared.u32 	%r341, [%r5+64];
	ld.shared.u32 	%r342, [%r5+68];
	ld.shared.u32 	%r343, [%r5+72];
	ld.shared.u32 	%r344, [%r5+76];
	ld.shared.u32 	%r345, [%r5+80];
	ld.shared.u32 	%r346, [%r5+84];
	ld.shared.u32 	%r347, [%r5+88];
	ld.shared.u32 	%r348, [%r5+92];
	ld.shared.u32 	%r349, [%r5+96];
	ld.shared.u32 	%r350, [%r5+100];
	ld.shared.u32 	%r351, [%r5+104];
	ld.shared.u32 	%r352, [%r5+108];
	ld.shared.u32 	%r353, [%r5+112];
	ld.shared.u32 	%r354, [%r5+116];
	ld.shared.u32 	%r355, [%r5+120];
	ld.shared.u32 	%r356, [%r5+124];
	ld.shared.u32 	%r357, [%r5+128];
	add.s32 	%r33, %r326, %r32;
	add.s32 	%r34, %r327, %r33;
	add.s32 	%r35, %r328, %r34;
	add.s32 	%r36, %r329, %r35;
	add.s32 	%r37, %r330, %r36;
	add.s32 	%r38, %r331, %r37;
	add.s32 	%r39, %r332, %r38;
	add.s32 	%r40, %r333, %r39;
	add.s32 	%r41, %r334, %r40;
	add.s32 	%r42, %r335, %r41;
	add.s32 	%r43, %r336, %r42;
	add.s32 	%r44, %r337, %r43;
	add.s32 	%r45, %r338, %r44;
	add.s32 	%r46, %r339, %r45;
	add.s32 	%r47, %r340, %r46;
	add.s32 	%r48, %r341, %r47;
	add.s32 	%r49, %r342, %r48;
	add.s32 	%r50, %r343, %r49;
	add.s32 	%r51, %r344, %r50;
	add.s32 	%r52, %r345, %r51;
	add.s32 	%r53, %r346, %r52;
	add.s32 	%r54, %r347, %r53;
	add.s32 	%r55, %r348, %r54;
	add.s32 	%r56, %r349, %r55;
	add.s32 	%r57, %r350, %r56;
	add.s32 	%r58, %r351, %r57;
	add.s32 	%r59, %r352, %r58;
	add.s32 	%r60, %r353, %r59;
	add.s32 	%r61, %r354, %r60;
	add.s32 	%r62, %r355, %r61;
	add.s32 	%r63, %r356, %r62;
	add.s32 	%r186, %r357, %r63;
	// begin inline asm
	mov.u32 %r181, %laneid;
	// end inline asm
	mov.b32 	%r184, 1;
	mov.b32 	%r211, -1;
	// begin inline asm
	{  .reg .u32 r0;  .reg .pred p;  shfl.sync.up.b32 r0|p, %r186, %r184, %r209, %r211;  @p add.u32 r0, r0, %r186;  mov.u32 %r182, r0;}
	// end inline asm
	mov.b32 	%r190, 2;
	// begin inline asm
	{  .reg .u32 r0;  .reg .pred p;  shfl.sync.up.b32 r0|p, %r182, %r190, %r209, %r211;  @p add.u32 r0, r0, %r182;  mov.u32 %r188, r0;}
	// end inline asm
	mov.b32 	%r196, 4;
	// begin inline asm
	{  .reg .u32 r0;  .reg .pred p;  shfl.sync.up.b32 r0|p, %r188, %r196, %r209, %r211;  @p add.u32 r0, r0, %r188;  mov.u32 %r194, r0;}
	// end inline asm
	mov.b32 	%r202, 8;
	// begin inline asm
	{  .reg .u32 r0;  .reg .pred p;  shfl.sync.up.b32 r0|p, %r194, %r202, %r209, %r211;  @p add.u32 r0, r0, %r194;  mov.u32 %r200, r0;}
	// end inline asm
	mov.b32 	%r208, 16;
	// begin inline asm
	{  .reg .u32 r0;  .reg .pred p;  shfl.sync.up.b32 r0|p, %r200, %r208, %r209, %r211;  @p add.u32 r0, r0, %r200;  mov.u32 %r206, r0;}
	// end inline asm
	setp.ne.s32 	%p20, %r181, 31;
	@%p20 bra 	$L__BB2_41;
	st.shared.u32 	[%r6], %r206;
$L__BB2_41:
	sub.s32 	%r358, %r206, %r186;
	setp.gt.u32 	%p21, %r1, 31;
	setp.eq.s32 	%p22, %r3, 7;
	setp.eq.s32 	%p23, %r3, 6;
	setp.eq.s32 	%p24, %r3, 5;
	setp.eq.s32 	%p25, %r3, 4;
	setp.eq.s32 	%p26, %r3, 3;
	setp.eq.s32 	%p27, %r3, 2;
	setp.eq.s32 	%p28, %r3, 1;
	bar.sync 	0;
	ld.shared.v4.u32 	{%r359, %r360, %r361, %r362}, [_ZZN3cub18CUB_300001_SM_10006detail10radix_sort31DeviceRadixSortSingleTileKernelINS1_5radix10policy_hubIsNS0_8NullTypeEjE10Policy1000ELNS0_9SortOrderE0EsS6_jNS1_21identity_decomposer_tEEEvPKT1_PSB_PKT2_PSF_T3_iiT4_E12temp_storage+33792];
	selp.b32 	%r363, %r359, %r552, %p28;
	add.s32 	%r364, %r360, %r359;
	selp.b32 	%r365, %r364, %r363, %p27;
	add.s32 	%r366, %r364, %r361;
	selp.b32 	%r367, %r366, %r365, %p26;
	add.s32 	%r368, %r366, %r362;
	selp.b32 	%r369, %r368, %r367, %p25;
	ld.shared.v4.u32 	{%r370, %r371, %r372, %r373}, [_ZZN3cub18CUB_300001_SM_10006detail10radix_sort31DeviceRadixSortSingleTileKernelINS1_5radix10policy_hubIsNS0_8NullTypeEjE10Policy1000ELNS0_9SortOrderE0EsS6_jNS1_21identity_decomposer_tEEEvPKT1_PSB_PKT2_PSF_T3_iiT4_E12temp_storage+33808];
	add.s32 	%r374, %r368, %r370;
	selp.b32 	%r375, %r374, %r369, %p24;
	add.s32 	%r376, %r374, %r371;
	selp.b32 	%r377, %r376, %r375, %p23;
	add.s32 	%r378, %r376, %r372;
	selp.b32 	%r552, %r378, %r377, %p22;
	add.s32 	%r68, %r378, %r373;
	setp.ne.s32 	%p29, %r181, 0;
	selp.b32 	%r379, %r358, 0, %p29;
	add.s32 	%r380, %r552, %r379;
	or.pred  	%p30, %p21, %p29;
	selp.b32 	%r553, %r380, %r358, %p21;
	@%p30 bra 	$L__BB2_43;
	shl.b32 	%r553, %r68, 16;
	st.shared.u32 	[_ZZN3cub18CUB_300001_SM_10006detail10radix_sort31DeviceRadixSortSingleTileKernelINS1_5radix10policy_hubIsNS0_8NullTypeEjE10Policy1000ELNS0_9SortOrderE0EsS6_jNS1_21identity_decomposer_tEEEvPKT1_PSB_PKT2_PSF_T3_iiT4_E12temp_storage+33832], %r553;
$L__BB2_43:
	setp.eq.s32 	%p31, %r1, 0;
	bar.sync 	0;
	ld.shared.u32 	%r381, [_ZZN3cub18CUB_300001_SM_10006detail10radix_sort31DeviceRadixSortSingleTileKernelINS1_5radix10policy_hubIsNS0_8NullTypeEjE10Policy1000ELNS0_9SortOrderE0EsS6_jNS1_21identity_decomposer_tEEEvPKT1_PSB_PKT2_PSF_T3_iiT4_E12temp_storage+33832];
	selp.b32 	%r382, 0, %r381, %p31;
	add.s32 	%r383, %r553, %r382;
	add.s32 	%r384, %r32, %r383;
	add.s32 	%r385, %r33, %r383;
	add.s32 	%r386, %r34, %r383;
	add.s32 	%r387, %r35, %r383;
	add.s32 	%r388, %r36, %r383;
	add.s32 	%r389, %r37, %r383;
	add.s32 	%r390, %r38, %r383;
	add.s32 	%r391, %r39, %r383;
	add.s32 	%r392, %r40, %r383;
	add.s32 	%r393, %r41, %r383;
	add.s32 	%r394, %r42, %r383;
	add.s32 	%r395, %r43, %r383;
	add.s32 	%r396, %r44, %r383;
	add.s32 	%r397, %r45, %r383;
	add.s32 	%r398, %r46, %r383;
	add.s32 	%r399, %r47, %r383;
	add.s32 	%r400, %r48, %r383;
	add.s32 	%r401, %r49, %r383;
	add.s32 	%r402, %r50, %r383;
	add.s32 	%r403, %r51, %r383;
	add.s32 	%r404, %r52, %r383;
	add.s32 	%r405, %r53, %r383;
	add.s32 	%r406, %r54, %r383;
	add.s32 	%r407, %r55, %r383;
	add.s32 	%r408, %r56, %r383;
	add.s32 	%r409, %r57, %r383;
	add.s32 	%r410, %r58, %r383;
	add.s32 	%r411, %r59, %r383;
	add.s32 	%r412, %r60, %r383;
	add.s32 	%r413, %r61, %r383;
	add.s32 	%r414, %r62, %r383;
	add.s32 	%r415, %r63, %r383;
	st.shared.u32 	[%r5], %r383;
	st.shared.u32 	[%r5+4], %r384;
	st.shared.u32 	[%r5+8], %r385;
	st.shared.u32 	[%r5+12], %r386;
	st.shared.u32 	[%r5+16], %r387;
	st.shared.u32 	[%r5+20], %r388;
	st.shared.u32 	[%r5+24], %r389;
	st.shared.u32 	[%r5+28], %r390;
	st.shared.u32 	[%r5+32], %r391;
	st.shared.u32 	[%r5+36], %r392;
	st.shared.u32 	[%r5+40], %r393;
	st.shared.u32 	[%r5+44], %r394;
	st.shared.u32 	[%r5+48], %r395;
	st.shared.u32 	[%r5+52], %r396;
	st.shared.u32 	[%r5+56], %r397;
	st.shared.u32 	[%r5+60], %r398;
	st.shared.u32 	[%r5+64], %r399;
	st.shared.u32 	[%r5+68], %r400;
	st.shared.u32 	[%r5+72], %r401;
	st.shared.u32 	[%r5+76], %r402;
	st.shared.u32 	[%r5+80], %r403;
	st.shared.u32 	[%r5+84], %r404;
	st.shared.u32 	[%r5+88], %r405;
	st.shared.u32 	[%r5+92], %r406;
	st.shared.u32 	[%r5+96], %r407;
	st.shared.u32 	[%r5+100], %r408;
	st.shared.u32 	[%r5+104], %r409;
	st.shared.u32 	[%r5+108], %r410;
	st.shared.u32 	[%r5+112], %r411;
	st.shared.u32 	[%r5+116], %r412;
	st.shared.u32 	[%r5+120], %r413;
	st.shared.u32 	[%r5+124], %r414;
	st.shared.u32 	[%r5+128], %r415;
	bar.sync 	0;
	cvt.u32.u16 	%r416, %rs58;
	ld.shared.u16 	%r417, [%r13];
	add.s32 	%r72, %r417, %r416;
	cvt.u32.u16 	%r418, %rs59;
	ld.shared.u16 	%r419, [%r14];
	add.s32 	%r73, %r419, %r418;
	cvt.u32.u16 	%r420, %rs60;
	ld.shared.u16 	%r421, [%r15];
	add.s32 	%r74, %r421, %r420;
	cvt.u32.u16 	%r422, %rs61;
	ld.shared.u16 	%r423, [%r16];
	add.s32 	%r75, %r423, %r422;
	cvt.u32.u16 	%r424, %rs62;
	ld.shared.u16 	%r425, [%r17];
	add.s32 	%r76, %r425, %r424;
	cvt.u32.u16 	%r426, %rs63;
	ld.shared.u16 	%r427, [%r18];
	add.s32 	%r77, %r427, %r426;
	cvt.u32.u16 	%r428, %rs64;
	ld.shared.u16 	%r429, [%r19];
	add.s32 	%r78, %r429, %r428;
	cvt.u32.u16 	%r430, %rs65;
	ld.shared.u16 	%r431, [%r20];
	add.s32 	%r79, %r431, %r430;
	cvt.u32.u16 	%r432, %rs66;
	ld.shared.u16 	%r433, [%r21];
	add.s32 	%r80, %r433, %r432;
	cvt.u32.u16 	%r434, %rs67;
	ld.shared.u16 	%r435, [%r22];
	add.s32 	%r81, %r435, %r434;
	cvt.u32.u16 	%r436, %rs68;
	ld.shared.u16 	%r437, [%r23];
	add.s32 	%r82, %r437, %r436;
	cvt.u32.u16 	%r438, %rs69;
	ld.shared.u16 	%r439, [%r24];
	add.s32 	%r83, %r439, %r438;
	cvt.u32.u16 	%r440, %rs70;
	ld.shared.u16 	%r441, [%r25];
	add.s32 	%r84, %r441, %r440;
	cvt.u32.u16 	%r442, %rs71;
	ld.shared.u16 	%r443, [%r26];
	add.s32 	%r85, %r443, %r442;
	cvt.u32.u16 	%r444, %rs72;
	ld.shared.u16 	%r445, [%r27];
	add.s32 	%r86, %r445, %r444;
	cvt.u32.u16 	%r446, %rs73;
	ld.shared.u16 	%r447, [%r28];
	add.s32 	%r87, %r447, %r446;
	cvt.u32.u16 	%r448, %rs74;
	ld.shared.u16 	%r449, [%r29];
	add.s32 	%r88, %r449, %r448;
	cvt.u32.u16 	%r450, %rs75;
	ld.shared.u16 	%r451, [%r30];
	add.s32 	%r89, %r451, %r450;
	cvt.u32.u16 	%r452, %rs76;
	ld.shared.u16 	%r453, [%r31];
	add.s32 	%r90, %r453, %r452;
	bar.sync 	0;
	setp.lt.s32 	%p32, %r551, %r96;
	@%p32 bra 	$L__BB2_83;
	shl.b32 	%r454, %r72, 1;
	mov.u32 	%r455, _ZZN3cub18CUB_300001_SM_10006detail10radix_sort31DeviceRadixSortSingleTileKernelINS1_5radix10policy_hubIsNS0_8NullTypeEjE10Policy1000ELNS0_9SortOrderE0EsS6_jNS1_21identity_decomposer_tEEEvPKT1_PSB_PKT2_PSF_T3_iiT4_E12temp_storage;
	add.s32 	%r456, %r455, %r454;
	st.shared.u16 	[%r456], %rs228;
	shl.b32 	%r457, %r73, 1;
	add.s32 	%r458, %r455, %r457;
	st.shared.u16 	[%r458], %rs227;
	shl.b32 	%r459, %r74, 1;
	add.s32 	%r460, %r455, %r459;
	st.shared.u16 	[%r460], %rs226;
	shl.b32 	%r461, %r75, 1;
	add.s32 	%r462, %r455, %r461;
	st.shared.u16 	[%r462], %rs225;
	shl.b32 	%r463, %r76, 1;
	add.s32 	%r464, %r455, %r463;
	st.shared.u16 	[%r464], %rs224;
	shl.b32 	%r465, %r77, 1;
	add.s32 	%r466, %r455, %r465;
	st.shared.u16 	[%r466], %rs223;
	shl.b32 	%r467, %r78, 1;
	add.s32 	%r468, %r455, %r467;
	st.shared.u16 	[%r468], %rs222;
	shl.b32 	%r469, %r79, 1;
	add.s32 	%r470, %r455, %r469;
	st.shared.u16 	[%r470], %rs221;
	shl.b32 	%r471, %r80, 1;
	add.s32 	%r472, %r455, %r471;
	st.shared.u16 	[%r472], %rs220;
	shl.b32 	%r473, %r81, 1;
	add.s32 	%r474, %r455, %r473;
	st.shared.u16 	[%r474], %rs219;
	shl.b32 	%r475, %r82, 1;
	add.s32 	%r476, %r455, %r475;
	st.shared.u16 	[%r476], %rs218;
	shl.b32 	%r477, %r83, 1;
	add.s32 	%r478, %r455, %r477;
	st.shared.u16 	[%r478], %rs217;
	shl.b32 	%r479, %r84, 1;
	add.s32 	%r480, %r455, %r479;
	st.shared.u16 	[%r480], %rs216;
	shl.b32 	%r481, %r85, 1;
	add.s32 	%r482, %r455, %r481;
	st.shared.u16 	[%r482], %rs215;
	shl.b32 	%r483, %r86, 1;
	add.s32 	%r484, %r455, %r483;
	st.shared.u16 	[%r484], %rs214;
	shl.b32 	%r485, %r87, 1;
	add.s32 	%r486, %r455, %r485;
	st.shared.u16 	[%r486], %rs213;
	shl.b32 	%r487, %r88, 1;
	add.s32 	%r488, %r455, %r487;
	st.shared.u16 	[%r488], %rs212;
	shl.b32 	%r489, %r89, 1;
	add.s32 	%r490, %r455, %r489;
	st.shared.u16 	[%r490], %rs211;
	shl.b32 	%r491, %r90, 1;
	add.s32 	%r492, %r455, %r491;
	st.shared.u16 	[%r492], %rs210;
	bar.sync 	0;
	mad.lo.s32 	%r91, %r1, -36, %r7;
	ld.shared.u16 	%rs77, [%r91+512];
	ld.shared.u16 	%rs78, [%r91+1024];
	ld.shared.u16 	%rs79, [%r91+1536];
	ld.shared.u16 	%rs80, [%r91+2048];
	ld.shared.u16 	%rs81, [%r91+2560];
	ld.shared.u16 	%rs82, [%r91+3072];
	ld.shared.u16 	%rs83, [%r91+3584];
	ld.shared.u16 	%rs84, [%r91+4096];
	ld.shared.u16 	%rs85, [%r91+4608];
	ld.shared.u16 	%rs86, [%r91+5120];
	ld.shared.u16 	%rs87, [%r91+5632];
	ld.shared.u16 	%rs88, [%r91+6144];
	ld.shared.u16 	%rs89, [%r91+6656];
	ld.shared.u16 	%rs90, [%r91+7168];
	ld.shared.u16 	%rs91, [%r91+7680];
	ld.shared.u16 	%rs92, [%r91+8192];
	ld.shared.u16 	%rs93, [%r91+8704];
	ld.shared.u16 	%rs94, [%r91+9216];
	setp.lt.u32 	%p33, %r1, %r94;
	cvta.to.global.u64 	%rd7, %rd3;
	mul.wide.u32 	%rd8, %r1, 2;
	add.s64 	%rd2, %rd7, %rd8;
	@%p33 bra 	$L__BB2_45;
	bra.uni 	$L__BB2_46;
$L__BB2_45:
	ld.shared.u16 	%rs171, [%r91];
	xor.b16  	%rs172, %rs171, -32768;
	st.global.u16 	[%rd2], %rs172;
$L__BB2_46:
	add.s32 	%r493, %r1, 256;
	setp.ge.u32 	%p34, %r493, %r94;
	@%p34 bra 	$L__BB2_48;
	xor.b16  	%rs173, %rs77, -32768;
	st.global.u16 	[%rd2+512], %rs173;
$L__BB2_48:
	add.s32 	%r494, %r1, 512;
	setp.ge.u32 	%p35, %r494, %r94;
	@%p35 bra 	$L__BB2_50;
	xor.b16  	%rs174, %rs78, -32768;
	st.global.u16 	[%rd2+1024], %rs174;
$L__BB2_50:
	add.s32 	%r495, %r1, 768;
	setp.ge.u32 	%p36, %r495, %r94;
	@%p36 bra 	$L__BB2_52;
	xor.b16  	%rs175, %rs79, -32768;
	st.global.u16 	[%rd2+1536], %rs175;
$L__BB2_52:
	or.b32  	%r496, %r1, 1024;
	setp.ge.u32 	%p37, %r496, %r94;
	@%p37 bra 	$L__BB2_54;
	xor.b16  	%rs176, %rs80, -32768;
	st.global.u16 	[%rd2+2048], %rs176;
$L__BB2_54:
	add.s32 	%r497, %r1, 1280;
	setp.ge.u32 	%p38, %r497, %r94;
	@%p38 bra 	$L__BB2_56;
	xor.b16  	%rs177, %rs81, -32768;
	st.global.u16 	[%rd2+2560], %rs177;
$L__BB2_56:
	add.s32 	%r498, %r1, 1536;
	setp.ge.u32 	%p39, %r498, %r94;
	@%p39 bra 	$L__BB2_58;
	xor.b16  	%rs178, %rs82, -32768;
	st.global.u16 	[%rd2+3072], %rs178;
$L__BB2_58:
	add.s32 	%r499, %r1, 1792;
	setp.ge.u32 	%p40, %r499, %r94;
	@%p40 bra 	$L__BB2_60;
	xor.b16  	%rs179, %rs83, -32768;
	st.global.u16 	[%rd2+3584], %rs179;
$L__BB2_60:
	or.b32  	%r500, %r1, 2048;
	setp.ge.u32 	%p41, %r500, %r94;
	@%p41 bra 	$L__BB2_62;
	xor.b16  	%rs180, %rs84, -32768;
	st.global.u16 	[%rd2+4096], %rs180;
$L__BB2_62:
	add.s32 	%r501, %r1, 2304;
	setp.ge.u32 	%p42, %r501, %r94;
	@%p42 bra 	$L__BB2_64;
	xor.b16  	%rs181, %rs85, -32768;
	st.global.u16 	[%rd2+4608], %rs181;
$L__BB2_64:
	add.s32 	%r502, %r1, 2560;
	setp.ge.u32 	%p43, %r502, %r94;
	@%p43 bra 	$L__BB2_66;
	xor.b16  	%rs182, %rs86, -32768;
	st.global.u16 	[%rd2+5120], %rs182;
$L__BB2_66:
	add.s32 	%r503, %r1, 2816;
	setp.ge.u32 	%p44, %r503, %r94;
	@%p44 bra 	$L__BB2_68;
	xor.b16  	%rs183, %rs87, -32768;
	st.global.u16 	[%rd2+5632], %rs183;
$L__BB2_68:
	or.b32  	%r504, %r1, 3072;
	setp.ge.u32 	%p45, %r504, %r94;
	@%p45 bra 	$L__BB2_70;
	xor.b16  	%rs184, %rs88, -32768;
	st.global.u16 	[%rd2+6144], %rs184;
$L__BB2_70:
	add.s32 	%r505, %r1, 3328;
	setp.ge.u32 	%p46, %r505, %r94;
	@%p46 bra 	$L__BB2_72;
	xor.b16  	%rs185, %rs89, -32768;
	st.global.u16 	[%rd2+6656], %rs185;
$L__BB2_72:
	add.s32 	%r506, %r1, 3584;
	setp.ge.u32 	%p47, %r506, %r94;
	@%p47 bra 	$L__BB2_74;
	xor.b16  	%rs186, %rs90, -32768;
	st.global.u16 	[%rd2+7168], %rs186;
$L__BB2_74:
	add.s32 	%r507, %r1, 3840;
	setp.ge.u32 	%p48, %r507, %r94;
	@%p48 bra 	$L__BB2_76;
	xor.b16  	%rs187, %rs91, -32768;
	st.global.u16 	[%rd2+7680], %rs187;
$L__BB2_76:
	or.b32  	%r508, %r1, 4096;
	setp.ge.u32 	%p49, %r508, %r94;
	@%p49 bra 	$L__BB2_78;
	xor.b16  	%rs188, %rs92, -32768;
	st.global.u16 	[%rd2+8192], %rs188;
$L__BB2_78:
	add.s32 	%r509, %r1, 4352;
	setp.ge.u32 	%p50, %r509, %r94;
	@%p50 bra 	$L__BB2_80;
	xor.b16  	%rs189, %rs93, -32768;
	st.global.u16 	[%rd2+8704], %rs189;
$L__BB2_80:
	add.s32 	%r510, %r1, 4608;
	setp.ge.u32 	%p51, %r510, %r94;
	@%p51 bra 	$L__BB2_82;
	xor.b16  	%rs190, %rs94, -32768;
	st.global.u16 	[%rd2+9216], %rs190;
$L__BB2_82:
	ret;
$L__BB2_83:
	shl.b32 	%r511, %r72, 1;
	mov.u32 	%r512, _ZZN3cub18CUB_300001_SM_10006detail10radix_sort31DeviceRadixSortSingleTileKernelINS1_5radix10policy_hubIsNS0_8NullTypeEjE10Policy1000ELNS0_9SortOrderE0EsS6_jNS1_21identity_decomposer_tEEEvPKT1_PSB_PKT2_PSF_T3_iiT4_E12temp_storage;
	add.s32 	%r513, %r512, %r511;
	st.shared.u16 	[%r513], %rs228;
	shl.b32 	%r514, %r73, 1;
	add.s32 	%r515, %r512, %r514;
	st.shared.u16 	[%r515], %rs227;
	shl.b32 	%r516, %r74, 1;
	add.s32 	%r517, %r512, %r516;
	st.shared.u16 	[%r517], %rs226;
	shl.b32 	%r518, %r75, 1;
	add.s32 	%r519, %r512, %r518;
	st.shared.u16 	[%r519], %rs225;
	shl.b32 	%r520, %r76, 1;
	add.s32 	%r521, %r512, %r520;
	st.shared.u16 	[%r521], %rs224;
	shl.b32 	%r522, %r77, 1;
	add.s32 	%r523, %r512, %r522;
	st.shared.u16 	[%r523], %rs223;
	shl.b32 	%r524, %r78, 1;
	add.s32 	%r525, %r512, %r524;
	st.shared.u16 	[%r525], %rs222;
	shl.b32 	%r526, %r79, 1;
	add.s32 	%r527, %r512, %r526;
	st.shared.u16 	[%r527], %rs221;
	shl.b32 	%r528, %r80, 1;
	add.s32 	%r529, %r512, %r528;
	st.shared.u16 	[%r529], %rs220;
	shl.b32 	%r530, %r81, 1;
	add.s32 	%r531, %r512, %r530;
	st.shared.u16 	[%r531], %rs219;
	shl.b32 	%r532, %r82, 1;
	add.s32 	%r533, %r512, %r532;
	st.shared.u16 	[%r533], %rs218;
	shl.b32 	%r534, %r83, 1;
	add.s32 	%r535, %r512, %r534;
	st.shared.u16 	[%r535], %rs217;
	shl.b32 	%r536, %r84, 1;
	add.s32 	%r537, %r512, %r536;
	st.shared.u16 	[%r537], %rs216;
	shl.b32 	%r538, %r85, 1;
	add.s32 	%r539, %r512, %r538;
	st.shared.u16 	[%r539], %rs215;
	shl.b32 	%r540, %r86, 1;
	add.s32 	%r541, %r512, %r540;
	st.shared.u16 	[%r541], %rs214;
	shl.b32 	%r542, %r87, 1;
	add.s32 	%r543, %r512, %r542;
	st.shared.u16 	[%r543], %rs213;
	shl.b32 	%r544, %r88, 1;
	add.s32 	%r545, %r512, %r544;
	st.shared.u16 	[%r545], %rs212;
	shl.b32 	%r546, %r89, 1;
	add.s32 	%r547, %r512, %r546;
	st.shared.u16 	[%r547], %rs211;
	shl.b32 	%r548, %r90, 1;
	add.s32 	%r549, %r512, %r548;
	st.shared.u16 	[%r549], %rs210;
	bar.sync 	0;
	ld.shared.u16 	%rs228, [%r7];
	ld.shared.u16 	%rs227, [%r7+2];
	ld.shared.u16 	%rs226, [%r7+4];
	ld.shared.u16 	%rs225, [%r7+6];
	ld.shared.u16 	%rs224, [%r7+8];
	ld.shared.u16 	%rs223, [%r7+10];
	ld.shared.u16 	%rs222, [%r7+12];
	ld.shared.u16 	%rs221, [%r7+14];
	ld.shared.u16 	%rs220, [%r7+16];
	ld.shared.u16 	%rs219, [%r7+18];
	ld.shared.u16 	%rs218, [%r7+20];
	ld.shared.u16 	%rs217, [%r7+22];
	ld.shared.u16 	%rs216, [%r7+24];
	ld.shared.u16 	%rs215, [%r7+26];
	ld.shared.u16 	%rs214, [%r7+28];
	ld.shared.u16 	%rs213, [%r7+30];
	ld.shared.u16 	%rs212, [%r7+32];
	ld.shared.u16 	%rs211, [%r7+34];
	ld.shared.u16 	%rs210, [%r7+36];
	bar.sync 	0;
	add.s32 	%r551, %r551, 6;
	add.s32 	%r550, %r550, -6;
	bra.uni 	$L__BB2_39;

}
	// .globl	_ZN3cub18CUB_300001_SM_10006detail10radix_sort30DeviceRadixSortHistogramKernelINS1_5radix10policy_hubIsNS0_8NullTypeEjE10Policy1000ELNS0_9SortOrderE0EsjNS1_21identity_decomposer_tEEEvPT2_PKT1_SB_iiT3_
.visible .entry _ZN3cub18CUB_300001_SM_10006detail10radix_sort30DeviceRadixSortHistogramKernelINS1_5radix10policy_hubIsNS0_8NullTypeEjE10Policy1000ELNS0_9SortOrderE0EsjNS1_21identity_decomposer_tEEEvPT2_PKT1_SB_iiT3_(
	.param .u64 .ptr .align 1 _ZN3cub18CUB_300001_SM_10006detail10radix_sort30DeviceRadixSortHistogramKernelINS1_5radix10policy_hubIsNS0_8NullTypeEjE10Policy1000ELNS0_9SortOrderE0EsjNS1_21identity_decomposer_tEEEvPT2_PKT1_SB_iiT3__param_0,
	.param .u64 .ptr .align 1 _ZN3cub18CUB_300001_SM_10006detail10radix_sort30DeviceRadixSortHistogramKernelINS1_5radix10policy_hubIsNS0_8NullTypeEjE10Policy1000ELNS0_9SortOrderE0EsjNS1_21identity_decomposer_tEEEvPT2_PKT1_SB_iiT3__param_1,
	.param .u32 _ZN3cub18CUB_300001_SM_10006detail10radix_sort30DeviceRadixSortHistogramKernelINS1_5radix10policy_hubIsNS0_8NullTypeEjE10Policy1000ELNS0_9SortOrderE0EsjNS1_21identity_decomposer_tEEEvPT2_PKT1_SB_iiT3__param_2,
	.param .u32 _ZN3cub18CUB_300001_SM_10006detail10radix_sort30DeviceRadixSortHistogramKernelINS1_5radix10policy_hubIsNS0_8NullTypeEjE10Policy1000ELNS0_9SortOrderE0EsjNS1_21identity_decomposer_tEEEvPT2_PKT1_SB_iiT3__param_3,
	.param .u32 _ZN3cub18CUB_300001_SM_10006detail10radix_sort30DeviceRadixSortHistogramKernelINS1_5radix10policy_hubIsNS0_8NullTypeEjE10Policy1000ELNS0_9SortOrderE0EsjNS1_21identity_decomposer_tEEEvPT2_PKT1_SB_iiT3__param_4,
	.param .align 1 .b8 _ZN3cub18CUB_300001_SM_10006detail10radix_sort30DeviceRadixSortHistogramKernelINS1_5radix10policy_hubIsNS0_8NullTypeEjE10Policy1000ELNS0_9SortOrderE0EsjNS1_21identity_decomposer_tEEEvPT2_PKT1_SB_iiT3__param_5[1]
)
.maxntid 128
{
	.reg .pred 	%p<91>;
	.reg .b16 	%rs<127>;
	.reg .b32 	%r<393>;
	.reg .b64 	%rd<57>;
	// demoted variable
	.shared .align 4 .b8 _ZZN3cub18CUB_300001_SM_10006detail10radix_sort30DeviceRadixSortHistogramKernelINS1_5radix10policy_hubIsNS0_8NullTypeEjE10Policy1000ELNS0_9SortOrderE0EsjNS1_21identity_decomposer_tEEEvPT2_PKT1_SB_iiT3_E12temp_storage[2048];
	ld.param.u64 	%rd5, [_ZN3cub18CUB_300001_SM_10006detail10radix_sort30DeviceRadixSortHistogramKernelINS1_5radix10policy_hubIsNS0_8NullTypeEjE10Policy1000ELNS0_9SortOrderE0EsjNS1_21identity_decomposer_tEEEvPT2_PKT1_SB_iiT3__param_0];
	ld.param.u64 	%rd6, [_ZN3cub18CUB_300001_SM_10006detail10radix_sort30DeviceRadixSortHistogramKernelINS1_5radix10policy_hubIsNS0_8NullTypeEjE10Policy1000ELNS0_9SortOrderE0EsjNS1_21identity_decomposer_tEEEvPT2_PKT1_SB_iiT3__param_1];
	ld.param.u32 	%r121, [_ZN3cub18CUB_300001_SM_10006detail10radix_sort30DeviceRadixSortHistogramKernelINS1_5radix10policy_hubIsNS0_8NullTypeEjE10Policy1000ELNS0_9SortOrderE0EsjNS1_21identity_decomposer_tEEEvPT2_PKT1_SB_iiT3__param_2];
	ld.param.u32 	%r122, [_ZN3cub18CUB_300001_SM_10006detail10radix_sort30DeviceRadixSortHistogramKernelINS1_5radix10policy_hubIsNS0_8NullTypeEjE10Policy1000ELNS0_9SortOrderE0EsjNS1_21identity_decomposer_tEEEvPT2_PKT1_SB_iiT3__param_3];
	ld.param.u32 	%r123, [_ZN3cub18CUB_300001_SM_10006detail10radix_sort30DeviceRadixSortHistogramKernelINS1_5radix10policy_hubIsNS0_8NullTypeEjE10Policy1000ELNS0_9SortOrderE0EsjNS1_21identity_decomposer_tEEEvPT2_PKT1_SB_iiT3__param_4];
	cvta.to.global.u64 	%rd1, %rd6;
	cvta.to.global.u64 	%rd2, %rd5;
	setp.eq.s32 	%p2, %r121, 0;
	@%p2 bra 	$L__BB3_153;
	sub.s32 	%r125, %r123, %r122;
	add.s32 	%r126, %r125, 7;
	shr.s32 	%r127, %r126, 31;
	shr.u32 	%r128, %r127, 29;
	add.s32 	%r129, %r126, %r128;
	shr.s32 	%r130, %r129, 3;
	mov.u32 	%r1, %tid.x;
	setp.gt.u32 	%p3, %r1, 255;
	setp.lt.s32 	%p4, %r126, 8;
	mov.u32 	%r131, %ctaid.x;
	shl.b32 	%r2, %r131, 11;
	mov.u32 	%r132, %nctaid.x;
	shl.b32 	%r3, %r132, 11;
	add.s32 	%r4, %r130, -1;
	and.b32  	%r5, %r130, 15;
	add.s32 	%r6, %r5, -1;
	and.b32  	%r7, %r130, 7;
	add.s32 	%r8, %r7, -1;
	and.b32  	%r9, %r130, 3;
	add.s32 	%r10, %r9, -1;
	or.pred  	%p1, %p3, %p4;
	shl.b32 	%r133, %r1, 2;
	mov.u32 	%r134, _ZZN3cub18CUB_300001_SM_10006detail10radix_sort30DeviceRadixSortHistogramKernelINS1_5radix10policy_hubIsNS0_8NullTypeEjE10Policy1000ELNS0_9SortOrderE0EsjNS1_21identity_decomposer_tEEEvPT2_PKT1_SB_iiT3_E12temp_storage;
	add.s32 	%r11, %r134, %r133;
	and.b32  	%r12, %r130, 268435440;
	add.s32 	%r13, %r1, 256;
	add.s32 	%r14, %r1, 384;
	add.s32 	%r15, %r1, 512;
	add.s32 	%r16, %r1, 640;
	add.s32 	%r17, %r1, 768;
	add.s32 	%r18, %r1, 1280;
	add.s32 	%r19, %r1, 1920;
	and.b32  	%r20, %r130, 268435448;
	and.b32  	%r21, %r130, 1;
	neg.s32 	%r22, %r12;
	add.s32 	%r23, %r11, 8192;
	add.s32 	%r135, %r121, -1;
	shr.u32 	%r136, %r135, 30;
	add.s32 	%r137, %r136, 1;
	min.u32 	%r24, %r137, %r121;
	mov.b32 	%r372, 0;
$L__BB3_2:
	@%p1 bra 	$L__BB3_30;
	setp.lt.u32 	%p5, %r4, 15;
	mov.b32 	%r376, 0;
	@%p5 bra 	$L__BB3_6;
	mov.u32 	%r373, %r23;
	mov.u32 	%r374, %r22;
$L__BB3_5:
	.pragma "nounroll";
	mov.b32 	%r139, 0;
	st.shared.u32 	[%r373+-8192], %r139;
	st.shared.u32 	[%r373+-7168], %r139;
	st.shared.u32 	[%r373+-6144], %r139;
	st.shared.u32 	[%r373+-5120], %r139;
	st.shared.u32 	[%r373+-4096], %r139;
	st.shared.u32 	[%r373+-3072], %r139;
	st.shared.u32 	[%r373+-2048], %r139;
	st.shared.u32 	[%r373+-1024], %r139;
	st.shared.u32 	[%r373], %r139;
	st.shared.u32 	[%r373+1024], %r139;
	st.shared.u32 	[%r373+2048], %r139;
	st.shared.u32 	[%r373+3072], %r139;
	st.shared.u32 	[%r373+4096], %r139;
	st.shared.u32 	[%r373+5120], %r139;
	st.shared.u32 	[%r373+6144], %r139;
	st.shared.u32 	[%r373+7168], %r139;
	add.s32 	%r374, %r374, 16;
	add.s32 	%r373, %r373, 16384;
	setp.ne.s32 	%p6, %r374, 0;
	mov.u32 	%r376, %r12;
	@%p6 bra 	$L__BB3_5;
$L__BB3_6:
	setp.eq.s32 	%p7, %r5, 0;
	@%p7 bra 	$L__BB3_16;
	setp.lt.u32 	%p8, %r6, 7;
	@%p8 bra 	$L__BB3_9;
	shl.b32 	%r140, %r376, 10;
	add.s32 	%r141, %r11, %r140;
	mov.b32 	%r142, 0;
	st.shared.u32 	[%r141], %r142;
	st.shared.u32 	[%r141+1024], %r142;
	st.shared.u32 	[%r141+2048], %r142;
	st.shared.u32 	[%r141+3072], %r142;
	st.shared.u32 	[%r141+4096], %r142;
	st.shared.u32 	[%r141+5120], %r142;
	st.shared.u32 	[%r141+6144], %r142;
	st.shared.u32 	[%r141+7168], %r142;
	add.s32 	%r376, %r376, 8;
$L__BB3_9:
	setp.eq.s32 	%p9, %r7, 0;
	@%p9 bra 	$L__BB3_16;
	setp.lt.u32 	%p10, %r8, 3;
	@%p10 bra 	$L__BB3_12;
	shl.b32 	%r143, %r376, 10;
	add.s32 	%r144, %r11, %r143;
	mov.b32 	%r145, 0;
	st.shared.u32 	[%r144], %r145;
	st.shared.u32 	[%r144+1024], %r145;
	st.shared.u32 	[%r144+2048], %r145;
	st.shared.u32 	[%r144+3072], %r145;
	add.s32 	%r376, %r376, 4;
$L__BB3_12:
	setp.eq.s32 	%p11, %r9, 0;
	@%p11 bra 	$L__BB3_16;
	setp.eq.s32 	%p12, %r9, 1;
	shl.b32 	%r146, %r376, 10;
	add.s32 	%r35, %r11, %r146;
	mov.b32 	%r147, 0;
	st.shared.u32 	[%r35], %r147;
	@%p12 bra 	$L__BB3_16;
	setp.eq.s32 	%p13, %r9, 2;
	mov.b32 	%r148, 0;
	st.shared.u32 	[%r35+1024], %r148;
	@%p13 bra 	$L__BB3_16;
	mov.b32 	%r149, 0;
	st.shared.u32 	[%r35+2048], %r149;
$L__BB3_16:
	setp.gt.u32 	%p14, %r1, 127;
	@%p14 bra 	$L__BB3_30;
	setp.lt.u32 	%p15, %r4, 15;
	mov.b32 	%r380, 0;
	@%p15 bra 	$L__BB3_20;
	mov.b32 	%r378, 0;
$L__BB3_19:
	.pragma "nounroll";
	shl.b32 	%r152, %r378, 10;
	add.s32 	%r153, %r11, %r152;
	mov.b32 	%r154, 0;
	st.shared.u32 	[%r153+512], %r154;
	st.shared.u32 	[%r153+1536], %r154;
	st.shared.u32 	[%r153+2560], %r154;
	st.shared.u32 	[%r153+3584], %r154;
	st.shared.u32 	[%r153+4608], %r154;
	st.shared.u32 	[%r153+5632], %r154;
	st.shared.u32 	[%r153+6656], %r154;
	st.shared.u32 	[%r153+7680], %r154;
	st.shared.u32 	[%r153+8704], %r154;
	st.shared.u32 	[%r153+9728], %r154;
	st.shared.u32 	[%r153+10752], %r154;
	st.shared.u32 	[%r153+11776], %r154;
	st.shared.u32 	[%r153+12800], %r154;
	st.shared.u32 	[%r153+13824], %r154;
	st.shared.u32 	[%r153+14848], %r154;
	st.shared.u32 	[%r153+15872], %r154;
	add.s32 	%r378, %r378, 16;
	setp.ne.s32 	%p16, %r378, %r12;
	mov.u32 	%r380, %r12;
	@%p16 bra 	$L__BB3_19;
$L__BB3_20:
	setp.eq.s32 	%p17, %r5, 0;
	@%p17 bra 	$L__BB3_30;
	setp.lt.u32 	%p18, %r6, 7;
	@%p18 bra 	$L__BB3_23;
	shl.b32 	%r155, %r380, 10;
	add.s32 	%r156, %r11, %r155;
	mov.b32 	%r157, 0;
	st.shared.u32 	[%r156+512], %r157;
	st.shared.u32 	[%r156+1536], %r157;
	st.shared.u32 	[%r156+2560], %r157;
	st.shared.u32 	[%r156+3584], %r157;
	st.shared.u32 	[%r156+4608], %r157;
	st.shared.u32 	[%r156+5632], %r157;
	st.shared.u32 	[%r156+6656], %r157;
	st.shared.u32 	[%r156+7680], %r157;
	add.s32 	%r380, %r380, 8;
$L__BB3_23:
	setp.eq.s32 	%p19, %r7, 0;
	@%p19 bra 	$L__BB3_30;
	setp.lt.u32 	%p20, %r8, 3;
	@%p20 bra 	$L__BB3_26;
	shl.b32 	%r158, %r380, 10;
	add.s32 	%r159, %r11, %r158;
	mov.b32 	%r160, 0;
	st.shared.u32 	[%r159+512], %r160;
	st.shared.u32 	[%r159+1536], %r160;
	st.shared.u32 	[%r159+2560], %r160;
	st.shared.u32 	[%r159+3584], %r160;
	add.s32 	%r380, %r380, 4;
$L__BB3_26:
	setp.eq.s32 	%p21, %r9, 0;
	@%p21 bra 	$L__BB3_30;
	setp.eq.s32 	%p22, %r9, 1;
	shl.b32 	%r161, %r380, 10;
	add.s32 	%r43, %r11, %r161;
	mov.b32 	%r162, 0;
	st.shared.u32 	[%r43+512], %r162;
	@%p22 bra 	$L__BB3_30;
	setp.eq.s32 	%p23, %r9, 2;
	mov.b32 	%r163, 0;
	st.shared.u32 	[%r43+1536], %r163;
	@%p23 bra 	$L__BB3_30;
	mov.b32 	%r164, 0;
	st.shared.u32 	[%r43+2560], %r164;
$L__BB3_30:
	bar.sync 	0;
	bar.sync 	0;
	shl.b32 	%r44, %r372, 30;
	sub.s32 	%r165, %r121, %r44;
	min.u32 	%r45, %r165, 1073741824;
	setp.ge.u32 	%p24, %r2, %r45;
	@%p24 bra 	$L__BB3_70;
	mov.u32 	%r382, %r2;
$L__BB3_32:
	add.s32 	%r47, %r382, %r44;
	sub.s32 	%r48, %r121, %r47;
	setp.lt.u32 	%p25, %r48, 2048;
	@%p25 bra 	$L__BB3_34;
	add.s32 	%r176, %r1, %r47;
	mul.wide.u32 	%rd10, %r176, 2;
	add.s64 	%rd11, %rd1, %rd10;
	ld.global.u16 	%rs126, [%rd11];
	ld.global.u16 	%rs125, [%rd11+256];
	ld.global.u16 	%rs124, [%rd11+512];
	ld.global.u16 	%rs123, [%rd11+768];
	ld.global.u16 	%rs122, [%rd11+1024];
	ld.global.u16 	%rs121, [%rd11+1280];
	ld.global.u16 	%rs120, [%rd11+1536];
	ld.global.u16 	%rs119, [%rd11+1792];
	ld.global.u16 	%rs118, [%rd11+2048];
	ld.global.u16 	%rs117, [%rd11+2304];
	ld.global.u16 	%rs116, [%rd11+2560];
	ld.global.u16 	%rs115, [%rd11+2816];
	ld.global.u16 	%rs114, [%rd11+3072];
	ld.global.u16 	%rs113, [%rd11+3328];
	ld.global.u16 	%rs112, [%rd11+3584];
	ld.global.u16 	%rs111, [%rd11+3840];
	bra.uni 	$L__BB3_66;
$L__BB3_34:
	setp.ge.s32 	%p26, %r1, %r48;
	mov.b16 	%rs126, 32767;
	@%p26 bra 	$L__BB3_36;
	add.s32 	%r166, %r1, %r47;
	mul.wide.u32 	%rd7, %r166, 2;
	add.s64 	%rd8, %rd1, %rd7;
	ld.global.u16 	%rs126, [%rd8];
$L__BB3_36:
	add.s32 	%r167, %r1, 128;
	setp.ge.s32 	%p27, %r167, %r48;
	add.s32 	%r168, %r1, %r47;
	mul.wide.u32 	%rd9, %r168, 2;
	add.s64 	%rd3, %rd1, %rd9;
	mov.b16 	%rs125, 32767;
	@%p27 bra 	$L__BB3_38;
	ld.global.u16 	%rs125, [%rd3+256];
$L__BB3_38:
	setp.ge.s32 	%p28, %r13, %r48;
	mov.b16 	%rs124, 32767;
	@%p28 bra 	$L__BB3_40;
	ld.global.u16 	%rs124, [%rd3+512];
$L__BB3_40:
	setp.ge.s32 	%p29, %r14, %r48;
	mov.b16 	%rs123, 32767;
	@%p29 bra 	$L__BB3_42;
	ld.global.u16 	%rs123, [%rd3+768];
$L__BB3_42:
	setp.ge.s32 	%p30, %r15, %r48;
	mov.b16 	%rs122, 32767;
	@%p30 bra 	$L__BB3_44;
	ld.global.u16 	%rs122, [%rd3+1024];
$L__BB3_44:
	setp.ge.s32 	%p31, %r16, %r48;
	mov.b16 	%rs121, 32767;
	@%p31 bra 	$L__BB3_46;
	ld.global.u16 	%rs121, [%rd3+1280];
$L__BB3_46:
	setp.ge.s32 	%p32, %r17, %r48;
	mov.b16 	%rs120, 32767;
	@%p32 bra 	$L__BB3_48;
	ld.global.u16 	%rs120, [%rd3+1536];
$L__BB3_48:
	add.s32 	%r169, %r1, 896;
	setp.ge.s32 	%p33, %r169, %r48;
	mov.b16 	%rs119, 32767;
	@%p33 bra 	$L__BB3_50;
	ld.global.u16 	%rs119, [%rd3+1792];
$L__BB3_50:
	or.b32  	%r170, %r1, 1024;
	setp.ge.s32 	%p34, %r170, %r48;
	mov.b16 	%rs118, 32767;
	@%p34 bra 	$L__BB3_52;
	ld.global.u16 	%rs118, [%rd3+2048];
$L__BB3_52:
	add.s32 	%r171, %r1, 1152;
	setp.ge.s32 	%p35, %r171, %r48;
	mov.b16 	%rs117, 32767;
	@%p35 bra 	$L__BB3_54;
	ld.global.u16 	%rs117, [%rd3+2304];
$L__BB3_54:
	setp.ge.s32 	%p36, %r18, %r48;
	mov.b16 	%rs116, 32767;
	@%p36 bra 	$L__BB3_56;
	ld.global.u16 	%rs116, [%rd3+2560];
$L__BB3_56:
	add.s32 	%r172, %r1, 1408;
	setp.ge.s32 	%p37, %r172, %r48;
	mov.b16 	%rs115, 32767;
	@%p37 bra 	$L__BB3_58;
	ld.global.u16 	%rs115, [%rd3+2816];
$L__BB3_58:
	add.s32 	%r173, %r1, 1536;
	setp.ge.s32 	%p38, %r173, %r48;
	mov.b16 	%rs114, 32767;
	@%p38 bra 	$L__BB3_60;
	ld.global.u16 	%rs114, [%rd3+3072];
$L__BB3_60:
	add.s32 	%r174, %r1, 1664;
	setp.ge.s32 	%p39, %r174, %r48;
	mov.b16 	%rs113, 32767;
	@%p39 bra 	$L__BB3_62;
	ld.global.u16 	%rs113, [%rd3+3328];
$L__BB3_62:
	add.s32 	%r175, %r1, 1792;
	setp.ge.s32 	%p40, %r175, %r48;
	mov.b16 	%rs112, 32767;
	@%p40 bra 	$L__BB3_64;
	ld.global.u16 	%rs112, [%rd3+3584];
$L__BB3_64:
	setp.ge.s32 	%p41, %r19, %r48;
	mov.b16 	%rs111, 32767;
	@%p41 bra 	$L__BB3_66;
	ld.global.u16 	%rs111, [%rd3+3840];
$L__BB3_66:
	setp.le.s32 	%p42, %r123, %r122;
	@%p42 bra 	$L__BB3_69;
	xor.b16  	%rs80, %rs111, -32768;
	xor.b16  	%rs81, %rs112, -32768;
	xor.b16  	%rs82, %rs113, -32768;
	xor.b16  	%rs83, %rs114, -32768;
	xor.b16  	%rs84, %rs115, -32768;
	xor.b16  	%rs85, %rs116, -32768;
	xor.b16  	%rs86, %rs117, -32768;
	xor.b16  	%rs87, %rs118, -32768;
	xor.b16  	%rs88, %rs119, -32768;
	xor.b16  	%rs89, %rs120, -32768;
	xor.b16  	%rs90, %rs121, -32768;
	xor.b16  	%rs91, %rs122, -32768;
	xor.b16  	%rs92, %rs123, -32768;
	xor.b16  	%rs93, %rs124, -32768;
	xor.b16  	%rs94, %rs125, -32768;
	xor.b16  	%rs95, %rs126, -32768;
	cvt.u32.u16 	%r49, %rs95;
	cvt.u32.u16 	%r50, %rs94;
	cvt.u32.u16 	%r51, %rs93;
	cvt.u32.u16 	%r52, %rs92;
	cvt.u32.u16 	%r53, %rs91;
	cvt.u32.u16 	%r54, %rs90;
	cvt.u32.u16 	%r55, %rs89;
	cvt.u32.u16 	%r56, %rs88;
	cvt.u32.u16 	%r57, %rs87;
	cvt.u32.u16 	%r58, %rs86;
	cvt.u32.u16 	%r59, %rs85;
	cvt.u32.u16 	%r60, %rs84;
	cvt.u32.u16 	%r61, %rs83;
	cvt.u32.u16 	%r62, %rs82;
	cvt.u32.u16 	%r63, %rs81;
	cvt.u32.u16 	%r64, %rs80;
	mov.b32 	%r383, 0;
	mov.u32 	%r384, %r122;
$L__BB3_68:
	sub.s32 	%r178, %r123, %r384;
	shl.b32 	%r179, %r383, 10;
	mov.u32 	%r180, _ZZN3cub18CUB_300001_SM_10006detail10radix_sort30DeviceRadixSortHistogramKernelINS1_5radix10policy_hubIsNS0_8NullTypeEjE10Policy1000ELNS0_9SortOrderE0EsjNS1_21identity_decomposer_tEEEvPT2_PKT1_SB_iiT3_E12temp_storage;
	add.s32 	%r181, %r180, %r179;
	and.b32  	%r182, %r384, 65535;
	min.s32 	%r183, %r178, 8;
	mov.b32 	%r184, -1;
	shl.b32 	%r185, %r184, %r183;
	not.b32 	%r186, %r185;
	shr.u32 	%r187, %r49, %r182;
	and.b32  	%r188, %r187, %r186;
	shl.b32 	%r189, %r188, 2;
	add.s32 	%r190, %r181, %r189;
	atom.shared.add.u32 	%r191, [%r190], 1;
	shr.u32 	%r192, %r50, %r182;
	and.b32  	%r193, %r192, %r186;
	shl.b32 	%r194, %r193, 2;
	add.s32 	%r195, %r181, %r194;
	atom.shared.add.u32 	%r196, [%r195], 1;
	shr.u32 	%r197, %r51, %r182;
	and.b32  	%r198, %r197, %r186;
	shl.b32 	%r199, %r198, 2;
	add.s32 	%r200, %r181, %r199;
	atom.shared.add.u32 	%r201, [%r200], 1;
	shr.u32 	%r202, %r52, %r182;
	and.b32  	%r203, %r202, %r186;
	shl.b32 	%r204, %r203, 2;
	add.s32 	%r205, %r181, %r204;
	atom.shared.add.u32 	%r206, [%r205], 1;
	shr.u32 	%r207, %r53, %r182;
	and.b32  	%r208, %r207, %r186;
	shl.b32 	%r209, %r208, 2;
	add.s32 	%r210, %r181, %r209;
	atom.shared.add.u32 	%r211, [%r210], 1;
	shr.u32 	%r212, %r54, %r182;
	and.b32  	%r213, %r212, %r186;
	shl.b32 	%r214, %r213, 2;
	add.s32 	%r215, %r181, %r214;
	atom.shared.add.u32 	%r216, [%r215], 1;
	shr.u32 	%r217, %r55, %r182;
	and.b32  	%r218, %r217, %r186;
	shl.b32 	%r219, %r218, 2;
	add.s32 	%r220, %r181, %r219;
	atom.shared.add.u32 	%r221, [%r220], 1;
	shr.u32 	%r222, %r56, %r182;
	and.b32  	%r223, %r222, %r186;
	shl.b32 	%r224, %r223, 2;
	add.s32 	%r225, %r181, %r224;
	atom.shared.add.u32 	%r226, [%r225], 1;
	shr.u32 	%r227, %r57, %r182;
	and.b32  	%r228, %r227, %r186;
	shl.b32 	%r229, %r228, 2;
	add.s32 	%r230, %r181, %r229;
	atom.shared.add.u32 	%r231, [%r230], 1;
	shr.u32 	%r232, %r58, %r182;
	and.b32  	%r233, %r232, %r186;
	shl.b32 	%r234, %r233, 2;
	add.s32 	%r235, %r181, %r234;
	atom.shared.add.u32 	%r236, [%r235], 1;
	shr.u32 	%r237, %r59, %r182;
	and.b32  	%r238, %r237, %r186;
	shl.b32 	%r239, %r238, 2;
	add.s32 	%r240, %r181, %r239;
	atom.shared.add.u32 	%r241, [%r240], 1;
	shr.u32 	%r242, %r60, %r182;
	and.b32  	%r243, %r242, %r186;
	shl.b32 	%r244, %r243, 2;
	add.s32 	%r245, %r181, %r244;
	atom.shared.add.u32 	%r246, [%r245], 1;
	shr.u32 	%r247, %r61, %r182;
	and.b32  	%r248, %r247, %r186;
	shl.b32 	%r249, %r248, 2;
	add.s32 	%r250, %r181, %r249;
	atom.shared.add.u32 	%r251, [%r250], 1;
	shr.u32 	%r252, %r62, %r182;
	and.b32  	%r253, %r252, %r186;
	shl.b32 	%r254, %r253, 2;
	add.s32 	%r255, %r181, %r254;
	atom.shared.add.u32 	%r256, [%r255], 1;
	shr.u32 	%r257, %r63, %r182;
	and.b32  	%r258, %r257, %r186;
	shl.b32 	%r259, %r258, 2;
	add.s32 	%r260, %r181, %r259;
	atom.shared.add.u32 	%r261, [%r260], 1;
	shr.u32 	%r262, %r64, %r182;
	and.b32  	%r263, %r262, %r186;
	shl.b32 	%r264, %r263, 2;
	add.s32 	%r265, %r181, %r264;
	atom.shared.add.u32 	%r266, [%r265], 1;
	add.s32 	%r384, %r384, 8;
	add.s32 	%r383, %r383, 1;
	setp.lt.s32 	%p43, %r384, %r123;
	@%p43 bra 	$L__BB3_68;
$L__BB3_69:
	add.s32 	%r382, %r382, %r3;
	setp.lt.u32 	%p44, %r382, %r45;
	@%p44 bra 	$L__BB3_32;
$L__BB3_70:
	bar.sync 	0;
	@%p1 bra 	$L__BB3_152;
	setp.lt.u32 	%p45, %r4, 7;
	mov.b32 	%r387, 0;
	@%p45 bra 	$L__BB3_90;
	mov.b32 	%r385, 0;
$L__BB3_73:
	.pragma "nounroll";
	shl.b32 	%r269, %r385, 10;
	add.s32 	%r71, %r11, %r269;
	ld.shared.u32 	%r72, [%r71];
	setp.eq.s32 	%p46, %r72, 0;
	@%p46 bra 	$L__BB3_75;
	shl.b32 	%r270, %r385, 8;
	add.s32 	%r271, %r270, %r1;
	mul.wide.u32 	%rd12, %r271, 4;
	add.s64 	%rd13, %rd2, %rd12;
	atom.global.add.u32 	%r272, [%rd13], %r72;
$L__BB3_75:
	ld.shared.u32 	%r73, [%r71+1024];
	setp.eq.s32 	%p47, %r73, 0;
	@%p47 bra 	$L__BB3_77;
	shl.b32 	%r273, %r385, 8;
	add.s32 	%r274, %r273, %r1;
	add.s32 	%r275, %r274, 256;
	mul.wide.u32 	%rd14, %r275, 4;
	add.s64 	%rd15, %rd2, %rd14;
	atom.global.add.u32 	%r276, [%rd15], %r73;
$L__BB3_77:
	ld.shared.u32 	%r74, [%r71+2048];
	setp.eq.s32 	%p48, %r74, 0;
	@%p48 bra 	$L__BB3_79;
	shl.b32 	%r277, %r385, 8;
	add.s32 	%r278, %r277, %r1;
	add.s32 	%r279, %r278, 512;
	mul.wide.u32 	%rd16, %r279, 4;
	add.s64 	%rd17, %rd2, %rd16;
	atom.global.add.u32 	%r280, [%rd17], %r74;
$L__BB3_79:
	ld.shared.u32 	%r75, [%r71+3072];
	setp.eq.s32 	%p49, %r75, 0;
	@%p49 bra 	$L__BB3_81;
	shl.b32 	%r281, %r385, 8;
	add.s32 	%r282, %r281, %r1;
	add.s32 	%r283, %r282, 768;
	mul.wide.u32 	%rd18, %r283, 4;
	add.s64 	%rd19, %rd2, %rd18;
	atom.global.add.u32 	%r284, [%rd19], %r75;
$L__BB3_81:
	ld.shared.u32 	%r76, [%r71+4096];
	setp.eq.s32 	%p50, %r76, 0;
	@%p50 bra 	$L__BB3_83;
	shl.b32 	%r285, %r385, 8;
	add.s32 	%r286, %r285, %r1;
	add.s32 	%r287, %r286, 1024;
	mul.wide.u32 	%rd20, %r287, 4;
	add.s64 	%rd21, %rd2, %rd20;
	atom.global.add.u32 	%r288, [%rd21], %r76;
$L__BB3_83:
	ld.shared.u32 	%r77, [%r71+5120];
	setp.eq.s32 	%p51, %r77, 0;
	@%p51 bra 	$L__BB3_85;
	shl.b32 	%r289, %r385, 8;
	add.s32 	%r290, %r289, %r1;
	add.s32 	%r291, %r290, 1280;
	mul.wide.u32 	%rd22, %r291, 4;
	add.s64 	%rd23, %rd2, %rd22;
	atom.global.add.u32 	%r292, [%rd23], %r77;
$L__BB3_85:
	ld.shared.u32 	%r78, [%r71+6144];
	setp.eq.s32 	%p52, %r78, 0;
	@%p52 bra 	$L__BB3_87;
	shl.b32 	%r293, %r385, 8;
	add.s32 	%r294, %r293, %r1;
	add.s32 	%r295, %r294, 1536;
	mul.wide.u32 	%rd24, %r295, 4;
	add.s64 	%rd25, %rd2, %rd24;
	atom.global.add.u32 	%r296, [%rd25], %r78;
$L__BB3_87:
	ld.shared.u32 	%r79, [%r71+7168];
	setp.eq.s32 	%p53, %r79, 0;
	@%p53 bra 	$L__BB3_89;
	shl.b32 	%r297, %r385, 8;
	add.s32 	%r298, %r297, %r1;
	add.s32 	%r299, %r298, 1792;
	mul.wide.u32 	%rd26, %r299, 4;
	add.s64 	%rd27, %rd2, %rd26;
	atom.global.add.u32 	%r300, [%rd27], %r79;
$L__BB3_89:
	add.s32 	%r385, %r385, 8;
	setp.ne.s32 	%p54, %r385, %r20;
	mov.u32 	%r387, %r20;
	@%p54 bra 	$L__BB3_73;
$L__BB3_90:
	setp.eq.s32 	%p55, %r7, 0;
	@%p55 bra 	$L__BB3_111;
	setp.lt.u32 	%p56, %r8, 3;
	@%p56 bra 	$L__BB3_101;
	shl.b32 	%r301, %r387, 10;
	add.s32 	%r82, %r11, %r301;
	ld.shared.u32 	%r83, [%r82];
	setp.eq.s32 	%p57, %r83, 0;
	@%p57 bra 	$L__BB3_94;
	shl.b32 	%r302, %r387, 8;
	add.s32 	%r303, %r302, %r1;
	mul.wide.u32 	%rd28, %r303, 4;
	add.s64 	%rd29, %rd2, %rd28;
	atom.global.add.u32 	%r304, [%rd29], %r83;
$L__BB3_94:
	ld.shared.u32 	%r84, [%r82+1024];
	setp.eq.s32 	%p58, %r84, 0;
	@%p58 bra 	$L__BB3_96;
	shl.b32 	%r305, %r387, 8;
	add.s32 	%r306, %r305, %r1;
	add.s32 	%r307, %r306, 256;
	mul.wide.u32 	%rd30, %r307, 4;
	add.s64 	%rd31, %rd2, %rd30;
	atom.global.add.u32 	%r308, [%rd31], %r84;
$L__BB3_96:
	ld.shared.u32 	%r85, [%r82+2048];
	setp.eq.s32 	%p59, %r85, 0;
	@%p59 bra 	$L__BB3_98;
	shl.b32 	%r309, %r387, 8;
	add.s32 	%r310, %r309, %r1;
	add.s32 	%r311, %r310, 512;
	mul.wide.u32 	%rd32, %r311, 4;
	add.s64 	%rd33, %rd2, %rd32;
	atom.global.add.u32 	%r312, [%rd33], %r85;
$L__BB3_98:
	ld.shared.u32 	%r86, [%r82+3072];
	setp.eq.s32 	%p60, %r86, 0;
	@%p60 bra 	$L__BB3_100;
	shl.b32 	%r313, %r387, 8;
	add.s32 	%r314, %r313, %r1;
	add.s32 	%r315, %r314, 768;
	mul.wide.u32 	%rd34, %r315, 4;
	add.s64 	%rd35, %rd2, %rd34;
	atom.global.add.u32 	%r316, [%rd35], %r86;
$L__BB3_100:
	add.s32 	%r387, %r387, 4;
$L__BB3_101:
	setp.eq.s32 	%p61, %r9, 0;
	@%p61 bra 	$L__BB3_111;
	setp.eq.s32 	%p62, %r10, 0;
	@%p62 bra 	$L__BB3_108;
	shl.b32 	%r317, %r387, 10;
	add.s32 	%r89, %r11, %r317;
	ld.shared.u32 	%r90, [%r89];
	setp.eq.s32 	%p63, %r90, 0;
	@%p63 bra 	$L__BB3_105;
	shl.b32 	%r318, %r387, 8;
	add.s32 	%r319, %r318, %r1;
	mul.wide.u32 	%rd36, %r319, 4;
	add.s64 	%rd37, %rd2, %rd36;
	atom.global.add.u32 	%r320, [%rd37], %r90;
$L__BB3_105:
	ld.shared.u32 	%r91, [%r89+1024];
	setp.eq.s32 	%p64, %r91, 0;
	@%p64 bra 	$L__BB3_107;
	shl.b32 	%r321, %r387, 8;
	add.s32 	%r322, %r321, %r1;
	add.s32 	%r323, %r322, 256;
	mul.wide.u32 	%rd38, %r323, 4;
	add.s64 	%rd39, %rd2, %rd38;
	atom.global.add.u32 	%r324, [%rd39], %r91;
$L__BB3_107:
	add.s32 	%r387, %r387, 2;
$L__BB3_108:
	setp.eq.s32 	%p65, %r21, 0;
	@%p65 bra 	$L__BB3_111;
	shl.b32 	%r325, %r387, 10;
	add.s32 	%r326, %r11, %r325;
	ld.shared.u32 	%r94, [%r326];
	setp.eq.s32 	%p66, %r94, 0;
	@%p66 bra 	$L__BB3_111;
	shl.b32 	%r327, %r387, 8;
	add.s32 	%r328, %r327, %r1;
	mul.wide.u32 	%rd40, %r328, 4;
	add.s64 	%rd41, %rd2, %rd40;
	atom.global.add.u32 	%r329, [%rd41], %r94;
$L__BB3_111:
	setp.gt.u32 	%p67, %r1, 127;
	@%p67 bra 	$L__BB3_152;
	setp.lt.u32 	%p68, %r4, 7;
	mov.b32 	%r391, 0;
	@%p68 bra 	$L__BB3_131;
	mov.b32 	%r389, 0;
$L__BB3_114:
	.pragma "nounroll";
	shl.b32 	%r332, %r389, 10;
	add.s32 	%r96, %r11, %r332;
	ld.shared.u32 	%r97, [%r96+512];
	setp.eq.s32 	%p69, %r97, 0;
	shl.b32 	%r333, %r389, 8;
	add.s32 	%r334, %r333, %r1;
	mul.wide.u32 	%rd42, %r334, 4;
	add.s64 	%rd4, %rd2, %rd42;
	@%p69 bra 	$L__BB3_116;
	atom.global.add.u32 	%r335, [%rd4+512], %r97;
$L__BB3_116:
	ld.shared.u32 	%r98, [%r96+1536];
	setp.eq.s32 	%p70, %r98, 0;
	@%p70 bra 	$L__BB3_118;
	atom.global.add.u32 	%r336, [%rd4+1536], %r98;
$L__BB3_118:
	ld.shared.u32 	%r99, [%r96+2560];
	setp.eq.s32 	%p71, %r99, 0;
	@%p71 bra 	$L__BB3_120;
	atom.global.add.u32 	%r337, [%rd4+2560], %r99;
$L__BB3_120:
	ld.shared.u32 	%r100, [%r96+3584];
	setp.eq.s32 	%p72, %r100, 0;
	@%p72 bra 	$L__BB3_122;
	atom.global.add.u32 	%r338, [%rd4+3584], %r100;
$L__BB3_122:
	ld.shared.u32 	%r101, [%r96+4608];
	setp.eq.s32 	%p73, %r101, 0;
	@%p73 bra 	$L__BB3_124;
	atom.global.add.u32 	%r339, [%rd4+4608], %r101;
$L__BB3_124:
	ld.shared.u32 	%r102, [%r96+5632];
	setp.eq.s32 	%p74, %r102, 0;
	@%p74 bra 	$L__BB3_126;
	atom.global.add.u32 	%r340, [%rd4+5632], %r102;
$L__BB3_126:
	ld.shared.u32 	%r103, [%r96+6656];
	setp.eq.s32 	%p75, %r103, 0;
	@%p75 bra 	$L__BB3_128;
	atom.global.add.u32 	%r341, [%rd4+6656], %r103;
$L__BB3_128:
	ld.shared.u32 	%r104, [%r96+7680];
	setp.eq.s32 	%p76, %r104, 0;
	@%p76 bra 	$L__BB3_130;
	atom.global.add.u32 	%r342, [%rd4+7680], %r104;
$L__BB3_130:
	add.s32 	%r389, %r389, 8;
	setp.ne.s32 	%p77, %r389, %r20;
	mov.u32 	%r391, %r20;
	@%p77 bra 	$L__BB3_114;
$L__BB3_131:
	setp.eq.s32 	%p78, %r7, 0;
	@%p78 bra 	$L__BB3_152;
	setp.lt.u32 	%p79, %r8, 3;
	@%p79 bra 	$L__BB3_142;
	shl.b32 	%r343, %r391, 10;
	add.s32 	%r107, %r11, %r343;
	ld.shared.u32 	%r108, [%r107+512];
	setp.eq.s32 	%p80, %r108, 0;
	@%p80 bra 	$L__BB3_135;
	shl.b32 	%r344, %r391, 8;
	add.s32 	%r345, %r344, %r1;
	mul.wide.u32 	%rd43, %r345, 4;
	add.s64 	%rd44, %rd2, %rd43;
	atom.global.add.u32 	%r346, [%rd44+512], %r108;
$L__BB3_135:
	ld.shared.u32 	%r109, [%r107+1536];
	setp.eq.s32 	%p81, %r109, 0;
	@%p81 bra 	$L__BB3_137;
	shl.b32 	%r347, %r391, 8;
	add.s32 	%r348, %r347, %r1;
	add.s32 	%r349, %r348, 256;
	mul.wide.u32 	%rd45, %r349, 4;
	add.s64 	%rd46, %rd2, %rd45;
	atom.global.add.u32 	%r350, [%rd46+512], %r109;
$L__BB3_137:
	ld.shared.u32 	%r110, [%r107+2560];
	setp.eq.s32 	%p82, %r110, 0;
	@%p82 bra 	$L__BB3_139;
	shl.b32 	%r351, %r391, 8;
	add.s32 	%r352, %r351, %r1;
	add.s32 	%r353, %r352, 512;
	mul.wide.u32 	%rd47, %r353, 4;
	add.s64 	%rd48, %rd2, %rd47;
	atom.global.add.u32 	%r354, [%rd48+512], %r110;
$L__BB3_139:
	ld.shared.u32 	%r111, [%r107+3584];
	setp.eq.s32 	%p83, %r111, 0;
	@%p83 bra 	$L__BB3_141;
	shl.b32 	%r355, %r391, 8;
	add.s32 	%r356, %r355, %r1;
	add.s32 	%r357, %r356, 768;
	mul.wide.u32 	%rd49, %r357, 4;
	add.s64 	%rd50, %rd2, %rd49;
	atom.global.add.u32 	%r358, [%rd50+512], %r111;
$L__BB3_141:
	add.s32 	%r391, %r391, 4;
$L__BB3_142:
	setp.eq.s32 	%p84, %r9, 0;
	@%p84 bra 	$L__BB3_152;
	setp.eq.s32 	%p85, %r10, 0;
	@%p85 bra 	$L__BB3_149;
	shl.b32 	%r359, %r391, 10;
	add.s32 	%r114, %r11, %r359;
	ld.shared.u32 	%r115, [%r114+512];
	setp.eq.s32 	%p86, %r115, 0;
	@%p86 bra 	$L__BB3_146;
	shl.b32 	%r360, %r391, 8;
	add.s32 	%r361, %r360, %r1;
	mul.wide.u32 	%rd51, %r361, 4;
	add.s64 	%rd52, %rd2, %rd51;
	atom.global.add.u32 	%r362, [%rd52+512], %r115;
$L__BB3_146:
	ld.shared.u32 	%r116, [%r114+1536];
	setp.eq.s32 	%p87, %r116, 0;
	@%p87 bra 	$L__BB3_148;
	shl.b32 	%r363, %r391, 8;
	add.s32 	%r364, %r363, %r1;
	add.s32 	%r365, %r364, 256;
	mul.wide.u32 	%rd53, %r365, 4;
	add.s64 	%rd54, %rd2, %rd53;
	atom.global.add.u32 	%r366, [%rd54+512], %r116;
$L__BB3_148:
	add.s32 	%r391, %r391, 2;
$L__BB3_149:
	setp.eq.s32 	%p88, %r21, 0;
	@%p88 bra 	$L__BB3_152;
	shl.b32 	%r367, %r391, 10;
	add.s32 	%r368, %r11, %r367;
	ld.shared.u32 	%r119, [%r368+512];
	setp.eq.s32 	%p89, %r119, 0;
	@%p89 bra 	$L__BB3_152;
	shl.b32 	%r369, %r391, 8;
	add.s32 	%r370, %r369, %r1;
	mul.wide.u32 	%rd55, %r370, 4;
	add.s64 	%rd56, %rd2, %rd55;
	atom.global.add.u32 	%r371, [%rd56+512], %r119;
$L__BB3_152:
	bar.sync 	0;
	add.s32 	%r372, %r372, 1;
	setp.ne.s32 	%p90, %r372, %r24;
	@%p90 bra 	$L__BB3_2;
$L__BB3_153:
	ret;

}
	// .globl	_ZN3cub18CUB_300001_SM_10006detail10radix_sort33DeviceRadixSortExclusiveSumKernelINS1_5radix10policy_hubIsNS0_8NullTypeEjE10Policy1000EjEEvPT0_
.visible .entry _ZN3cub18CUB_300001_SM_10006detail10radix_sort33DeviceRadixSortExclusiveSumKernelINS1_5radix10policy_hubIsNS0_8NullTypeEjE10Policy1000EjEEvPT0_(
	.param .u64 .ptr .align 1 _ZN3cub18CUB_300001_SM_10006detail10radix_sort33DeviceRadixSortExclusiveSumKernelINS1_5radix10policy_hubIsNS0_8NullTypeEjE10Policy1000EjEEvPT0__param_0
)
{
	.reg .pred 	%p<4>;
	.reg .b32 	%r<77>;
	.reg .b64 	%rd<5>;
	// demoted variable
	.shared .align 16 .b8 _ZZN3cub18CUB_300001_SM_10006detail10radix_sort33DeviceRadixSortExclusiveSumKernelINS1_5radix10policy_hubIsNS0_8NullTypeEjE10Policy1000EjEEvPT0_E12temp_storage[1184];
	ld.param.u64 	%rd2, [_ZN3cub18CUB_300001_SM_10006detail10radix_sort33DeviceRadixSortExclusiveSumKernelINS1_5radix10policy_hubIsNS0_8NullTypeEjE10Policy1000EjEEvPT0__param_0];
	cvta.to.global.u64 	%rd3, %rd2;
	mov.u32 	%r6, %ctaid.x;
	shl.b32 	%r7, %r6, 8;
	mov.u32 	%r1, %tid.x;
	setp.gt.u32 	%p1, %r1, 255;
	add.s32 	%r8, %r7, %r1;
	mul.wide.s32 	%rd4, %r8, 4;
	add.s64 	%rd1, %rd3, %rd4;
	@%p1 bra 	$L__BB4_2;
	ld.global.u32 	%r76, [%rd1];
$L__BB4_2:
	shr.u32 	%r9, %r1, 3;
	add.s32 	%r10, %r9, %r1;
	shl.b32 	%r11, %r10, 2;
	mov.u32 	%r12, _ZZN3cub18CUB_300001_SM_10006detail10radix_sort33DeviceRadixSortExclusiveSumKernelINS1_5radix10policy_hubIsNS0_8NullTypeEjE10Policy1000EjEEvPT0_E12temp_storage;
	add.s32 	%r13, %r12, %r11;
	add.s32 	%r4, %r13, 16;
	st.shared.u32 	[%r13+16], %r76;
	bar.sync 	0;
	setp.gt.u32 	%p2, %r1, 31;
	@%p2 bra 	$L__BB4_4;
	mad.lo.s32 	%r45, %r1, 36, %r12;
	ld.shared.u32 	%r46, [%r45+16];
	ld.shared.u32 	%r47, [%r45+20];
	ld.shared.u32 	%r48, [%r45+24];
	ld.shared.u32 	%r49, [%r45+28];
	ld.shared.u32 	%r50, [%r45+32];
	ld.shared.u32 	%r51, [%r45+36];
	ld.shared.u32 	%r52, [%r45+40];
	ld.shared.u32 	%r53, [%r45+44];
	add.s32 	%r54, %r47, %r46;
	add.s32 	%r55, %r54, %r48;
	add.s32 	%r56, %r55, %r49;
	add.s32 	%r57, %r56, %r50;
	add.s32 	%r58, %r57, %r51;
	add.s32 	%r59, %r58, %r52;
	add.s32 	%r18, %r59, %r53;
	mov.b32 	%r16, 1;
	mov.b32 	%r41, 0;
	mov.b32 	%r43, -1;
	// begin inline asm
	{  .reg .u32 r0;  .reg .pred p;  shfl.sync.up.b32 r0|p, %r18, %r16, %r41, %r43;  @p add.u32 r0, r0, %r18;  mov.u32 %r14, r0;}
	// end inline asm
	mov.b32 	%r22, 2;
	// begin inline asm
	{  .reg .u32 r0;  .reg .pred p;  shfl.sync.up.b32 r0|p, %r14, %r22, %r41, %r43;  @p add.u32 r0, r0, %r14;  mov.u32 %r20, r0;}
	// end inline asm
	mov.b32 	%r28, 4;
	// begin inline asm
	{  .reg .u32 r0;  .reg .pred p;  shfl.sync.up.b32 r0|p, %r20, %r28, %r41, %r43;  @p add.u32 r0, r0, %r20;  mov.u32 %r26, r0;}
	// end inline asm
	mov.b32 	%r34, 8;
	// begin inline asm
	{  .reg .u32 r0;  .reg .pred p;  shfl.sync.up.b32 r0|p, %r26, %r34, %r41, %r43;  @p add.u32 r0, r0, %r26;  mov.u32 %r32, r0;}
	// end inline asm
	mov.b32 	%r40, 16;
	// begin inline asm
	{  .reg .u32 r0;  .reg .pred p;  shfl.sync.up.b32 r0|p, %r32, %r40, %r41, %r43;  @p add.u32 r0, r0, %r32;  mov.u32 %r38, r0;}
	// end inline asm
	sub.s32 	%r60, %r38, %r18;
	ld.shared.u32 	%r61, [%r45+16];
	ld.shared.u32 	%r62, [%r45+20];
	ld.shared.u32 	%r63, [%r45+24];
	ld.shared.u32 	%r64, [%r45+28];
	ld.shared.u32 	%r65, [%r45+32];
	ld.shared.u32 	%r66, [%r45+36];
	ld.shared.u32 	%r67, [%r45+40];
	add.s32 	%r68, %r61, %r60;
	add.s32 	%r69, %r62, %r68;
	add.s32 	%r70, %r63, %r69;
	add.s32 	%r71, %r64, %r70;
	add.s32 	%r72, %r65, %r71;
	add.s32 	%r73, %r66, %r72;
	add.s32 	%r74, %r67, %r73;
	st.shared.u32 	[%r45+16], %r60;
	st.shared.u32 	[%r45+20], %r68;
	st.shared.u32 	[%r45+24], %r69;
	st.shared.u32 	[%r45+28], %r70;
	st.shared.u32 	[%r45+32], %r71;
	st.shared.u32 	[%r45+36], %r72;
	st.shared.u32 	[%r45+40], %r73;
	st.shared.u32 	[%r45+44], %r74;
$L__BB4_4:
	setp.gt.u32 	%p3, %r1, 255;
	bar.sync 	0;
	@%p3 bra 	$L__BB4_6;
	ld.shared.u32 	%r75, [%r4];
	st.global.u32 	[%rd1], %r75;
$L__BB4_6:
	ret;

}
	// .globl	_ZN3cub18CUB_300001_SM_10006detail10radix_sort29DeviceRadixSortOnesweepKernelINS1_5radix10policy_hubIsNS0_8NullTypeEjE10Policy1000ELNS0_9SortOrderE0EsS6_jiiNS1_21identity_decomposer_tEEEvPT5_SC_PT3_PKSD_PT1_PKSH_PT2_PKSL_T4_iiT6_
.visible .entry _ZN3cub18CUB_300001_SM_10006detail10radix_sort29DeviceRadixSortOnesweepKernelINS1_5radix10policy_hubIsNS0_8NullTypeEjE10Policy1000ELNS0_9SortOrderE0EsS6_jiiNS1_21identity_decomposer_tEEEvPT5_SC_PT3_PKSD_PT1_PKSH_PT2_PKSL_T4_iiT6_(
	.param .u64 .ptr .align 1 _ZN3cub18CUB_300001_SM_10006detail10radix_sort29DeviceRadixSortOnesweepKernelINS1_5radix10policy_hubIsNS0_8NullTypeEjE10Policy1000ELNS0_9SortOrderE0EsS6_jiiNS1_21identity_decomposer_tEEEvPT5_SC_PT3_PKSD_PT1_PKSH_PT2_PKSL_T4_iiT6__param_0,
	.param .u64 .ptr .align 1 _ZN3cub18CUB_300001_SM_10006detail10radix_sort29DeviceRadixSortOnesweepKernelINS1_5radix10policy_hubIsNS0_8NullTypeEjE10Policy1000ELNS0_9SortOrderE0EsS6_jiiNS1_21identity_decomposer_tEEEvPT5_SC_PT3_PKSD_PT1_PKSH_PT2_PKSL_T4_iiT6__param_1,
	.param .u64 .ptr .align 1 _ZN3cub18CUB_300001_SM_10006detail10radix_sort29DeviceRadixSortOnesweepKernelINS1_5radix10policy_hubIsNS0_8NullTypeEjE10Policy1000ELNS0_9SortOrderE0EsS6_jiiNS1_21identity_decomposer_tEEEvPT5_SC_PT3_PKSD_PT1_PKSH_PT2_PKSL_T4_iiT6__param_2,
	.param .u64 .ptr .align 1 _ZN3cub18CUB_300001_SM_10006detail10radix_sort29DeviceRadixSortOnesweepKernelINS1_5radix10policy_hubIsNS0_8NullTypeEjE10Policy1000ELNS0_9SortOrderE0EsS6_jiiNS1_21identity_decomposer_tEEEvPT5_SC_PT3_PKSD_PT1_PKSH_PT2_PKSL_T4_iiT6__param_3,
	.param .u64 .ptr .align 1 _ZN3cub18CUB_300001_SM_10006detail10radix_sort29DeviceRadixSortOnesweepKernelINS1_5radix10policy_hubIsNS0_8NullTypeEjE10Policy1000ELNS0_9SortOrderE0EsS6_jiiNS1_21identity_decomposer_tEEEvPT5_SC_PT3_PKSD_PT1_PKSH_PT2_PKSL_T4_iiT6__param_4,
	.param .u64 .ptr .align 1 _ZN3cub18CUB_300001_SM_10006detail10radix_sort29DeviceRadixSortOnesweepKernelINS1_5radix10policy_hubIsNS0_8NullTypeEjE10Policy1000ELNS0_9SortOrderE0EsS6_jiiNS1_21identity_decomposer_tEEEvPT5_SC_PT3_PKSD_PT1_PKSH_PT2_PKSL_T4_iiT6__param_5,
	.param .u64 .ptr .align 1 _ZN3cub18CUB_300001_SM_10006detail10radix_sort29DeviceRadixSortOnesweepKernelINS1_5radix10policy_hubIsNS0_8NullTypeEjE10Policy1000ELNS0_9SortOrderE0EsS6_jiiNS1_21identity_decomposer_tEEEvPT5_SC_PT3_PKSD_PT1_PKSH_PT2_PKSL_T4_iiT6__param_6,
	.param .u64 .ptr .align 1 _ZN3cub18CUB_300001_SM_10006detail10radix_sort29DeviceRadixSortOnesweepKernelINS1_5radix10policy_hubIsNS0_8NullTypeEjE10Policy1000ELNS0_9SortOrderE0EsS6_jiiNS1_21identity_decomposer_tEEEvPT5_SC_PT3_PKSD_PT1_PKSH_PT2_PKSL_T4_iiT6__param_7,
	.param .u32 _ZN3cub18CUB_300001_SM_10006detail10radix_sort29DeviceRadixSortOnesweepKernelINS1_5radix10policy_hubIsNS0_8NullTypeEjE10Policy1000ELNS0_9SortOrderE0EsS6_jiiNS1_21identity_decomposer_tEEEvPT5_SC_PT3_PKSD_PT1_PKSH_PT2_PKSL_T4_iiT6__param_8,
	.param .u32 _ZN3cub18CUB_300001_SM_10006detail10radix_sort29DeviceRadixSortOnesweepKernelINS1_5radix10policy_hubIsNS0_8NullTypeEjE10Policy1000ELNS0_9SortOrderE0EsS6_jiiNS1_21identity_decomposer_tEEEvPT5_SC_PT3_PKSD_PT1_PKSH_PT2_PKSL_T4_iiT6__param_9,
	.param .u32 _ZN3cub18CUB_300001_SM_10006detail10radix_sort29DeviceRadixSortOnesweepKernelINS1_5radix10policy_hubIsNS0_8NullTypeEjE10Policy1000ELNS0_9SortOrderE0EsS6_jiiNS1_21identity_decomposer_tEEEvPT5_SC_PT3_PKSD_PT1_PKSH_PT2_PKSL_T4_iiT6__param_10,
	.param .align 1 .b8 _ZN3cub18CUB_300001_SM_10006detail10radix_sort29DeviceRadixSortOnesweepKernelINS1_5radix10policy_hubIsNS0_8NullTypeEjE10Policy1000ELNS0_9SortOrderE0EsS6_jiiNS1_21identity_decomposer_tEEEvPT5_SC_PT3_PKSD_PT1_PKSH_PT2_PKSL_T4_iiT6__param_11[1]
)
.maxntid 512
{
	.reg .pred 	%p<147>;
	.reg .b16 	%rs<291>;
	.reg .b32 	%r<1791>;
	.reg .b64 	%rd<139>;
	// demoted variable
	.shared .align 16 .b8 _ZZN3cub18CUB_300001_SM_10006detail10radix_sort29DeviceRadixSortOnesweepKernelINS1_5radix10policy_hubIsNS0_8NullTypeEjE10Policy1000ELNS0_9SortOrderE0EsS6_jiiNS1_21identity_decomposer_tEEEvPT5_SC_PT3_PKSD_PT1_PKSH_PT2_PKSL_T4_iiT6_E1s[21504];
	ld.param.u64 	%rd12, [_ZN3cub18CUB_300001_SM_10006detail10radix_sort29DeviceRadixSortOnesweepKernelINS1_5radix10policy_hubIsNS0_8NullTypeEjE10Policy1000ELNS0_9SortOrderE0EsS6_jiiNS1_21identity_decomposer_tEEEvPT5_SC_PT3_PKSD_PT1_PKSH_PT2_PKSL_T4_iiT6__param_0];
	ld.param.u64 	%rd13, [_ZN3cub18CUB_300001_SM_10006detail10radix_sort29DeviceRadixSortOnesweepKernelINS1_5radix10policy_hubIsNS0_8NullTypeEjE10Policy1000ELNS0_9SortOrderE0EsS6_jiiNS1_21identity_decomposer_tEEEvPT5_SC_PT3_PKSD_PT1_PKSH_PT2_PKSL_T4_iiT6__param_1];
	ld.param.u64 	%rd16, [_ZN3cub18CUB_300001_SM_10006detail10radix_sort29DeviceRadixSortOnesweepKernelINS1_5radix10policy_hubIsNS0_8NullTypeEjE10Policy1000ELNS0_9SortOrderE0EsS6_jiiNS1_21identity_decomposer_tEEEvPT5_SC_PT3_PKSD_PT1_PKSH_PT2_PKSL_T4_iiT6__param_4];
	ld.param.u64 	%rd17, [_ZN3cub18CUB_300001_SM_10006detail10radix_sort29DeviceRadixSortOnesweepKernelINS1_5radix10policy_hubIsNS0_8NullTypeEjE10Policy1000ELNS0_9SortOrderE0EsS6_jiiNS1_21identity_decomposer_tEEEvPT5_SC_PT3_PKSD_PT1_PKSH_PT2_PKSL_T4_iiT6__param_5];
	ld.param.u32 	%r209, [_ZN3cub18CUB_300001_SM_10006detail10radix_sort29DeviceRadixSortOnesweepKernelINS1_5radix10policy_hubIsNS0_8NullTypeEjE10Policy1000ELNS0_9SortOrderE0EsS6_jiiNS1_21identity_decomposer_tEEEvPT5_SC_PT3_PKSD_PT1_PKSH_PT2_PKSL_T4_iiT6__param_10];
	cvta.to.global.u64 	%rd1, %rd16;
	cvta.to.global.u64 	%rd2, %rd12;
	cvta.to.global.u64 	%rd3, %rd17;
	mov.u32 	%r1, %tid.x;
	shr.u32 	%r2, %r1, 5;
	// begin inline asm
	mov.u32 %r210, %laneid;
	// end inline asm
	setp.ne.s32 	%p1, %r1, 0;
	@%p1 bra 	$L__BB5_2;
	cvta.to.global.u64 	%rd18, %rd13;
	atom.global.add.u32 	%r211, [%rd18], 1;
	st.shared.u32 	[_ZZN3cub18CUB_300001_SM_10006detail10radix_sort29DeviceRadixSortOnesweepKernelINS1_5radix10policy_hubIsNS0_8NullTypeEjE10Policy1000ELNS0_9SortOrderE0EsS6_jiiNS1_21identity_decomposer_tEEEvPT5_SC_PT3_PKSD_PT1_PKSH_PT2_PKSL_T4_iiT6_E1s+20480], %r211;
$L__BB5_2:
	ld.param.u32 	%r1743, [_ZN3cub18CUB_300001_SM_10006detail10radix_sort29DeviceRadixSortOnesweepKernelINS1_5radix10policy_hubIsNS0_8NullTypeEjE10Policy1000ELNS0_9SortOrderE0EsS6_jiiNS1_21identity_decomposer_tEEEvPT5_SC_PT3_PKSD_PT1_PKSH_PT2_PKSL_T4_iiT6__param_8];
	bar.sync 	0;
	ld.shared.u32 	%r4, [_ZZN3cub18CUB_300001_SM_10006detail10radix_sort29DeviceRadixSortOnesweepKernelINS1_5radix10policy_hubIsNS0_8NullTypeEjE10Policy1000ELNS0_9SortOrderE0EsS6_jiiNS1_21identity_decomposer_tEEEvPT5_SC_PT3_PKSD_PT1_PKSH_PT2_PKSL_T4_iiT6_E1s+20480];
	mul.lo.s32 	%r5, %r4, 10240;
	add.s32 	%r6, %r5, 10240;
	setp.gt.s32 	%p2, %r6, %r1743;
	@%p2 bra 	$L__BB5_4;
	and.b32  	%r212, %r1, 31;
	and.b32  	%r213, %r1, 992;
	mul.lo.s32 	%r214, %r213, 20;
	or.b32  	%r215, %r214, %r212;
	cvt.u64.u32 	%rd19, %r5;
	cvt.u64.u32 	%rd20, %r215;
	add.s64 	%rd21, %rd20, %rd19;
	shl.b64 	%rd22, %rd21, 1;
	add.s64 	%rd23, %rd3, %rd22;
	ld.global.u16 	%rs251, [%rd23];
	ld.global.u16 	%rs252, [%rd23+64];
	ld.global.u16 	%rs253, [%rd23+128];
	ld.global.u16 	%rs254, [%rd23+192];
	ld.global.u16 	%rs255, [%rd23+256];
	ld.global.u16 	%rs256, [%rd23+320];
	ld.global.u16 	%rs257, [%rd23+384];
	ld.global.u16 	%rs258, [%rd23+448];
	ld.global.u16 	%rs259, [%rd23+512];
	ld.global.u16 	%rs260, [%rd23+576];
	ld.global.u16 	%rs261, [%rd23+640];
	ld.global.u16 	%rs262, [%rd23+704];
	ld.global.u16 	%rs263, [%rd23+768];
	ld.global.u16 	%rs264, [%rd23+832];
	ld.global.u16 	%rs265, [%rd23+896];
	ld.global.u16 	%rs266, [%rd23+960];
	ld.global.u16 	%rs267, [%rd23+1024];
	ld.global.u16 	%rs268, [%rd23+1088];
	ld.global.u16 	%rs269, [%rd23+1152];
	ld.global.u16 	%rs270, [%rd23+1216];
	bra.uni 	$L__BB5_44;
$L__BB5_4:
	ld.param.u32 	%r1744, [_ZN3cub18CUB_300001_SM_10006detail10radix_sort29DeviceRadixSortOnesweepKernelINS1_5radix10policy_hubIsNS0_8NullTypeEjE10Policy1000ELNS0_9SortOrderE0EsS6_jiiNS1_21identity_decomposer_tEEEvPT5_SC_PT3_PKSD_PT1_PKSH_PT2_PKSL_T4_iiT6__param_8];
	cvt.u64.u32 	%rd24, %r5;
	sub.s32 	%r7, %r1744, %r5;
	and.b32  	%r216, %r1, 31;
	and.b32  	%r217, %r1, 992;
	mul.lo.s32 	%r218, %r217, 20;
	or.b32  	%r8, %r218, %r216;
	setp.ge.s32 	%p3, %r8, %r7;
	cvt.u64.u32 	%rd25, %r8;
	add.s64 	%rd26, %rd25, %rd24;
	shl.b64 	%rd27, %rd26, 1;
	add.s64 	%rd4, %rd3, %rd27;
	mov.b16 	%rs251, 32767;
	@%p3 bra 	$L__BB5_6;
	ld.global.u16 	%rs251, [%rd4];
$L__BB5_6:
	add.s32 	%r219, %r8, 32;
	setp.ge.s32 	%p4, %r219, %r7;
	mov.b16 	%rs252, 32767;
	@%p4 bra 	$L__BB5_8;
	ld.global.u16 	%rs252, [%rd4+64];
$L__BB5_8:
	add.s32 	%r220, %r8, 64;
	setp.ge.s32 	%p5, %r220, %r7;
	mov.b16 	%rs253, 32767;
	@%p5 bra 	$L__BB5_10;
	ld.global.u16 	%rs253, [%rd4+128];
$L__BB5_10:
	add.s32 	%r221, %r8, 96;
	setp.ge.s32 	%p6, %r221, %r7;
	mov.b16 	%rs254, 32767;
	@%p6 bra 	$L__BB5_12;
	ld.global.u16 	%rs254, [%rd4+192];
$L__BB5_12:
	add.s32 	%r222, %r8, 128;
	setp.ge.s32 	%p7, %r222, %r7;
	mov.b16 	%rs255, 32767;
	@%p7 bra 	$L__BB5_14;
	ld.global.u16 	%rs255, [%rd4+256];
$L__BB5_14:
	add.s32 	%r223, %r8, 160;
	setp.ge.s32 	%p8, %r223, %r7;
	mov.b16 	%rs256, 32767;
	@%p8 bra 	$L__BB5_16;
	ld.global.u16 	%rs256, [%rd4+320];
$L__BB5_16:
	add.s32 	%r224, %r8, 192;
	setp.ge.s32 	%p9, %r224, %r7;
	mov.b16 	%rs257, 32767;
	@%p9 bra 	$L__BB5_18;
	ld.global.u16 	%rs257, [%rd4+384];
$L__BB5_18:
	add.s32 	%r225, %r8, 224;
	setp.ge.s32 	%p10, %r225, %r7;
	mov.b16 	%rs258, 32767;
	@%p10 bra 	$L__BB5_20;
	ld.global.u16 	%rs258, [%rd4+448];
$L__BB5_20:
	add.s32 	%r226, %r8, 256;
	setp.ge.s32 	%p11, %r226, %r7;
	mov.b16 	%rs259, 32767;
	@%p11 bra 	$L__BB5_22;
	ld.global.u16 	%rs259, [%rd4+512];
$L__BB5_22:
	add.s32 	%r227, %r8, 288;
	setp.ge.s32 	%p12, %r227, %r7;
	mov.b16 	%rs260, 32767;
	@%p12 bra 	$L__BB5_24;
	ld.global.u16 	%rs260, [%rd4+576];
$L__BB5_24:
	add.s32 	%r228, %r8, 320;
	setp.ge.s32 	%p13, %r228, %r7;
	mov.b16 	%rs261, 32767;
	@%p13 bra 	$L__BB5_26;
	ld.global.u16 	%rs261, [%rd4+640];
$L__BB5_26:
	add.s32 	%r229, %r8, 352;
	setp.ge.s32 	%p14, %r229, %r7;
	mov.b16 	%rs262, 32767;
	@%p14 bra 	$L__BB5_28;
	ld.global.u16 	%rs262, [%rd4+704];
$L__BB5_28:
	add.s32 	%r230, %r8, 384;
	setp.ge.s32 	%p15, %r230, %r7;
	mov.b16 	%rs263, 32767;
	@%p15 bra 	$L__BB5_30;
	ld.global.u16 	%rs263, [%rd4+768];
$L__BB5_30:
	add.s32 	%r231, %r8, 416;
	setp.ge.s32 	%p16, %r231, %r7;
	mov.b16 	%rs264, 32767;
	@%p16 bra 	$L__BB5_32;
	ld.global.u16 	%rs264, [%rd4+832];
$L__BB5_32:
	add.s32 	%r232, %r8, 448;
	setp.ge.s32 	%p17, %r232, %r7;
	mov.b16 	%rs265, 32767;
	@%p17 bra 	$L__BB5_34;
	ld.global.u16 	%rs265, [%rd4+896];
$L__BB5_34:
	add.s32 	%r233, %r8, 480;
	setp.ge.s32 	%p18, %r233, %r7;
	mov.b16 	%rs266, 32767;
	@%p18 bra 	$L__BB5_36;
	ld.global.u16 	%rs266, [%rd4+960];
$L__BB5_36:
	add.s32 	%r234, %r8, 512;
	setp.ge.s32 	%p19, %r234, %r7;
	mov.b16 	%rs267, 32767;
	@%p19 bra 	$L__BB5_38;
	ld.global.u16 	%rs267, [%rd4+1024];
$L__BB5_38:
	add.s32 	%r235, %r8, 544;
	setp.ge.s32 	%p20, %r235, %r7;
	mov.b16 	%rs268, 32767;
	@%p20 bra 	$L__BB5_40;
	ld.global.u16 	%rs268, [%rd4+1088];
$L__BB5_40:
	add.s32 	%r236, %r8, 576;
	setp.ge.s32 	%p21, %r236, %r7;
	mov.b16 	%rs269, 32767;
	@%p21 bra 	$L__BB5_42;
	ld.global.u16 	%rs269, [%rd4+1152];
$L__BB5_42:
	add.s32 	%r237, %r8, 608;
	setp.ge.s32 	%p22, %r237, %r7;
	mov.b16 	%rs270, 32767;
	@%p22 bra 	$L__BB5_44;
	ld.global.u16 	%rs270, [%rd4+1216];
$L__BB5_44:
	mov.b32 	%r238, -1;
	shl.b32 	%r239, %r238, %r209;
	not.b32 	%r9, %r239;
	shl.b32 	%r240, %r2, 10;
	mov.u32 	%r241, _ZZN3cub18CUB_300001_SM_10006detail10radix_sort29DeviceRadixSortOnesweepKernelINS1_5radix10policy_hubIsNS0_8NullTypeEjE10Policy1000ELNS0_9SortOrderE0EsS6_jiiNS1_21identity_decomposer_tEEEvPT5_SC_PT3_PKSD_PT1_PKSH_PT2_PKSL_T4_iiT6_E1s;
	add.s32 	%r10, %r241, %r240;
	setp.gt.s32 	%p23, %r210, 255;
	@%p23 bra 	$L__BB5_57;
	max.s32 	%r242, %r210, 224;
	sub.s32 	%r243, %r242, %r210;
	add.s32 	%r244, %r243, 31;
	shr.u32 	%r245, %r244, 5;
	add.s32 	%r11, %r245, 1;
	and.b32  	%r12, %r11, 15;
	setp.lt.u32 	%p24, %r244, 480;
	mov.u32 	%r1755, %r210;
	@%p24 bra 	$L__BB5_48;
	and.b32  	%r246, %r11, 268435440;
	neg.s32 	%r1753, %r246;
	shl.b32 	%r248, %r210, 2;
	add.s32 	%r249, %r240, %r248;
	add.s32 	%r251, %r249, %r241;
	add.s32 	%r1752, %r251, 1024;
	mov.u32 	%r1755, %r210;
$L__BB5_47:
	.pragma "nounroll";
	mov.b32 	%r252, 0;
	st.shared.u32 	[%r1752+-1024], %r252;
	st.shared.u32 	[%r1752+-896], %r252;
	st.shared.u32 	[%r1752+-768], %r252;
	st.shared.u32 	[%r1752+-640], %r252;
	st.shared.u32 	[%r1752+-512], %r252;
	st.shared.u32 	[%r1752+-384], %r252;
	st.shared.u32 	[%r1752+-256], %r252;
	st.shared.u32 	[%r1752+-128], %r252;
	st.shared.u32 	[%r1752], %r252;
	st.shared.u32 	[%r1752+128], %r252;
	st.shared.u32 	[%r1752+256], %r252;
	st.shared.u32 	[%r1752+384], %r252;
	st.shared.u32 	[%r1752+512], %r252;
	st.shared.u32 	[%r1752+640], %r252;
	st.shared.u32 	[%r1752+768], %r252;
	st.shared.u32 	[%r1752+896], %r252;
	add.s32 	%r1755, %r1755, 512;
	add.s32 	%r1753, %r1753, 16;
	add.s32 	%r1752, %r1752, 2048;
	setp.ne.s32 	%p25, %r1753, 0;
	@%p25 bra 	$L__BB5_47;
$L__BB5_48:
	setp.eq.s32 	%p26, %r12, 0;
	@%p26 bra 	$L__BB5_57;
	and.b32  	%r22, %r11, 7;
	setp.lt.u32 	%p27, %r12, 8;
	@%p27 bra 	$L__BB5_51;
	shl.b32 	%r253, %r1755, 2;
	add.s32 	%r254, %r10, %r253;
	mov.b32 	%r255, 0;
	st.shared.u32 	[%r254], %r255;
	st.shared.u32 	[%r254+128], %r255;
	st.shared.u32 	[%r254+256], %r255;
	st.shared.u32 	[%r254+384], %r255;
	st.shared.u32 	[%r254+512], %r255;
	st.shared.u32 	[%r254+640], %r255;
	st.shared.u32 	[%r254+768], %r255;
	st.shared.u32 	[%r254+896], %r255;
	add.s32 	%r1755, %r1755, 256;
$L__BB5_51:
	setp.eq.s32 	%p28, %r22, 0;
	@%p28 bra 	$L__BB5_57;
	and.b32  	%r25, %r11, 3;
	setp.lt.u32 	%p29, %r22, 4;
	@%p29 bra 	$L__BB5_54;
	shl.b32 	%r256, %r1755, 2;
	add.s32 	%r257, %r10, %r256;
	mov.b32 	%r258, 0;
	st.shared.u32 	[%r257], %r258;
	st.shared.u32 	[%r257+128], %r258;
	st.shared.u32 	[%r257+256], %r258;
	st.shared.u32 	[%r257+384], %r258;
	add.s32 	%r1755, %r1755, 128;
$L__BB5_54:
	setp.eq.s32 	%p30, %r25, 0;
	@%p30 bra 	$L__BB5_57;
	shl.b32 	%r260, %r1755, 2;
	add.s32 	%r261, %r240, %r260;
	add.s32 	%r1759, %r241, %r261;
	neg.s32 	%r1758, %r25;
$L__BB5_56:
	.pragma "nounroll";
	mov.b32 	%r263, 0;
	st.shared.u32 	[%r1759], %r263;
	add.s32 	%r1759, %r1759, 128;
	add.s32 	%r1758, %r1758, 1;
	setp.ne.s32 	%p31, %r1758, 0;
	@%p31 bra 	$L__BB5_56;
$L__BB5_57:
	ld.param.u32 	%r1751, [_ZN3cub18CUB_300001_SM_10006detail10radix_sort29DeviceRadixSortOnesweepKernelINS1_5radix10policy_hubIsNS0_8NullTypeEjE10Policy1000ELNS0_9SortOrderE0EsS6_jiiNS1_21identity_decomposer_tEEEvPT5_SC_PT3_PKSD_PT1_PKSH_PT2_PKSL_T4_iiT6__param_9];
	bar.warp.sync 	-1;
	and.b32  	%r34, %r1751, 65535;
	xor.b16  	%rs271, %rs251, -32768;
	cvt.u32.u16 	%r265, %rs271;
	shr.u32 	%r266, %r265, %r34;
	and.b32  	%r35, %r266, %r9;
	shl.b32 	%r267, %r35, 2;
	add.s32 	%r268, %r10, %r267;
	atom.shared.add.u32 	%r269, [%r268], 1;
	xor.b16  	%rs272, %rs252, -32768;
	cvt.u32.u16 	%r270, %rs272;
	shr.u32 	%r271, %r270, %r34;
	and.b32  	%r272, %r271, %r9;
	shl.b32 	%r273, %r272, 2;
	add.s32 	%r274, %r10, %r273;
	atom.shared.add.u32 	%r275, [%r274], 1;
	xor.b16  	%rs273, %rs253, -32768;
	cvt.u32.u16 	%r276, %rs273;
	shr.u32 	%r277, %r276, %r34;
	and.b32  	%r278, %r277, %r9;
	shl.b32 	%r279, %r278, 2;
	add.s32 	%r280, %r10, %r279;
	atom.shared.add.u32 	%r281, [%r280], 1;
	xor.b16  	%rs141, %rs254, -32768;
	cvt.u32.u16 	%r282, %rs141;
	shr.u32 	%r283, %r282, %r34;
	and.b32  	%r284, %r283, %r9;
	shl.b32 	%r285, %r284, 2;
	add.s32 	%r286, %r10, %r285;
	atom.shared.add.u32 	%r287, [%r286], 1;
	xor.b16  	%rs142, %rs255, -32768;
	cvt.u32.u16 	%r288, %rs142;
	shr.u32 	%r289, %r288, %r34;
	and.b32  	%r290, %r289, %r9;
	shl.b32 	%r291, %r290, 2;
	add.s32 	%r292, %r10, %r291;
	atom.shared.add.u32 	%r293, [%r292], 1;
	xor.b16  	%rs143, %rs256, -32768;
	cvt.u32.u16 	%r294, %rs143;
	shr.u32 	%r295, %r294, %r34;
	and.b32  	%r296, %r295, %r9;
	shl.b32 	%r297, %r296, 2;
	add.s32 	%r298, %r10, %r297;
	atom.shared.add.u32 	%r299, [%r298], 1;
	xor.b16  	%rs144, %rs257, -32768;
	cvt.u32.u16 	%r300, %rs144;
	shr.u32 	%r301, %r300, %r34;
	and.b32  	%r302, %r301, %r9;
	shl.b32 	%r303, %r302, 2;
	add.s32 	%r304, %r10, %r303;
	atom.shared.add.u32 	%r305, [%r304], 1;
	xor.b16  	%rs145, %rs258, -32768;
	cvt.u32.u16 	%r306, %rs145;
	shr.u32 	%r307, %r306, %r34;
	and.b32  	%r308, %r307, %r9;
	shl.b32 	%r309, %r308, 2;
	add.s32 	%r310, %r10, %r309;
	atom.shared.add.u32 	%r311, [%r310], 1;
	xor.b16  	%rs279, %rs259, -32768;
	cvt.u32.u16 	%r312, %rs279;
	shr.u32 	%r313, %r312, %r34;
	and.b32  	%r314, %r313, %r9;
	shl.b32 	%r315, %r314, 2;
	add.s32 	%r316, %r10, %r315;
	atom.shared.add.u32 	%r317, [%r316], 1;
	xor.b16  	%rs280, %rs260, -32768;
	cvt.u32.u16 	%r318, %rs280;
	shr.u32 	%r319, %r318, %r34;
	and.b32  	%r320, %r319, %r9;
	shl.b32 	%r321, %r320, 2;
	add.s32 	%r322, %r10, %r321;
	atom.shared.add.u32 	%r323, [%r322], 1;
	xor.b16  	%rs281, %rs261, -32768;
	cvt.u32.u16 	%r324, %rs281;
	shr.u32 	%r325, %r324, %r34;
	and.b32  	%r326, %r325, %r9;
	shl.b32 	%r327, %r326, 2;
	add.s32 	%r328, %r10, %r327;
	atom.shared.add.u32 	%r329, [%r328], 1;
	xor.b16  	%rs146, %rs262, -32768;
	cvt.u32.u16 	%r330, %rs146;
	shr.u32 	%r331, %r330, %r34;
	and.b32  	%r332, %r331, %r9;
	shl.b32 	%r333, %r332, 2;
	add.s32 	%r334, %r10, %r333;
	atom.shared.add.u32 	%r335, [%r334], 1;
	xor.b16  	%rs147, %rs263, -32768;
	cvt.u32.u16 	%r336, %rs147;
	shr.u32 	%r337, %r336, %r34;
	and.b32  	%r338, %r337, %r9;
	shl.b32 	%r339, %r338, 2;
	add.s32 	%r340, %r10, %r339;
	atom.shared.add.u32 	%r341, [%r340], 1;
	xor.b16  	%rs284, %rs264, -32768;
	cvt.u32.u16 	%r342, %rs284;
	shr.u32 	%r343, %r342, %r34;
	and.b32  	%r344, %r343, %r9;
	shl.b32 	%r345, %r344, 2;
	add.s32 	%r346, %r10, %r345;
	atom.shared.add.u32 	%r347, [%r346], 1;
	xor.b16  	%rs148, %rs265, -32768;
	cvt.u32.u16 	%r348, %rs148;
	shr.u32 	%r349, %r348, %r34;
	and.b32  	%r350, %r349, %r9;
	shl.b32 	%r351, %r350, 2;
	add.s32 	%r352, %r10, %r351;
	atom.shared.add.u32 	%r353, [%r352], 1;
	xor.b16  	%rs149, %rs266, -32768;
	cvt.u32.u16 	%r354, %rs149;
	shr.u32 	%r355, %r354, %r34;
	and.b32  	%r356, %r355, %r9;
	shl.b32 	%r357, %r356, 2;
	add.s32 	%r358, %r10, %r357;
	atom.shared.add.u32 	%r359, [%r358], 1;
	xor.b16  	%rs287, %rs267, -32768;
	cvt.u32.u16 	%r360, %rs287;
	shr.u32 	%r361, %r360, %r34;
	and.b32  	%r362, %r361, %r9;
	shl.b32 	%r363, %r362, 2;
	add.s32 	%r364, %r10, %r363;
	atom.shared.add.u32 	%r365, [%r364], 1;
	xor.b16  	%rs150, %rs268, -32768;
	cvt.u32.u16 	%r366, %rs150;
	shr.u32 	%r367, %r366, %r34;
	and.b32  	%r368, %r367, %r9;
	shl.b32 	%r369, %r368, 2;
	add.s32 	%r370, %r10, %r369;
	atom.shared.add.u32 	%r371, [%r370], 1;
	xor.b16  	%rs151, %rs269, -32768;
	cvt.u32.u16 	%r372, %rs151;
	shr.u32 	%r373, %r372, %r34;
	and.b32  	%r374, %r373, %r9;
	shl.b32 	%r375, %r374, 2;
	add.s32 	%r376, %r10, %r375;
	atom.shared.add.u32 	%r377, [%r376], 1;
	xor.b16  	%rs152, %rs270, -32768;
	cvt.u32.u16 	%r378, %rs152;
	shr.u32 	%r379, %r378, %r34;
	and.b32  	%r380, %r379, %r9;
	shl.b32 	%r381, %r380, 2;
	add.s32 	%r382, %r10, %r381;
	atom.shared.add.u32 	%r383, [%r382], 1;
	bar.sync 	0;
	setp.gt.u32 	%p32, %r1, 255;
	shl.b32 	%r384, %r1, 2;
	mov.u32 	%r385, _ZZN3cub18CUB_300001_SM_10006detail10radix_sort29DeviceRadixSortOnesweepKernelINS1_5radix10policy_hubIsNS0_8NullTypeEjE10Policy1000ELNS0_9SortOrderE0EsS6_jiiNS1_21identity_decomposer_tEEEvPT5_SC_PT3_PKSD_PT1_PKSH_PT2_PKSL_T4_iiT6_E1s;
	add.s32 	%r36, %r385, %r384;
	mov.b32 	%r1760, 0;
	@%p32 bra 	$L__BB5_59;
	ld.shared.u32 	%r386, [%r36];
	mov.b32 	%r387, 0;
	st.shared.u32 	[%r36], %r387;
	ld.shared.u32 	%r388, [%r36+1024];
	st.shared.u32 	[%r36+1024], %r386;
	add.s32 	%r389, %r388, %r386;
	ld.shared.u32 	%r390, [%r36+2048];
	st.shared.u32 	[%r36+2048], %r389;
	add.s32 	%r391, %r390, %r389;
	ld.shared.u32 	%r392, [%r36+3072];
	st.shared.u32 	[%r36+3072], %r391;
	add.s32 	%r393, %r392, %r391;
	ld.shared.u32 	%r394, [%r36+4096];
	st.shared.u32 	[%r36+4096], %r393;
	add.s32 	%r395, %r394, %r393;
	ld.shared.u32 	%r396, [%r36+5120];
	st.shared.u32 	[%r36+5120], %r395;
	add.s32 	%r397, %r396, %r395;
	ld.shared.u32 	%r398, [%r36+6144];
	st.shared.u32 	[%r36+6144], %r397;
	add.s32 	%r399, %r398, %r397;
	ld.shared.u32 	%r400, [%r36+7168];
	st.shared.u32 	[%r36+7168], %r399;
	add.s32 	%r401, %r400, %r399;
	ld.shared.u32 	%r402, [%r36+8192];
	st.shared.u32 	[%r36+8192], %r401;
	add.s32 	%r403, %r402, %r401;
	ld.shared.u32 	%r404, [%r36+9216];
	st.shared.u32 	[%r36+9216], %r403;
	add.s32 	%r405, %r404, %r403;
	ld.shared.u32 	%r406, [%r36+10240];
	st.shared.u32 	[%r36+10240], %r405;
	add.s32 	%r407, %r406, %r405;
	ld.shared.u32 	%r408, [%r36+11264];
	st.shared.u32 	[%r36+11264], %r407;
	add.s32 	%r409, %r408, %r407;
	ld.shared.u32 	%r410, [%r36+12288];
	st.shared.u32 	[%r36+12288], %r409;
	add.s32 	%r411, %r410, %r409;
	ld.shared.u32 	%r412, [%r36+13312];
	st.shared.u32 	[%r36+13312], %r411;
	add.s32 	%r413, %r412, %r411;
	ld.shared.u32 	%r414, [%r36+14336];
	st.shared.u32 	[%r36+14336], %r413;
	add.s32 	%r415, %r414, %r413;
	ld.shared.u32 	%r416, [%r36+15360];
	st.shared.u32 	[%r36+15360], %r415;
	add.s32 	%r1760, %r416, %r415;
$L__BB5_59:
	shl.b32 	%r417, %r4, 8;
	add.s32 	%r418, %r417, %r1;
	mul.wide.s32 	%rd28, %r418, 4;
	add.s64 	%rd5, %rd2, %rd28;
	@%p32 bra 	$L__BB5_61;
	or.b32  	%r419, %r1760, 1073741824;
	st.volatile.global.u32 	[%rd5], %r419;
$L__BB5_61:
	ld.param.u64 	%rd137, [_ZN3cub18CUB_300001_SM_10006detail10radix_sort29DeviceRadixSortOnesweepKernelINS1_5radix10policy_hubIsNS0_8NullTypeEjE10Policy1000ELNS0_9SortOrderE0EsS6_jiiNS1_21identity_decomposer_tEEEvPT5_SC_PT3_PKSD_PT1_PKSH_PT2_PKSL_T4_iiT6__param_3];
	ld.param.u64 	%rd133, [_ZN3cub18CUB_300001_SM_10006detail10radix_sort29DeviceRadixSortOnesweepKernelINS1_5radix10policy_hubIsNS0_8NullTypeEjE10Policy1000ELNS0_9SortOrderE0EsS6_jiiNS1_21identity_decomposer_tEEEvPT5_SC_PT3_PKSD_PT1_PKSH_PT2_PKSL_T4_iiT6__param_2];
	xor.b16  	%rs285, %rs265, -32768;
	xor.b16  	%rs274, %rs254, -32768;
	xor.b16  	%rs286, %rs266, -32768;
	xor.b16  	%rs282, %rs262, -32768;
	xor.b16  	%rs283, %rs263, -32768;
	xor.b16  	%rs276, %rs256, -32768;
	xor.b16  	%rs288, %rs268, -32768;
	xor.b16  	%rs275, %rs255, -32768;
	xor.b16  	%rs289, %rs269, -32768;
	xor.b16  	%rs290, %rs270, -32768;
	xor.b16  	%rs277, %rs257, -32768;
	xor.b16  	%rs278, %rs258, -32768;
	setp.lt.u32 	%p34, %r1, 256;
	setp.eq.s32 	%p35, %r1760, 10240;
	and.pred  	%p36, %p34, %p35;
	selp.u32 	%r420, 1, 0, %p36;
	{ 
	.reg .pred 	%p1; 
	.reg .pred 	%p2; 
	setp.ne.u32 	%p1, %r420, 0; 
	bar.red.or.pred 	%p2, 0, %p1; 
	selp.u32 	%r421, 1, 0, %p2; 
	}
	setp.eq.s32 	%p37, %r421, 0;
	cvta.to.global.u64 	%rd29, %rd133;
	mul.wide.u32 	%rd30, %r1, 4;
	add.s64 	%rd6, %rd29, %rd30;
	cvta.to.global.u64 	%rd31, %rd137;
	add.s64 	%rd7, %rd31, %rd30;
	@%p37 bra 	$L__BB5_115;
	setp.gt.u32 	%p39, %r1, %r35;
	selp.b32 	%r39, 10240, 0, %p39;
	@%p32 bra 	$L__BB5_70;
	ld.global.u32 	%r422, [%rd7];
	sub.s32 	%r1764, %r422, %r39;
	st.shared.u32 	[%r36+20480], %r1764;
	setp.lt.s32 	%p40, %r4, 1;
	mov.u32 	%r1765, %r1760;
	@%p40 bra 	$L__BB5_69;
	mov.b32 	%r1762, -1;
	mov.u32 	%r1761, %r4;
	mov.u32 	%r1765, %r1760;
$L__BB5_65:
	add.s32 	%r44, %r1761, -1;
	shl.b32 	%r424, %r44, 8;
	add.s32 	%r425, %r424, %r1;
	mul.wide.s32 	%rd32, %r425, 4;
	add.s64 	%rd8, %rd2, %rd32;
$L__BB5_66:
	membar.cta;
	ld.volatile.global.u32 	%r45, [%rd8];
	setp.eq.s32 	%p41, %r45, 0;
	@%p41 bra 	$L__BB5_66;
	and.b32  	%r426, %r45, 1073741823;
	add.s32 	%r1765, %r426, %r1765;
	setp.gt.s32 	%p42, %r45, -1;
	vote.sync.ballot.b32 	%r1762, %p42, %r1762;
	setp.gt.u32 	%p44, %r1761, 1;
	and.pred  	%p45, %p42, %p44;
	mov.u32 	%r1761, %r44;
	@%p45 bra 	$L__BB5_65;
	ld.shared.u32 	%r1764, [%r36+20480];
$L__BB5_69:
	or.b32  	%r427, %r1765, -2147483648;
	st.volatile.global.u32 	[%rd5], %r427;
	sub.s32 	%r428, %r1765, %r1760;
	add.s32 	%r429, %r428, %r1764;
	st.shared.u32 	[%r36+20480], %r429;
$L__BB5_70:
	ld.param.u32 	%r1745, [_ZN3cub18CUB_300001_SM_10006detail10radix_sort29DeviceRadixSortOnesweepKernelINS1_5radix10policy_hubIsNS0_8NullTypeEjE10Policy1000ELNS0_9SortOrderE0EsS6_jiiNS1_21identity_decomposer_tEEEvPT5_SC_PT3_PKSD_PT1_PKSH_PT2_PKSL_T4_iiT6__param_8];
	ld.param.u64 	%rd134, [_ZN3cub18CUB_300001_SM_10006detail10radix_sort29DeviceRadixSortOnesweepKernelINS1_5radix10policy_hubIsNS0_8NullTypeEjE10Policy1000ELNS0_9SortOrderE0EsS6_jiiNS1_21identity_decomposer_tEEEvPT5_SC_PT3_PKSD_PT1_PKSH_PT2_PKSL_T4_iiT6__param_2];
	setp.lt.s32 	%p47, %r6, %r1745;
	setp.eq.s64 	%p48, %rd134, 0;
	or.pred  	%p49, %p48, %p47;
	or.pred  	%p50, %p32, %p49;
	@%p50 bra 	$L__BB5_72;
	ld.shared.u32 	%r430, [%r36+20480];
	add.s32 	%r431, %r39, %r1760;
	add.s32 	%r432, %r431, %r430;
	st.global.u32 	[%rd6], %r432;
$L__BB5_72:
	ld.param.u32 	%r1746, [_ZN3cub18CUB_300001_SM_10006detail10radix_sort29DeviceRadixSortOnesweepKernelINS1_5radix10policy_hubIsNS0_8NullTypeEjE10Policy1000ELNS0_9SortOrderE0EsS6_jiiNS1_21identity_decomposer_tEEEvPT5_SC_PT3_PKSD_PT1_PKSH_PT2_PKSL_T4_iiT6__param_8];
	setp.gt.s32 	%p51, %r6, %r1746;
	bar.sync 	0;
	shl.b32 	%r433, %r35, 2;
	mov.u32 	%r434, _ZZN3cub18CUB_300001_SM_10006detail10radix_sort29DeviceRadixSortOnesweepKernelINS1_5radix10policy_hubIsNS0_8NullTypeEjE10Policy1000ELNS0_9SortOrderE0EsS6_jiiNS1_21identity_decomposer_tEEEvPT5_SC_PT3_PKSD_PT1_PKSH_PT2_PKSL_T4_iiT6_E1s;
	add.s32 	%r435, %r434, %r433;
	ld.shared.u32 	%rd9, [%r435+20480];
	@%p51 bra 	$L__BB5_74;
	and.b32  	%r436, %r1, 31;
	and.b32  	%r437, %r1, 992;
	mul.lo.s32 	%r438, %r437, 20;
	or.b32  	%r439, %r438, %r436;
	cvt.u64.u32 	%rd33, %r439;
	add.s64 	%rd34, %rd33, %rd9;
	shl.b64 	%rd35, %rd34, 1;
	add.s64 	%rd36, %rd1, %rd35;
	st.global.u16 	[%rd36], %rs251;
	st.global.u16 	[%rd36+64], %rs252;
	st.global.u16 	[%rd36+128], %rs253;
	st.global.u16 	[%rd36+192], %rs254;
	st.global.u16 	[%rd36+256], %rs255;
	st.global.u16 	[%rd36+320], %rs256;
	st.global.u16 	[%rd36+384], %rs257;
	st.global.u16 	[%rd36+448], %rs258;
	st.global.u16 	[%rd36+512], %rs259;
	st.global.u16 	[%rd36+576], %rs260;
	st.global.u16 	[%rd36+640], %rs261;
	st.global.u16 	[%rd36+704], %rs262;
	st.global.u16 	[%rd36+768], %rs263;
	st.global.u16 	[%rd36+832], %rs264;
	st.global.u16 	[%rd36+896], %rs265;
	st.global.u16 	[%rd36+960], %rs266;
	st.global.u16 	[%rd36+1024], %rs267;
	st.global.u16 	[%rd36+1088], %rs268;
	st.global.u16 	[%rd36+1152], %rs269;
	st.global.u16 	[%rd36+1216], %rs270;
	bra.uni 	$L__BB5_114;
$L__BB5_74:
	ld.param.u32 	%r1747, [_ZN3cub18CUB_300001_SM_10006detail10radix_sort29DeviceRadixSortOnesweepKernelINS1_5radix10policy_hubIsNS0_8NullTypeEjE10Policy1000ELNS0_9SortOrderE0EsS6_jiiNS1_21identity_decomposer_tEEEvPT5_SC_PT3_PKSD_PT1_PKSH_PT2_PKSL_T4_iiT6__param_8];
	mad.lo.s32 	%r51, %r4, -10240, %r1747;
	and.b32  	%r440, %r1, 31;
	and.b32  	%r441, %r1, 992;
	mul.lo.s32 	%r442, %r441, 20;
	or.b32  	%r52, %r442, %r440;
	setp.ge.s32 	%p52, %r52, %r51;
	cvt.u64.u32 	%rd37, %r52;
	add.s64 	%rd38, %rd37, %rd9;
	shl.b64 	%rd39, %rd38, 1;
	add.s64 	%rd10, %rd1, %rd39;
	@%p52 bra 	$L__BB5_76;
	st.global.u16 	[%rd10], %rs251;
$L__BB5_76:
	add.s32 	%r443, %r52, 32;
	setp.ge.s32 	%p53, %r443, %r51;
	@%p53 bra 	$L__BB5_78;
	st.global.u16 	[%rd10+64], %rs252;
$L__BB5_78:
	add.s32 	%r444, %r52, 64;
	setp.ge.s32 	%p54, %r444, %r51;
	@%p54 bra 	$L__BB5_80;
	st.global.u16 	[%rd10+128], %rs253;
$L__BB5_80:
	add.s32 	%r445, %r52, 96;
	setp.ge.s32 	%p55, %r445, %r51;
	@%p55 bra 	$L__BB5_82;
	st.global.u16 	[%rd10+192], %rs254;
$L__BB5_82:
	add.s32 	%r446, %r52, 128;
	setp.ge.s32 	%p56, %r446, %r51;
	@%p56 bra 	$L__BB5_84;
	st.global.u16 	[%rd10+256], %rs255;
$L__BB5_84:
	add.s32 	%r447, %r52, 160;
	setp.ge.s32 	%p57, %r447, %r51;
	@%p57 bra 	$L__BB5_86;
	st.global.u16 	[%rd10+320], %rs256;
$L__BB5_86:
	add.s32 	%r448, %r52, 192;
	setp.ge.s32 	%p58, %r448, %r51;
	@%p58 bra 	$L__BB5_88;
	st.global.u16 	[%rd10+384], %rs257;
$L__BB5_88:
	add.s32 	%r449, %r52, 224;
	setp.ge.s32 	%p59, %r449, %r51;
	@%p59 bra 	$L__BB5_90;
	st.global.u16 	[%rd10+448], %rs258;
$L__BB5_90:
	add.s32 	%r450, %r52, 256;
	setp.ge.s32 	%p60, %r450, %r51;
	@%p60 bra 	$L__BB5_92;
	st.global.u16 	[%rd10+512], %rs259;
$L__BB5_92:
	add.s32 	%r451, %r52, 288;
	setp.ge.s32 	%p61, %r451, %r51;
	@%p61 bra 	$L__BB5_94;
	st.global.u16 	[%rd10+576], %rs260;
$L__BB5_94:
	add.s32 	%r452, %r52, 320;
	setp.ge.s32 	%p62, %r452, %r51;
	@%p62 bra 	$L__BB5_96;
	st.global.u16 	[%rd10+640], %rs261;
$L__BB5_96:
	add.s32 	%r453, %r52, 352;
	setp.ge.s32 	%p63, %r453, %r51;
	@%p63 bra 	$L__BB5_98;
	st.global.u16 	[%rd10+704], %rs262;
$L__BB5_98:
	add.s32 	%r454, %r52, 384;
	setp.ge.s32 	%p64, %r454, %r51;
	@%p64 bra 	$L__BB5_100;
	st.global.u16 	[%rd10+768], %rs263;
$L__BB5_100:
	add.s32 	%r455, %r52, 416;
	setp.ge.s32 	%p65, %r455, %r51;
	@%p65 bra 	$L__BB5_102;
	st.global.u16 	[%rd10+832], %rs264;
$L__BB5_102:
	add.s32 	%r456, %r52, 448;
	setp.ge.s32 	%p66, %r456, %r51;
	@%p66 bra 	$L__BB5_104;
	st.global.u16 	[%rd10+896], %rs265;
$L__BB5_104:
	add.s32 	%r457, %r52, 480;
	setp.ge.s32 	%p67, %r457, %r51;
	@%p67 bra 	$L__BB5_106;
	st.global.u16 	[%rd10+960], %rs266;
$L__BB5_106:
	add.s32 	%r458, %r52, 512;
	setp.ge.s32 	%p68, %r458, %r51;
	@%p68 bra 	$L__BB5_108;
	st.global.u16 	[%rd10+1024], %rs267;
$L__BB5_108:
	add.s32 	%r459, %r52, 544;
	setp.ge.s32 	%p69, %r459, %r51;
	@%p69 bra 	$L__BB5_110;
	st.global.u16 	[%rd10+1088], %rs268;
$L__BB5_110:
	add.s32 	%r460, %r52, 576;
	setp.ge.s32 	%p70, %r460, %r51;
	@%p70 bra 	$L__BB5_112;
	st.global.u16 	[%rd10+1152], %rs269;
$L__BB5_112:
	add.s32 	%r461, %r52, 608;
	setp.ge.s32 	%p71, %r461, %r51;
	@%p71 bra 	$L__BB5_114;
	st.global.u16 	[%rd10+1216], %rs270;
$L__BB5_114:
	// begin inline asm
	exit;
	// end inline asm
	mov.u16 	%rs271, %rs251;
	mov.u16 	%rs272, %rs252;
	mov.u16 	%rs273, %rs253;
	mov.u16 	%rs274, %rs254;
	mov.u16 	%rs275, %rs255;
	mov.u16 	%rs276, %rs256;
	mov.u16 	%rs277, %rs257;
	mov.u16 	%rs278, %rs258;
	mov.u16 	%rs279, %rs259;
	mov.u16 	%rs280, %rs260;
	mov.u16 	%rs281, %rs261;
	mov.u16 	%rs282, %rs262;
	mov.u16 	%rs283, %rs263;
	mov.u16 	%rs284, %rs264;
	mov.u16 	%rs285, %rs265;
	mov.u16 	%rs286, %rs266;
	mov.u16 	%rs287, %rs267;
	mov.u16 	%rs288, %rs268;
	mov.u16 	%rs289, %rs269;
	mov.u16 	%rs290, %rs270;
$L__BB5_115:
	shr.u32 	%r462, %r1, 4;
	add.s32 	%r463, %r462, %r1;
	shl.b32 	%r464, %r463, 2;
	mov.u32 	%r465, _ZZN3cub18CUB_300001_SM_10006detail10radix_sort29DeviceRadixSortOnesweepKernelINS1_5radix10policy_hubIsNS0_8NullTypeEjE10Policy1000ELNS0_9SortOrderE0EsS6_jiiNS1_21identity_decomposer_tEEEvPT5_SC_PT3_PKSD_PT1_PKSH_PT2_PKSL_T4_iiT6_E1s;
	add.s32 	%r466, %r465, %r464;
	st.shared.u32 	[%r466+17424], %r1760;
	bar.sync 	0;
	setp.gt.u32 	%p72, %r1, 31;
	@%p72 bra 	$L__BB5_117;
	mov.u32 	%r497, _ZZN3cub18CUB_300001_SM_10006detail10radix_sort29DeviceRadixSortOnesweepKernelINS1_5radix10policy_hubIsNS0_8NullTypeEjE10Policy1000ELNS0_9SortOrderE0EsS6_jiiNS1_21identity_decomposer_tEEEvPT5_SC_PT3_PKSD_PT1_PKSH_PT2_PKSL_T4_iiT6_E1s;
	mad.lo.s32 	%r498, %r1, 68, %r497;
	ld.shared.u32 	%r499, [%r498+17424];
	ld.shared.u32 	%r500, [%r498+17428];
	ld.shared.u32 	%r501, [%r498+17432];
	ld.shared.u32 	%r502, [%r498+17436];
	ld.shared.u32 	%r503, [%r498+17440];
	ld.shared.u32 	%r504, [%r498+17444];
	ld.shared.u32 	%r505, [%r498+17448];
	ld.shared.u32 	%r506, [%r498+17452];
	ld.shared.u32 	%r507, [%r498+17456];
	ld.shared.u32 	%r508, [%r498+17460];
	ld.shared.u32 	%r509, [%r498+17464];
	ld.shared.u32 	%r510, [%r498+17468];
	ld.shared.u32 	%r511, [%r498+17472];
	ld.shared.u32 	%r512, [%r498+17476];
	ld.shared.u32 	%r513, [%r498+17480];
	ld.shared.u32 	%r514, [%r498+17484];
	add.s32 	%r515, %r500, %r499;
	add.s32 	%r516, %r515, %r501;
	add.s32 	%r517, %r516, %r502;
	add.s32 	%r518, %r517, %r503;
	add.s32 	%r519, %r518, %r504;
	add.s32 	%r520, %r519, %r505;
	add.s32 	%r521, %r520, %r506;
	add.s32 	%r522, %r521, %r507;
	add.s32 	%r523, %r522, %r508;
	add.s32 	%r524, %r523, %r509;
	add.s32 	%r525, %r524, %r510;
	add.s32 	%r526, %r525, %r511;
	add.s32 	%r527, %r526, %r512;
	add.s32 	%r528, %r527, %r513;
	add.s32 	%r471, %r528, %r514;
	mov.b32 	%r469, 1;
	mov.b32 	%r494, 0;
	mov.b32 	%r496, -1;
	// begin inline asm
	{  .reg .s32 r0;  .reg .pred p;  shfl.sync.up.b32 r0|p, %r471, %r469, %r494, %r496;  @p add.s32 r0, r0, %r471;  mov.s32 %r467, r0;}
	// end inline asm
	mov.b32 	%r475, 2;
	// begin inline asm
	{  .reg .s32 r0;  .reg .pred p;  shfl.sync.up.b32 r0|p, %r467, %r475, %r494, %r496;  @p add.s32 r0, r0, %r467;  mov.s32 %r473, r0;}
	// end inline asm
	mov.b32 	%r481, 4;
	// begin inline asm
	{  .reg .s32 r0;  .reg .pred p;  shfl.sync.up.b32 r0|p, %r473, %r481, %r494, %r496;  @p add.s32 r0, r0, %r473;  mov.s32 %r479, r0;}
	// end inline asm
	mov.b32 	%r487, 8;
	// begin inline asm
	{  .reg .s32 r0;  .reg .pred p;  shfl.sync.up.b32 r0|p, %r479, %r487, %r494, %r496;  @p add.s32 r0, r0, %r479;  mov.s32 %r485, r0;}
	// end inline asm
	mov.b32 	%r493, 16;
	// begin inline asm
	{  .reg .s32 r0;  .reg .pred p;  shfl.sync.up.b32 r0|p, %r485, %r493, %r494, %r496;  @p add.s32 r0, r0, %r485;  mov.s32 %r491, r0;}
	// end inline asm
	sub.s32 	%r529, %r491, %r471;
	add.s32 	%r530, %r499, %r529;
	add.s32 	%r531, %r500, %r530;
	add.s32 	%r532, %r501, %r531;
	add.s32 	%r533, %r502, %r532;
	add.s32 	%r534, %r503, %r533;
	add.s32 	%r535, %r504, %r534;
	add.s32 	%r536, %r505, %r535;
	add.s32 	%r537, %r506, %r536;
	add.s32 	%r538, %r507, %r537;
	add.s32 	%r539, %r508, %r538;
	add.s32 	%r540, %r509, %r539;
	add.s32 	%r541, %r510, %r540;
	add.s32 	%r542, %r511, %r541;
	add.s32 	%r543, %r512, %r542;
	add.s32 	%r544, %r513, %r543;
	st.shared.u32 	[%r498+17424], %r529;
	st.shared.u32 	[%r498+17428], %r530;
	st.shared.u32 	[%r498+17432], %r531;
	st.shared.u32 	[%r498+17436], %r532;
	st.shared.u32 	[%r498+17440], %r533;
	st.shared.u32 	[%r498+17444], %r534;
	st.shared.u32 	[%r498+17448], %r535;
	st.shared.u32 	[%r498+17452], %r536;
	st.shared.u32 	[%r498+17456], %r537;
	st.shared.u32 	[%r498+17460], %r538;
	st.shared.u32 	[%r498+17464], %r539;
	st.shared.u32 	[%r498+17468], %r540;
	st.shared.u32 	[%r498+17472], %r541;
	st.shared.u32 	[%r498+17476], %r542;
	st.shared.u32 	[%r498+17480], %r543;
	st.shared.u32 	[%r498+17484], %r544;
$L__BB5_117:
	shl.b32 	%r545, %r1, 2;
	mov.u32 	%r546, _ZZN3cub18CUB_300001_SM_10006detail10radix_sort29DeviceRadixSortOnesweepKernelINS1_5radix10policy_hubIsNS0_8NullTypeEjE10Policy1000ELNS0_9SortOrderE0EsS6_jiiNS1_21identity_decomposer_tEEEvPT5_SC_PT3_PKSD_PT1_PKSH_PT2_PKSL_T4_iiT6_E1s;
	add.s32 	%r53, %r546, %r545;
	setp.gt.u32 	%p73, %r1, 255;
	bar.sync 	0;
	shr.u32 	%r547, %r1, 4;
	add.s32 	%r548, %r547, %r1;
	shl.b32 	%r549, %r548, 2;
	add.s32 	%r550, %r546, %r549;
	ld.shared.u32 	%r54, [%r550+17424];
	@%p73 bra 	$L__BB5_119;
	ld.shared.u32 	%r551, [%r53];
	add.s32 	%r552, %r551, %r54;
	st.shared.u32 	[%r53], %r552;
	ld.shared.u32 	%r553, [%r53+1024];
	add.s32 	%r554, %r553, %r54;
	st.shared.u32 	[%r53+1024], %r554;
	ld.shared.u32 	%r555, [%r53+2048];
	add.s32 	%r556, %r555, %r54;
	st.shared.u32 	[%r53+2048], %r556;
	ld.shared.u32 	%r557, [%r53+3072];
	add.s32 	%r558, %r557, %r54;
	st.shared.u32 	[%r53+3072], %r558;
	ld.shared.u32 	%r559, [%r53+4096];
	add.s32 	%r560, %r559, %r54;
	st.shared.u32 	[%r53+4096], %r560;
	ld.shared.u32 	%r561, [%r53+5120];
	add.s32 	%r562, %r561, %r54;
	st.shared.u32 	[%r53+5120], %r562;
	ld.shared.u32 	%r563, [%r53+6144];
	add.s32 	%r564, %r563, %r54;
	st.shared.u32 	[%r53+6144], %r564;
	ld.shared.u32 	%r565, [%r53+7168];
	add.s32 	%r566, %r565, %r54;
	st.shared.u32 	[%r53+7168], %r566;
	ld.shared.u32 	%r567, [%r53+8192];
	add.s32 	%r568, %r567, %r54;
	st.shared.u32 	[%r53+8192], %r568;
	ld.shared.u32 	%r569, [%r53+9216];
	add.s32 	%r570, %r569, %r54;
	st.shared.u32 	[%r53+9216], %r570;
	ld.shared.u32 	%r571, [%r53+10240];
	add.s32 	%r572, %r571, %r54;
	st.shared.u32 	[%r53+10240], %r572;
	ld.shared.u32 	%r573, [%r53+11264];
	add.s32 	%r574, %r573, %r54;
	st.shared.u32 	[%r53+11264], %r574;
	ld.shared.u32 	%r575, [%r53+12288];
	add.s32 	%r576, %r575, %r54;
	st.shared.u32 	[%r53+12288], %r576;
	ld.shared.u32 	%r577, [%r53+13312];
	add.s32 	%r578, %r577, %r54;
	st.shared.u32 	[%r53+13312], %r578;
	ld.shared.u32 	%r579, [%r53+14336];
	add.s32 	%r580, %r579, %r54;
	st.shared.u32 	[%r53+14336], %r580;
	ld.shared.u32 	%r581, [%r53+15360];
	add.s32 	%r582, %r581, %r54;
	st.shared.u32 	[%r53+15360], %r582;
$L__BB5_119:
	bar.sync 	0;
	// begin inline asm
	mov.u32 %r583, %lanemask_le;
	// end inline asm
	cvt.u32.u16 	%r609, %rs271;
	shr.u32 	%r610, %r609, %r34;
	and.b32  	%r606, %r610, %r9;
	mov.b32 	%r586, 1;
	// begin inline asm
	{
    .reg .pred p;
    and.b32 %r584, %r606, %r586;    setp.ne.u32 p, %r584, 0;
    vote.ballot.sync.b32 %r584, p, 0xffffffff;
    @!p not.b32 %r584, %r584;
}

	// end inline asm
	mov.b32 	%r589, 2;
	// begin inline asm
	{
    .reg .pred p;
    and.b32 %r587, %r606, %r589;    setp.ne.u32 p, %r587, 0;
    vote.ballot.sync.b32 %r587, p, 0xffffffff;
    @!p not.b32 %r587, %r587;
}

	// end inline asm
	and.b32  	%r611, %r587, %r584;
	mov.b32 	%r592, 4;
	// begin inline asm
	{
    .reg .pred p;
    and.b32 %r590, %r606, %r592;    setp.ne.u32 p, %r590, 0;
    vote.ballot.sync.b32 %r590, p, 0xffffffff;
    @!p not.b32 %r590, %r590;
}

	// end inline asm
	and.b32  	%r612, %r590, %r611;
	mov.b32 	%r595, 8;
	// begin inline asm
	{
    .reg .pred p;
    and.b32 %r593, %r606, %r595;    setp.ne.u32 p, %r593, 0;
    vote.ballot.sync.b32 %r593, p, 0xffffffff;
    @!p not.b32 %r593, %r593;
}

	// end inline asm
	and.b32  	%r613, %r593, %r612;
	mov.b32 	%r598, 16;
	// begin inline asm
	{
    .reg .pred p;
    and.b32 %r596, %r606, %r598;    setp.ne.u32 p, %r596, 0;
    vote.ballot.sync.b32 %r596, p, 0xffffffff;
    @!p not.b32 %r596, %r596;
}

	// end inline asm
	and.b32  	%r614, %r596, %r613;
	mov.b32 	%r601, 32;
	// begin inline asm
	{
    .reg .pred p;
    and.b32 %r599, %r606, %r601;    setp.ne.u32 p, %r599, 0;
    vote.ballot.sync.b32 %r599, p, 0xffffffff;
    @!p not.b32 %r599, %r599;
}

	// end inline asm
	and.b32  	%r615, %r599, %r614;
	mov.b32 	%r604, 64;
	// begin inline asm
	{
    .reg .pred p;
    and.b32 %r602, %r606, %r604;    setp.ne.u32 p, %r602, 0;
    vote.ballot.sync.b32 %r602, p, 0xffffffff;
    @!p not.b32 %r602, %r602;
}

	// end inline asm
	and.b32  	%r616, %r602, %r615;
	mov.b32 	%r607, 128;
	// begin inline asm
	{
    .reg .pred p;
    and.b32 %r605, %r606, %r607;    setp.ne.u32 p, %r605, 0;
    vote.ballot.sync.b32 %r605, p, 0xffffffff;
    @!p not.b32 %r605, %r605;
}

	// end inline asm
	and.b32  	%r617, %r605, %r616;
	clz.b32 	%r618, %r617;
	sub.s32 	%r57, 31, %r618;
	and.b32  	%r619, %r583, %r617;
	popc.b32 	%r58, %r619;
	setp.ne.s32 	%p74, %r210, %r57;
	mov.b32 	%r1766, 0;
	@%p74 bra 	$L__BB5_121;
	shl.b32 	%r620, %r606, 2;
	add.s32 	%r621, %r10, %r620;
	atom.shared.add.u32 	%r1766, [%r621], %r58;
$L__BB5_121:
	shfl.sync.idx.b32	%r647|%p75, %r1766, %r57, 31, -1;
	add.s32 	%r61, %r58, %r647;
	cvt.u32.u16 	%r648, %rs272;
	shr.u32 	%r649, %r648, %r34;
	and.b32  	%r644, %r649, %r9;
	mov.b32 	%r624, 1;
	// begin inline asm
	{
    .reg .pred p;
    and.b32 %r622, %r644, %r624;    setp.ne.u32 p, %r622, 0;
    vote.ballot.sync.b32 %r622, p, 0xffffffff;
    @!p not.b32 %r622, %r622;
}

	// end inline asm
	mov.b32 	%r627, 2;
	// begin inline asm
	{
    .reg .pred p;
    and.b32 %r625, %r644, %r627;    setp.ne.u32 p, %r625, 0;
    vote.ballot.sync.b32 %r625, p, 0xffffffff;
    @!p not.b32 %r625, %r625;
}

	// end inline asm
	and.b32  	%r650, %r625, %r622;
	mov.b32 	%r630, 4;
	// begin inline asm
	{
    .reg .pred p;
    and.b32 %r628, %r644, %r630;    setp.ne.u32 p, %r628, 0;
    vote.ballot.sync.b32 %r628, p, 0xffffffff;
    @!p not.b32 %r628, %r628;
}

	// end inline asm
	and.b32  	%r651, %r628, %r650;
	mov.b32 	%r633, 8;
	// begin inline asm
	{
    .reg .pred p;
    and.b32 %r631, %r644, %r633;    setp.ne.u32 p, %r631, 0;
    vote.ballot.sync.b32 %r631, p, 0xffffffff;
    @!p not.b32 %r631, %r631;
}

	// end inline asm
	and.b32  	%r652, %r631, %r651;
	mov.b32 	%r636, 16;
	// begin inline asm
	{
    .reg .pred p;
    and.b32 %r634, %r644, %r636;    setp.ne.u32 p, %r634, 0;
    vote.ballot.sync.b32 %r634, p, 0xffffffff;
    @!p not.b32 %r634, %r634;
}

	// end inline asm
	and.b32  	%r653, %r634, %r652;
	mov.b32 	%r639, 32;
	// begin inline asm
	{
    .reg .pred p;
    and.b32 %r637, %r644, %r639;    setp.ne.u32 p, %r637, 0;
    vote.ballot.sync.b32 %r637, p, 0xffffffff;
    @!p not.b32 %r637, %r637;
}

	// end inline asm
	and.b32  	%r654, %r637, %r653;
	mov.b32 	%r642, 64;
	// begin inline asm
	{
    .reg .pred p;
    and.b32 %r640, %r644, %r642;    setp.ne.u32 p, %r640, 0;
    vote.ballot.sync.b32 %r640, p, 0xffffffff;
    @!p not.b32 %r640, %r640;
}

	// end inline asm
	and.b32  	%r655, %r640, %r654;
	mov.b32 	%r645, 128;
	// begin inline asm
	{
    .reg .pred p;
    and.b32 %r643, %r644, %r645;    setp.ne.u32 p, %r643, 0;
    vote.ballot.sync.b32 %r643, p, 0xffffffff;
    @!p not.b32 %r643, %r643;
}

	// end inline asm
	and.b32  	%r656, %r643, %r655;
	clz.b32 	%r657, %r656;
	sub.s32 	%r63, 31, %r657;
	and.b32  	%r658, %r583, %r656;
	popc.b32 	%r64, %r658;
	setp.ne.s32 	%p76, %r210, %r63;
	mov.b32 	%r1767, 0;
	@%p76 bra 	$L__BB5_123;
	shl.b32 	%r659, %r644, 2;
	add.s32 	%r660, %r10, %r659;
	atom.shared.add.u32 	%r1767, [%r660], %r64;
$L__BB5_123:
	shfl.sync.idx.b32	%r686|%p77, %r1767, %r63, 31, -1;
	add.s32 	%r67, %r64, %r686;
	cvt.u32.u16 	%r687, %rs273;
	shr.u32 	%r688, %r687, %r34;
	and.b32  	%r683, %r688, %r9;
	mov.b32 	%r663, 1;
	// begin inline asm
	{
    .reg .pred p;
    and.b32 %r661, %r683, %r663;    setp.ne.u32 p, %r661, 0;
    vote.ballot.sync.b32 %r661, p, 0xffffffff;
    @!p not.b32 %r661, %r661;
}

	// end inline asm
	mov.b32 	%r666, 2;
	// begin inline asm
	{
    .reg .pred p;
    and.b32 %r664, %r683, %r666;    setp.ne.u32 p, %r664, 0;
    vote.ballot.sync.b32 %r664, p, 0xffffffff;
    @!p not.b32 %r664, %r664;
}

	// end inline asm
	and.b32  	%r689, %r664, %r661;
	mov.b32 	%r669, 4;
	// begin inline asm
	{
    .reg .pred p;
    and.b32 %r667, %r683, %r669;    setp.ne.u32 p, %r667, 0;
    vote.ballot.sync.b32 %r667, p, 0xffffffff;
    @!p not.b32 %r667, %r667;
}

	// end inline asm
	and.b32  	%r690, %r667, %r689;
	mov.b32 	%r672, 8;
	// begin inline asm
	{
    .reg .pred p;
    and.b32 %r670, %r683, %r672;    setp.ne.u32 p, %r670, 0;
    vote.ballot.sync.b32 %r670, p, 0xffffffff;
    @!p not.b32 %r670, %r670;
}

	// end inline asm
	and.b32  	%r691, %r670, %r690;
	mov.b32 	%r675, 16;
	// begin inline asm
	{
    .reg .pred p;
    and.b32 %r673, %r683, %r675;    setp.ne.u32 p, %r673, 0;
    vote.ballot.sync.b32 %r673, p, 0xffffffff;
    @!p not.b32 %r673, %r673;
}

	// end inline asm
	and.b32  	%r692, %r673, %r691;
	mov.b32 	%r678, 32;
	// begin inline asm
	{
    .reg .pred p;
    and.b32 %r676, %r683, %r678;    setp.ne.u32 p, %r676, 0;
    vote.ballot.sync.b32 %r676, p, 0xffffffff;
    @!p not.b32 %r676, %r676;
}

	// end inline asm
	and.b32  	%r693, %r676, %r692;
	mov.b32 	%r681, 64;
	// begin inline asm
	{
    .reg .pred p;
    and.b32 %r679, %r683, %r681;    setp.ne.u32 p, %r679, 0;
    vote.ballot.sync.b32 %r679, p, 0xffffffff;
    @!p not.b32 %r679, %r679;
}

	// end inline asm
	and.b32  	%r694, %r679, %r693;
	mov.b32 	%r684, 128;
	// begin inline asm
	{
    .reg .pred p;
    and.b32 %r682, %r683, %r684;    setp.ne.u32 p, %r682, 0;
    vote.ballot.sync.b32 %r682, p, 0xffffffff;
    @!p not.b32 %r682, %r682;
}

	// end inline asm
	and.b32  	%r695, %r682, %r694;
	clz.b32 	%r696, %r695;
	sub.s32 	%r69, 31, %r696;
	and.b32  	%r697, %r583, %r695;
	popc.b32 	%r70, %r697;
	setp.ne.s32 	%p78, %r210, %r69;
	mov.b32 	%r1768, 0;
	@%p78 bra 	$L__BB5_125;
	shl.b32 	%r698, %r683, 2;
	add.s32 	%r699, %r10, %r698;
	atom.shared.add.u32 	%r1768, [%r699], %r70;
$L__BB5_125:
	shfl.sync.idx.b32	%r725|%p79, %r1768, %r69, 31, -1;
	add.s32 	%r73, %r70, %r725;
	cvt.u32.u16 	%r726, %rs274;
	shr.u32 	%r727, %r726, %r34;
	and.b32  	%r722, %r727, %r9;
	mov.b32 	%r702, 1;
	// begin inline asm
	{
    .reg .pred p;
    and.b32 %r700, %r722, %r702;    setp.ne.u32 p, %r700, 0;
    vote.ballot.sync.b32 %r700, p, 0xffffffff;
    @!p not.b32 %r700, %r700;
}

	// end inline asm
	mov.b32 	%r705, 2;
	// begin inline asm
	{
    .reg .pred p;
    and.b32 %r703, %r722, %r705;    setp.ne.u32 p, %r703, 0;
    vote.ballot.sync.b32 %r703, p, 0xffffffff;
    @!p not.b32 %r703, %r703;
}

	// end inline asm
	and.b32  	%r728, %r703, %r700;
	mov.b32 	%r708, 4;
	// begin inline asm
	{
    .reg .pred p;
    and.b32 %r706, %r722, %r708;    setp.ne.u32 p, %r706, 0;
    vote.ballot.sync.b32 %r706, p, 0xffffffff;
    @!p not.b32 %r706, %r706;
}

	// end inline asm
	and.b32  	%r729, %r706, %r728;
	mov.b32 	%r711, 8;
	// begin inline asm
	{
    .reg .pred p;
    and.b32 %r709, %r722, %r711;    setp.ne.u32 p, %r709, 0;
    vote.ballot.sync.b32 %r709, p, 0xffffffff;
    @!p not.b32 %r709, %r709;
}

	// end inline asm
	and.b32  	%r730, %r709, %r729;
	mov.b32 	%r714, 16;
	// begin inline asm
	{
    .reg .pred p;
    and.b32 %r712, %r722, %r714;    setp.ne.u32 p, %r712, 0;
    vote.ballot.sync.b32 %r712, p, 0xffffffff;
    @!p not.b32 %r712, %r712;
}

	// end inline asm
	and.b32  	%r731, %r712, %r730;
	mov.b32 	%r717, 32;
	// begin inline asm
	{
    .reg .pred p;
    and.b32 %r715, %r722, %r717;    setp.ne.u32 p, %r715, 0;
    vote.ballot.sync.b32 %r715, p, 0xffffffff;
    @!p not.b32 %r715, %r715;
}

	// end inline asm
	and.b32  	%r732, %r715, %r731;
	mov.b32 	%r720, 64;
	// begin inline asm
	{
    .reg .pred p;
    and.b32 %r718, %r722, %r720;    setp.ne.u32 p, %r718, 0;
    vote.ballot.sync.b32 %r718, p, 0xffffffff;
    @!p not.b32 %r718, %r718;
}

	// end inline asm
	and.b32  	%r733, %r718, %r732;
	mov.b32 	%r723, 128;
	// begin inline asm
	{
    .reg .pred p;
    and.b32 %r721, %r722, %r723;    setp.ne.u32 p, %r721, 0;
    vote.ballot.sync.b32 %r721, p, 0xffffffff;
    @!p not.b32 %r721, %r721;
}

	// end inline asm
	and.b32  	%r734, %r721, %r733;
	clz.b32 	%r735, %r734;
	sub.s32 	%r75, 31, %r735;
	and.b32  	%r736, %r583, %r734;
	popc.b32 	%r76, %r736;
	setp.ne.s32 	%p80, %r210, %r75;
	mov.b32 	%r1769, 0;
	@%p80 bra 	$L__BB5_127;
	shl.b32 	%r737, %r722, 2;
	add.s32 	%r738, %r10, %r737;
	atom.shared.add.u32 	%r1769, [%r738], %r76;
$L__BB5_127:
	shfl.sync.idx.b32	%r764|%p81, %r1769, %r75, 31, -1;
	add.s32 	%r79, %r76, %r764;
	cvt.u32.u16 	%r765, %rs275;
	shr.u32 	%r766, %r765, %r34;
	and.b32  	%r761, %r766, %r9;
	mov.b32 	%r741, 1;
	// begin inline asm
	{
    .reg .pred p;
    and.b32 %r739, %r761, %r741;    setp.ne.u32 p, %r739, 0;
    vote.ballot.sync.b32 %r739, p, 0xffffffff;
    @!p not.b32 %r739, %r739;
}

	// end inline asm
	mov.b32 	%r744, 2;
	// begin inline asm
	{
    .reg .pred p;
    and.b32 %r742, %r761, %r744;    setp.ne.u32 p, %r742, 0;
    vote.ballot.sync.b32 %r742, p, 0xffffffff;
    @!p not.b32 %r742, %r742;
}

	// end inline asm
	and.b32  	%r767, %r742, %r739;
	mov.b32 	%r747, 4;
	// begin inline asm
	{
    .reg .pred p;
    and.b32 %r745, %r761, %r747;    setp.ne.u32 p, %r745, 0;
    vote.ballot.sync.b32 %r745, p, 0xffffffff;
    @!p not.b32 %r745, %r745;
}

	// end inline asm
	and.b32  	%r768, %r745, %r767;
	mov.b32 	%r750, 8;
	// begin inline asm
	{
    .reg .pred p;
    and.b32 %r748, %r761, %r750;    setp.ne.u32 p, %r748, 0;
    vote.ballot.sync.b32 %r748, p, 0xffffffff;
    @!p not.b32 %r748, %r748;
}

	// end inline asm
	and.b32  	%r769, %r748, %r768;
	mov.b32 	%r753, 16;
	// begin inline asm
	{
    .reg .pred p;
    and.b32 %r751, %r761, %r753;    setp.ne.u32 p, %r751, 0;
    vote.ballot.sync.b32 %r751, p, 0xffffffff;
    @!p not.b32 %r751, %r751;
}

	// end inline asm
	and.b32  	%r770, %r751, %r769;
	mov.b32 	%r756, 32;
	// begin inline asm
	{
    .reg .pred p;
    and.b32 %r754, %r761, %r756;    setp.ne.u32 p, %r754, 0;
    vote.ballot.sync.b32 %r754, p, 0xffffffff;
    @!p not.b32 %r754, %r754;
}

	// end inline asm
	and.b32  	%r771, %r754, %r770;
	mov.b32 	%r759, 64;
	// begin inline asm
	{
    .reg .pred p;
    and.b32 %r757, %r761, %r759;    setp.ne.u32 p, %r757, 0;
    vote.ballot.sync.b32 %r757, p, 0xffffffff;
    @!p not.b32 %r757, %r757;
}

	// end inline asm
	and.b32  	%r772, %r757, %r771;
	mov.b32 	%r762, 128;
	// begin inline asm
	{
    .reg .pred p;
    and.b32 %r760, %r761, %r762;    setp.ne.u32 p, %r760, 0;
    vote.ballot.sync.b32 %r760, p, 0xffffffff;
    @!p not.b32 %r760, %r760;
}

	// end inline asm
	and.b32  	%r773, %r760, %r772;
	clz.b32 	%r774, %r773;
	sub.s32 	%r81, 31, %r774;
	and.b32  	%r775, %r583, %r773;
	popc.b32 	%r82, %r775;
	setp.ne.s32 	%p82, %r210, %r81;
	mov.b32 	%r1770, 0;
	@%p82 bra 	$L__BB5_129;
	shl.b32 	%r776, %r761, 2;
	add.s32 	%r777, %r10, %r776;
	atom.shared.add.u32 	%r1770, [%r777], %r82;
$L__BB5_129:
	shfl.sync.idx.b32	%r803|%p83, %r1770, %r81, 31, -1;
	add.s32 	%r85, %r82, %r803;
	cvt.u32.u16 	%r804, %rs276;
	shr.u32 	%r805, %r804, %r34;
	and.b32  	%r800, %r805, %r9;
	mov.b32 	%r780, 1;
	// begin inline asm
	{
    .reg .pred p;
    and.b32 %r778, %r800, %r780;    setp.ne.u32 p, %r778, 0;
    vote.ballot.sync.b32 %r778, p, 0xffffffff;
    @!p not.b32 %r778, %r778;
}

	// end inline asm
	mov.b32 	%r783, 2;
	// begin inline asm
	{
    .reg .pred p;
    and.b32 %r781, %r800, %r783;    setp.ne.u32 p, %r781, 0;
    vote.ballot.sync.b32 %r781, p, 0xffffffff;
    @!p not.b32 %r781, %r781;
}

	// end inline asm
	and.b32  	%r806, %r781, %r778;
	mov.b32 	%r786, 4;
	// begin inline asm
	{
    .reg .pred p;
    and.b32 %r784, %r800, %r786;    setp.ne.u32 p, %r784, 0;
    vote.ballot.sync.b32 %r784, p, 0xffffffff;
    @!p not.b32 %r784, %r784;
}

	// end inline asm
	and.b32  	%r807, %r784, %r806;
	mov.b32 	%r789, 8;
	// begin inline asm
	{
    .reg .pred p;
    and.b32 %r787, %r800, %r789;    setp.ne.u32 p, %r787, 0;
    vote.ballot.sync.b32 %r787, p, 0xffffffff;
    @!p not.b32 %r787, %r787;
}

	// end inline asm
	and.b32  	%r808, %r787, %r807;
	mov.b32 	%r792, 16;
	// begin inline asm
	{
    .reg .pred p;
    and.b32 %r790, %r800, %r792;    setp.ne.u32 p, %r790, 0;
    vote.ballot.sync.b32 %r790, p, 0xffffffff;
    @!p not.b32 %r790, %r790;
}

	// end inline asm
	and.b32  	%r809, %r790, %r808;
	mov.b32 	%r795, 32;
	// begin inline asm
	{
    .reg .pred p;
    and.b32 %r793, %r800, %r795;    setp.ne.u32 p, %r793, 0;
    vote.ballot.sync.b32 %r793, p, 0xffffffff;
    @!p not.b32 %r793, %r793;
}

	// end inline asm
	and.b32  	%r810, %r793, %r809;
	mov.b32 	%r798, 64;
	// begin inline asm
	{
    .reg .pred p;
    and.b32 %r796, %r800, %r798;    setp.ne.u32 p, %r796, 0;
    vote.ballot.sync.b32 %r796, p, 0xffffffff;
    @!p not.b32 %r796, %r796;
}

	// end inline asm
	and.b32  	%r811, %r796, %r810;
	mov.b32 	%r801, 128;
	// begin inline asm
	{
    .reg .pred p;
    and.b32 %r799, %r800, %r801;    setp.ne.u32 p, %r799, 0;
    vote.ballot.sync.b32 %r799, p, 0xffffffff;
    @!p not.b32 %r799, %r799;
}

	// end inline asm
	and.b32  	%r812, %r799, %r811;
	clz.b32 	%r813, %r812;
	sub.s32 	%r87, 31, %r813;
	and.b32  	%r814, %r583, %r812;
	popc.b32 	%r88, %r814;
	setp.ne.s32 	%p84, %r210, %r87;
	mov.b32 	%r1771, 0;
	@%p84 bra 	$L__BB5_131;
	shl.b32 	%r815, %r800, 2;
	add.s32 	%r816, %r10, %r815;
	atom.shared.add.u32 	%r1771, [%r816], %r88;
$L__BB5_131:
	shfl.sync.idx.b32	%r842|%p85, %r1771, %r87, 31, -1;
	add.s32 	%r91, %r88, %r842;
	cvt.u32.u16 	%r843, %rs277;
	shr.u32 	%r844, %r843, %r34;
	and.b32  	%r839, %r844, %r9;
	mov.b32 	%r819, 1;
	// begin inline asm
	{
    .reg .pred p;
    and.b32 %r817, %r839, %r819;    setp.ne.u32 p, %r817, 0;
    vote.ballot.sync.b32 %r817, p, 0xffffffff;
    @!p not.b32 %r817, %r817;
}

	// end inline asm
	mov.b32 	%r822, 2;
	// begin inline asm
	{
    .reg .pred p;
    and.b32 %r820, %r839, %r822;    setp.ne.u32 p, %r820, 0;
    vote.ballot.sync.b32 %r820, p, 0xffffffff;
    @!p not.b32 %r820, %r820;
}

	// end inline asm
	and.b32  	%r845, %r820, %r817;
	mov.b32 	%r825, 4;
	// begin inline asm
	{
    .reg .pred p;
    and.b32 %r823, %r839, %r825;    setp.ne.u32 p, %r823, 0;
    vote.ballot.sync.b32 %r823, p, 0xffffffff;
    @!p not.b32 %r823, %r823;
}

	// end inline asm
	and.b32  	%r846, %r823, %r845;
	mov.b32 	%r828, 8;
	// begin inline asm
	{
    .reg .pred p;
    and.b32 %r826, %r839, %r828;    setp.ne.u32 p, %r826, 0;
    vote.ballot.sync.b32 %r826, p, 0xffffffff;
    @!p not.b32 %r826, %r826;
}

	// end inline asm
	and.b32  	%r847, %r826, %r846;
	mov.b32 	%r831, 16;
	// begin inline asm
	{
    .reg .pred p;
    and.b32 %r829, %r839, %r831;    setp.ne.u32 p, %r829, 0;
    vote.ballot.sync.b32 %r829, p, 0xffffffff;
    @!p not.b32 %r829, %r829;
}

	// end inline asm
	and.b32  	%r848, %r829, %r847;
	mov.b32 	%r834, 32;
	// begin inline asm
	{
    .reg .pred p;
    and.b32 %r832, %r839, %r834;    setp.ne.u32 p, %r832, 0;
    vote.ballot.sync.b32 %r832, p, 0xffffffff;
    @!p not.b32 %r832, %r832;
}

	// end inline asm
	and.b32  	%r849, %r832, %r848;
	mov.b32 	%r837, 64;
	// begin inline asm
	{
    .reg .pred p;
    and.b32 %r835, %r839, %r837;    setp.ne.u32 p, %r835, 0;
    vote.ballot.sync.b32 %r835, p, 0xffffffff;
    @!p not.b32 %r835, %r835;
}

	// end inline asm
	and.b32  	%r850, %r835, %r849;
	mov.b32 	%r840, 128;
	// begin inline asm
	{
    .reg .pred p;
    and.b32 %r838, %r839, %r840;    setp.ne.u32 p, %r838, 0;
    vote.ballot.sync.b32 %r838, p, 0xffffffff;
    @!p not.b32 %r838, %r838;
}

	// end inline asm
	and.b32  	%r851, %r838, %r850;
	clz.b32 	%r852, %r851;
	sub.s32 	%r93, 31, %r852;
	and.b32  	%r853, %r583, %r851;
	popc.b32 	%r94, %r853;
	setp.ne.s32 	%p86, %r210, %r93;
	mov.b32 	%r1772, 0;
	@%p86 bra 	$L__BB5_133;
	shl.b32 	%r854, %r839, 2;
	add.s32 	%r855, %r10, %r854;
	atom.shared.add.u32 	%r1772, [%r855], %r94;
$L__BB5_133:
	shfl.sync.idx.b32	%r881|%p87, %r1772, %r93, 31, -1;
	add.s32 	%r97, %r94, %r881;
	cvt.u32.u16 	%r882, %rs278;
	shr.u32 	%r883, %r882, %r34;
	and.b32  	%r878, %r883, %r9;
	mov.b32 	%r858, 1;
	// begin inline asm
	{
    .reg .pred p;
    and.b32 %r856, %r878, %r858;    setp.ne.u32 p, %r856, 0;
    vote.ballot.sync.b32 %r856, p, 0xffffffff;
    @!p not.b32 %r856, %r856;
}

	// end inline asm
	mov.b32 	%r861, 2;
	// begin inline asm
	{
    .reg .pred p;
    and.b32 %r859, %r878, %r861;    setp.ne.u32 p, %r859, 0;
    vote.ballot.sync.b32 %r859, p, 0xffffffff;
    @!p not.b32 %r859, %r859;
}

	// end inline asm
	and.b32  	%r884, %r859, %r856;
	mov.b32 	%r864, 4;
	// begin inline asm
	{
    .reg .pred p;
    and.b32 %r862, %r878, %r864;    setp.ne.u32 p, %r862, 0;
    vote.ballot.sync.b32 %r862, p, 0xffffffff;
    @!p not.b32 %r862, %r862;
}

	// end inline asm
	and.b32  	%r885, %r862, %r884;
	mov.b32 	%r867, 8;
	// begin inline asm
	{
    .reg .pred p;
    and.b32 %r865, %r878, %r867;    setp.ne.u32 p, %r865, 0;
    vote.ballot.sync.b32 %r865, p, 0xffffffff;
    @!p not.b32 %r865, %r865;
}

	// end inline asm
	and.b32  	%r886, %r865, %r885;
	mov.b32 	%r870, 16;
	// begin inline asm
	{
    .reg .pred p;
    and.b32 %r868, %r878, %r870;    setp.ne.u32 p, %r868, 0;
    vote.ballot.sync.b32 %r868, p, 0xffffffff;
    @!p not.b32 %r868, %r868;
}

	// end inline asm
	and.b32  	%r887, %r868, %r886;
	mov.b32 	%r873, 32;
	// begin inline asm
	{
    .reg .pred p;
    and.b32 %r871, %r878, %r873;    setp.ne.u32 p, %r871, 0;
    vote.ballot.sync.b32 %r871, p, 0xffffffff;
    @!p not.b32 %r871, %r871;
}

	// end inline asm
	and.b32  	%r888, %r871, %r887;
	mov.b32 	%r876, 64;
	// begin inline asm
	{
    .reg .pred p;
    and.b32 %r874, %r878, %r876;    setp.ne.u32 p, %r874, 0;
    vote.ballot.sync.b32 %r874, p, 0xffffffff;
    @!p not.b32 %r874, %r874;
}

	// end inline asm
	and.b32  	%r889, %r874, %r888;
	mov.b32 	%r879, 128;
	// begin inline asm
	{
    .reg .pred p;
    and.b32 %r877, %r878, %r879;    setp.ne.u32 p, %r877, 0;
    vote.ballot.sync.b32 %r877, p, 0xffffffff;
    @!p not.b32 %r877, %r877;
}

	// end inline asm
	and.b32  	%r890, %r877, %r889;
	clz.b32 	%r891, %r890;
	sub.s32 	%r99, 31, %r891;
	and.b32  	%r892, %r583, %r890;
	popc.b32 	%r100, %r892;
	setp.ne.s32 	%p88, %r210, %r99;
	mov.b32 	%r1773, 0;
	@%p88 bra 	$L__BB5_135;
	shl.b32 	%r893, %r878, 2;
	add.s32 	%r894, %r10, %r893;
	atom.shared.add.u32 	%r1773, [%r894], %r100;
$L__BB5_135:
	shfl.sync.idx.b32	%r920|%p89, %r1773, %r99, 31, -1;
	add.s32 	%r103, %r100, %r920;
	cvt.u32.u16 	%r921, %rs279;
	shr.u32 	%r922, %r921, %r34;
	and.b32  	%r917, %r922, %r9;
	mov.b32 	%r897, 1;
	// begin inline asm
	{
    .reg .pred p;
    and.b32 %r895, %r917, %r897;    setp.ne.u32 p, %r895, 0;
    vote.ballot.sync.b32 %r895, p, 0xffffffff;
    @!p not.b32 %r895, %r895;
}

	// end inline asm
	mov.b32 	%r900, 2;
	// begin inline asm
	{
    .reg .pred p;
    and.b32 %r898, %r917, %r900;    setp.ne.u32 p, %r898, 0;
    vote.ballot.sync.b32 %r898, p, 0xffffffff;
    @!p not.b32 %r898, %r898;
}

	// end inline asm
	and.b32  	%r923, %r898, %r895;
	mov.b32 	%r903, 4;
	// begin inline asm
	{
    .reg .pred p;
    and.b32 %r901, %r917, %r903;    setp.ne.u32 p, %r901, 0;
    vote.ballot.sync.b32 %r901, p, 0xffffffff;
    @!p not.b32 %r901, %r901;
}

	// end inline asm
	and.b32  	%r924, %r901, %r923;
	mov.b32 	%r906, 8;
	// begin inline asm
	{
    .reg .pred p;
    and.b32 %r904, %r917, %r906;    setp.ne.u32 p, %r904, 0;
    vote.ballot.sync.b32 %r904, p, 0xffffffff;
    @!p not.b32 %r904, %r904;
}

	// end inline asm
	and.b32  	%r925, %r904, %r924;
	mov.b32 	%r909, 16;
	// begin inline asm
	{
    .reg .pred p;
    and.b32 %r907, %r917, %r909;    setp.ne.u32 p, %r907, 0;
    vote.ballot.sync.b32 %r907, p, 0xffffffff;
    @!p not.b32 %r907, %r907;
}

	// end inline asm
	and.b32  	%r926, %r907, %r925;
	mov.b32 	%r912, 32;
	// begin inline asm
	{
    .reg .pred p;
    and.b32 %r910, %r917, %r912;    setp.ne.u32 p, %r910, 0;
    vote.ballot.sync.b32 %r910, p, 0xffffffff;
    @!p not.b32 %r910, %r910;
}

	// end inline asm
	and.b32  	%r927, %r910, %r926;
	mov.b32 	%r915, 64;
	// begin inline asm
	{
    .reg .pred p;
    and.b32 %r913, %r917, %r915;    setp.ne.u32 p, %r913, 0;
    vote.ballot.sync.b32 %r913, p, 0xffffffff;
    @!p not.b32 %r913, %r913;
}

	// end inline asm
	and.b32  	%r928, %r913, %r927;
	mov.b32 	%r918, 128;
	// begin inline asm
	{
    .reg .pred p;
    and.b32 %r916, %r917, %r918;    setp.ne.u32 p, %r916, 0;
    vote.ballot.sync.b32 %r916, p, 0xffffffff;
    @!p not.b32 %r916, %r916;
}

	// end inline asm
	and.b32  	%r929, %r916, %r928;
	clz.b32 	%r930, %r929;
	sub.s32 	%r105, 31, %r930;
	and.b32  	%r931, %r583, %r929;
	popc.b32 	%r106, %r931;
	setp.ne.s32 	%p90, %r210, %r105;
	mov.b32 	%r1774, 0;
	@%p90 bra 	$L__BB5_137;
	shl.b32 	%r932, %r917, 2;
	add.s32 	%r933, %r10, %r932;
	atom.shared.add.u32 	%r1774, [%r933], %r106;
$L__BB5_137:
	shfl.sync.idx.b32	%r959|%p91, %r1774, %r105, 31, -1;
	add.s32 	%r109, %r106, %r959;
	cvt.u32.u16 	%r960, %rs280;
	shr.u32 	%r961, %r960, %r34;
	and.b32  	%r956, %r961, %r9;
	mov.b32 	%r936, 1;
	// begin inline asm
	{
    .reg .pred p;
    and.b32 %r934, %r956, %r936;    setp.ne.u32 p, %r934, 0;
    vote.ballot.sync.b32 %r934, p, 0xffffffff;
    @!p not.b32 %r934, %r934;
}

	// end inline asm
	mov.b32 	%r939, 2;
	// begin inline asm
	{
    .reg .pred p;
    and.b32 %r937, %r956, %r939;    setp.ne.u32 p, %r937, 0;
    vote.ballot.sync.b32 %r937, p, 0xffffffff;
    @!p not.b32 %r937, %r937;
}

	// end inline asm
	and.b32  	%r962, %r937, %r934;
	mov.b32 	%r942, 4;
	// begin inline asm
	{
    .reg .pred p;
    and.b32 %r940, %r956, %r942;    setp.ne.u32 p, %r940, 0;
    vote.ballot.sync.b32 %r940, p, 0xffffffff;
    @!p not.b32 %r940, %r940;
}

	// end inline asm
	and.b32  	%r963, %r940, %r962;
	mov.b32 	%r945, 8;
	// begin inline asm
	{
    .reg .pred p;
    and.b32 %r943, %r956, %r945;    setp.ne.u32 p, %r943, 0;
    vote.ballot.sync.b32 %r943, p, 0xffffffff;
    @!p not.b32 %r943, %r943;
}

	// end inline asm
	and.b32  	%r964, %r943, %r963;
	mov.b32 	%r948, 16;
	// begin inline asm
	{
    .reg .pred p;
    and.b32 %r946, %r956, %r948;    setp.ne.u32 p, %r946, 0;
    vote.ballot.sync.b32 %r946, p, 0xffffffff;
    @!p not.b32 %r946, %r946;
}

	// end inline asm
	and.b32  	%r965, %r946, %r964;
	mov.b32 	%r951, 32;
	// begin inline asm
	{
    .reg .pred p;
    and.b32 %r949, %r956, %r951;    setp.ne.u32 p, %r949, 0;
    vote.ballot.sync.b32 %r949, p, 0xffffffff;
    @!p not.b32 %r949, %r949;
}

	// end inline asm
	and.b32  	%r966, %r949, %r965;
	mov.b32 	%r954, 64;
	// begin inline asm
	{
    .reg .pred p;
    and.b32 %r952, %r956, %r954;    setp.ne.u32 p, %r952, 0;
    vote.ballot.sync.b32 %r952, p, 0xffffffff;
    @!p not.b32 %r952, %r952;
}

	// end inline asm
	and.b32  	%r967, %r952, %r966;
	mov.b32 	%r957, 128;
	// begin inline asm
	{
    .reg .pred p;
    and.b32 %r955, %r956, %r957;    setp.ne.u32 p, %r955, 0;
    vote.ballot.sync.b32 %r955, p, 0xffffffff;
    @!p not.b32 %r955, %r955;
}

	// end inline asm
	and.b32  	%r968, %r955, %r967;
	clz.b32 	%r969, %r968;
	sub.s32 	%r111, 31, %r969;
	and.b32  	%r970, %r583, %r968;
	popc.b32 	%r112, %r970;
	setp.ne.s32 	%p92, %r210, %r111;
	mov.b32 	%r1775, 0;
	@%p92 bra 	$L__BB5_139;
	shl.b32 	%r971, %r956, 2;
	add.s32 	%r972, %r10, %r971;
	atom.shared.add.u32 	%r1775, [%r972], %r112;
$L__BB5_139:
	shfl.sync.idx.b32	%r998|%p93, %r1775, %r111, 31, -1;
	add.s32 	%r115, %r112, %r998;
	cvt.u32.u16 	%r999, %rs281;
	shr.u32 	%r1000, %r999, %r34;
	and.b32  	%r995, %r1000, %r9;
	mov.b32 	%r975, 1;
	// begin inline asm
	{
    .reg .pred p;
    and.b32 %r973, %r995, %r975;    setp.ne.u32 p, %r973, 0;
    vote.ballot.sync.b32 %r973, p, 0xffffffff;
    @!p not.b32 %r973, %r973;
}

	// end inline asm
	mov.b32 	%r978, 2;
	// begin inline asm
	{
    .reg .pred p;
    and.b32 %r976, %r995, %r978;    setp.ne.u32 p, %r976, 0;
    vote.ballot.sync.b32 %r976, p, 0xffffffff;
    @!p not.b32 %r976, %r976;
}

	// end inline asm
	and.b32  	%r1001, %r976, %r973;
	mov.b32 	%r981, 4;
	// begin inline asm
	{
    .reg .pred p;
    and.b32 %r979, %r995, %r981;    setp.ne.u32 p, %r979, 0;
    vote.ballot.sync.b32 %r979, p, 0xffffffff;
    @!p not.b32 %r979, %r979;
}

	// end inline asm
	and.b32  	%r1002, %r979, %r1001;
	mov.b32 	%r984, 8;
	// begin inline asm
	{
    .reg .pred p;
    and.b32 %r982, %r995, %r984;    setp.ne.u32 p, %r982, 0;
    vote.ballot.sync.b32 %r982, p, 0xffffffff;
    @!p not.b32 %r982, %r982;
}

	// end inline asm
	and.b32  	%r1003, %r982, %r1002;
	mov.b32 	%r987, 16;
	// begin inline asm
	{
    .reg .pred p;
    and.b32 %r985, %r995, %r987;    setp.ne.u32 p, %r985, 0;
    vote.ballot.sync.b32 %r985, p, 0xffffffff;
    @!p not.b32 %r985, %r985;
}

	// end inline asm
	and.b32  	%r1004, %r985, %r1003;
	mov.b32 	%r990, 32;
	// begin inline asm
	{
    .reg .pred p;
    and.b32 %r988, %r995, %r990;    setp.ne.u32 p, %r988, 0;
    vote.ballot.sync.b32 %r988, p, 0xffffffff;
    @!p not.b32 %r988, %r988;
}

	// end inline asm
	and.b32  	%r1005, %r988, %r1004;
	mov.b32 	%r993, 64;
	// begin inline asm
	{
    .reg .pred p;
    and.b32 %r991, %r995, %r993;    setp.ne.u32 p, %r991, 0;
    vote.ballot.sync.b32 %r991, p, 0xffffffff;
    @!p not.b32 %r991, %r991;
}

	// end inline asm
	and.b32  	%r1006, %r991, %r1005;
	mov.b32 	%r996, 128;
	// begin inline asm
	{
    .reg .pred p;
    and.b32 %r994, %r995, %r996;    setp.ne.u32 p, %r994, 0;
    vote.ballot.sync.b32 %r994, p, 0xffffffff;
    @!p not.b32 %r994, %r994;
}

	// end inline asm
	and.b32  	%r1007, %r994, %r1006;
	clz.b32 	%r1008, %r1007;
	sub.s32 	%r117, 31, %r1008;
	and.b32  	%r1009, %r583, %r1007;
	popc.b32 	%r118, %r1009;
	setp.ne.s32 	%p94, %r210, %r117;
	mov.b32 	%r1776, 0;
	@%p94 bra 	$L__BB5_141;
	shl.b32 	%r1010, %r995, 2;
	add.s32 	%r1011, %r10, %r1010;
	atom.shared.add.u32 	%r1776, [%r1011], %r118;
$L__BB5_141:
	shfl.sync.idx.b32	%r1037|%p95, %r1776, %r117, 31, -1;
	add.s32 	%r121, %r118, %r1037;
	cvt.u32.u16 	%r1038, %rs282;
	shr.u32 	%r1039, %r1038, %r34;
	and.b32  	%r1034, %r1039, %r9;
	mov.b32 	%r1014, 1;
	// begin inline asm
	{
    .reg .pred p;
    and.b32 %r1012, %r1034, %r1014;    setp.ne.u32 p, %r1012, 0;
    vote.ballot.sync.b32 %r1012, p, 0xffffffff;
    @!p not.b32 %r1012, %r1012;
}

	// end inline asm
	mov.b32 	%r1017, 2;
	// begin inline asm
	{
    .reg .pred p;
    and.b32 %r1015, %r1034, %r1017;    setp.ne.u32 p, %r1015, 0;
    vote.ballot.sync.b32 %r1015, p, 0xffffffff;
    @!p not.b32 %r1015, %r1015;
}

	// end inline asm
	and.b32  	%r1040, %r1015, %r1012;
	mov.b32 	%r1020, 4;
	// begin inline asm
	{
    .reg .pred p;
    and.b32 %r1018, %r1034, %r1020;    setp.ne.u32 p, %r1018, 0;
    vote.ballot.sync.b32 %r1018, p, 0xffffffff;
    @!p not.b32 %r1018, %r1018;
}

	// end inline asm
	and.b32  	%r1041, %r1018, %r1040;
	mov.b32 	%r1023, 8;
	// begin inline asm
	{
    .reg .pred p;
    and.b32 %r1021, %r1034, %r1023;    setp.ne.u32 p, %r1021, 0;
    vote.ballot.sync.b32 %r1021, p, 0xffffffff;
    @!p not.b32 %r1021, %r1021;
}

	// end inline asm
	and.b32  	%r1042, %r1021, %r1041;
	mov.b32 	%r1026, 16;
	// begin inline asm
	{
    .reg .pred p;
    and.b32 %r1024, %r1034, %r1026;    setp.ne.u32 p, %r1024, 0;
    vote.ballot.sync.b32 %r1024, p, 0xffffffff;
    @!p not.b32 %r1024, %r1024;
}

	// end inline asm
	and.b32  	%r1043, %r1024, %r1042;
	mov.b32 	%r1029, 32;
	// begin inline asm
	{
    .reg .pred p;
    and.b32 %r1027, %r1034, %r1029;    setp.ne.u32 p, %r1027, 0;
    vote.ballot.sync.b32 %r1027, p, 0xffffffff;
    @!p not.b32 %r1027, %r1027;
}

	// end inline asm
	and.b32  	%r1044, %r1027, %r1043;
	mov.b32 	%r1032, 64;
	// begin inline asm
	{
    .reg .pred p;
    and.b32 %r1030, %r1034, %r1032;    setp.ne.u32 p, %r1030, 0;
    vote.ballot.sync.b32 %r1030, p, 0xffffffff;
    @!p not.b32 %r1030, %r1030;
}

	// end inline asm
	and.b32  	%r1045, %r1030, %r1044;
	mov.b32 	%r1035, 128;
	// begin inline asm
	{
    .reg .pred p;
    and.b32 %r1033, %r1034, %r1035;    setp.ne.u32 p, %r1033, 0;
    vote.ballot.sync.b32 %r1033, p, 0xffffffff;
    @!p not.b32 %r1033, %r1033;
}

	// end inline asm
	and.b32  	%r1046, %r1033, %r1045;
	clz.b32 	%r1047, %r1046;
	sub.s32 	%r123, 31, %r1047;
	and.b32  	%r1048, %r583, %r1046;
	popc.b32 	%r124, %r1048;
	setp.ne.s32 	%p96, %r210, %r123;
	mov.b32 	%r1777, 0;
	@%p96 bra 	$L__BB5_143;
	shl.b32 	%r1049, %r1034, 2;
	add.s32 	%r1050, %r10, %r1049;
	atom.shared.add.u32 	%r1777, [%r1050], %r124;
$L__BB5_143:
	shfl.sync.idx.b32	%r1076|%p97, %r1777, %r123, 31, -1;
	add.s32 	%r127, %r124, %r1076;
	cvt.u32.u16 	%r1077, %rs283;
	shr.u32 	%r1078, %r1077, %r34;
	and.b32  	%r1073, %r1078, %r9;
	mov.b32 	%r1053, 1;
	// begin inline asm
	{
    .reg .pred p;
    and.b32 %r1051, %r1073, %r1053;    setp.ne.u32 p, %r1051, 0;
    vote.ballot.sync.b32 %r1051, p, 0xffffffff;
    @!p not.b32 %r1051, %r1051;
}

	// end inline asm
	mov.b32 	%r1056, 2;
	// begin inline asm
	{
    .reg .pred p;
    and.b32 %r1054, %r1073, %r1056;    setp.ne.u32 p, %r1054, 0;
    vote.ballot.sync.b32 %r1054, p, 0xffffffff;
    @!p not.b32 %r1054, %r1054;
}

	// end inline asm
	and.b32  	%r1079, %r1054, %r1051;
	mov.b32 	%r1059, 4;
	// begin inline asm
	{
    .reg .pred p;
    and.b32 %r1057, %r1073, %r1059;    setp.ne.u32 p, %r1057, 0;
    vote.ballot.sync.b32 %r1057, p, 0xffffffff;
    @!p not.b32 %r1057, %r1057;
}

	// end inline asm
	and.b32  	%r1080, %r1057, %r1079;
	mov.b32 	%r1062, 8;
	// begin inline asm
	{
    .reg .pred p;
    and.b32 %r1060, %r1073, %r1062;    setp.ne.u32 p, %r1060, 0;
    vote.ballot.sync.b32 %r1060, p, 0xffffffff;
    @!p not.b32 %r1060, %r1060;
}

	// end inline asm
	and.b32  	%r1081, %r1060, %r1080;
	mov.b32 	%r1065, 16;
	// begin inline asm
	{
    .reg .pred p;
    and.b32 %r1063, %r1073, %r1065;    setp.ne.u32 p, %r1063, 0;
    vote.ballot.sync.b32 %r1063, p, 0xffffffff;
    @!p not.b32 %r1063, %r1063;
}

	// end inline asm
	and.b32  	%r1082, %r1063, %r1081;
	mov.b32 	%r1068, 32;
	// begin inline asm
	{
    .reg .pred p;
    and.b32 %r1066, %r1073, %r1068;    setp.ne.u32 p, %r1066, 0;
    vote.ballot.sync.b32 %r1066, p, 0xffffffff;
    @!p not.b32 %r1066, %r1066;
}

	// end inline asm
	and.b32  	%r1083, %r1066, %r1082;
	mov.b32 	%r1071, 64;
	// begin inline asm
	{
    .reg .pred p;
    and.b32 %r1069, %r1073, %r1071;    setp.ne.u32 p, %r1069, 0;
    vote.ballot.sync.b32 %r1069, p, 0xffffffff;
    @!p not.b32 %r1069, %r1069;
}

	// end inline asm
	and.b32  	%r1084, %r1069, %r1083;
	mov.b32 	%r1074, 128;
	// begin inline asm
	{
    .reg .pred p;
    and.b32 %r1072, %r1073, %r1074;    setp.ne.u32 p, %r1072, 0;
    vote.ballot.sync.b32 %r1072, p, 0xffffffff;
    @!p not.b32 %r1072, %r1072;
}

	// end inline asm
	and.b32  	%r1085, %r1072, %r1084;
	clz.b32 	%r1086, %r1085;
	sub.s32 	%r129, 31, %r1086;
	and.b32  	%r1087, %r583, %r1085;
	popc.b32 	%r130, %r1087;
	setp.ne.s32 	%p98, %r210, %r129;
	mov.b32 	%r1778, 0;
	@%p98 bra 	$L__BB5_145;
	shl.b32 	%r1088, %r1073, 2;
	add.s32 	%r1089, %r10, %r1088;
	atom.shared.add.u32 	%r1778, [%r1089], %r130;
$L__BB5_145:
	shfl.sync.idx.b32	%r1115|%p99, %r1778, %r129, 31, -1;
	add.s32 	%r133, %r130, %r1115;
	cvt.u32.u16 	%r1116, %rs284;
	shr.u32 	%r1117, %r1116, %r34;
	and.b32  	%r1112, %r1117, %r9;
	mov.b32 	%r1092, 1;
	// begin inline asm
	{
    .reg .pred p;
    and.b32 %r1090, %r1112, %r1092;    setp.ne.u32 p, %r1090, 0;
    vote.ballot.sync.b32 %r1090, p, 0xffffffff;
    @!p not.b32 %r1090, %r1090;
}

	// end inline asm
	mov.b32 	%r1095, 2;
	// begin inline asm
	{
    .reg .pred p;
    and.b32 %r1093, %r1112, %r1095;    setp.ne.u32 p, %r1093, 0;
    vote.ballot.sync.b32 %r1093, p, 0xffffffff;
    @!p not.b32 %r1093, %r1093;
}

	// end inline asm
	and.b32  	%r1118, %r1093, %r1090;
	mov.b32 	%r1098, 4;
	// begin inline asm
	{
    .reg .pred p;
    and.b32 %r1096, %r1112, %r1098;    setp.ne.u32 p, %r1096, 0;
    vote.ballot.sync.b32 %r1096, p, 0xffffffff;
    @!p not.b32 %r1096, %r1096;
}

	// end inline asm
	and.b32  	%r1119, %r1096, %r1118;
	mov.b32 	%r1101, 8;
	// begin inline asm
	{
    .reg .pred p;
    and.b32 %r1099, %r1112, %r1101;    setp.ne.u32 p, %r1099, 0;
    vote.ballot.sync.b32 %r1099, p, 0xffffffff;
    @!p not.b32 %r1099, %r1099;
}

	// end inline asm
	and.b32  	%r1120, %r1099, %r1119;
	mov.b32 	%r1104, 16;
	// begin inline asm
	{
    .reg .pred p;
    and.b32 %r1102, %r1112, %r1104;    setp.ne.u32 p, %r1102, 0;
    vote.ballot.sync.b32 %r1102, p, 0xffffffff;
    @!p not.b32 %r1102, %r1102;
}

	// end inline asm
	and.b32  	%r1121, %r1102, %r1120;
	mov.b32 	%r1107, 32;
	// begin inline asm
	{
    .reg .pred p;
    and.b32 %r1105, %r1112, %r1107;    setp.ne.u32 p, %r1105, 0;
    vote.ballot.sync.b32 %r1105, p, 0xffffffff;
    @!p not.b32 %r1105, %r1105;
}

	// end inline asm
	and.b32  	%r1122, %r1105, %r1121;
	mov.b32 	%r1110, 64;
	// begin inline asm
	{
    .reg .pred p;
    and.b32 %r1108, %r1112, %r1110;    setp.ne.u32 p, %r1108, 0;
    vote.ballot.sync.b32 %r1108, p, 0xffffffff;
    @!p not.b32 %r1108, %r1108;
}

	// end inline asm
	and.b32  	%r1123, %r1108, %r1122;
	mov.b32 	%r1113, 128;
	// begin inline asm
	{
    .reg .pred p;
    and.b32 %r1111, %r1112, %r1113;    setp.ne.u32 p, %r1111, 0;
    vote.ballot.sync.b32 %r1111, p, 0xffffffff;
    @!p not.b32 %r1111, %r1111;
}

	// end inline asm
	and.b32  	%r1124, %r1111, %r1123;
	clz.b32 	%r1125, %r1124;
	sub.s32 	%r135, 31, %r1125;
	and.b32  	%r1126, %r583, %r1124;
	popc.b32 	%r136, %r1126;
	setp.ne.s32 	%p100, %r210, %r135;
	mov.b32 	%r1779, 0;
	@%p100 bra 	$L__BB5_147;
	shl.b32 	%r1127, %r1112, 2;
	add.s32 	%r1128, %r10, %r1127;
	atom.shared.add.u32 	%r1779, [%r1128], %r136;
$L__BB5_147:
	shfl.sync.idx.b32	%r1154|%p101, %r1779, %r135, 31, -1;
	add.s32 	%r139, %r136, %r1154;
	cvt.u32.u16 	%r1155, %rs285;
	shr.u32 	%r1156, %r1155, %r34;
	and.b32  	%r1151, %r1156, %r9;
	mov.b32 	%r1131, 1;
	// begin inline asm
	{
    .reg .pred p;
    and.b32 %r1129, %r1151, %r1131;    setp.ne.u32 p, %r1129, 0;
    vote.ballot.sync.b32 %r1129, p, 0xffffffff;
    @!p not.b32 %r1129, %r1129;
}

	// end inline asm
	mov.b32 	%r1134, 2;
	// begin inline asm
	{
    .reg .pred p;
    and.b32 %r1132, %r1151, %r1134;    setp.ne.u32 p, %r1132, 0;
    vote.ballot.sync.b32 %r1132, p, 0xffffffff;
    @!p not.b32 %r1132, %r1132;
}

	// end inline asm
	and.b32  	%r1157, %r1132, %r1129;
	mov.b32 	%r1137, 4;
	// begin inline asm
	{
    .reg .pred p;
    and.b32 %r1135, %r1151, %r1137;    setp.ne.u32 p, %r1135, 0;
    vote.ballot.sync.b32 %r1135, p, 0xffffffff;
    @!p not.b32 %r1135, %r1135;
}

	// end inline asm
	and.b32  	%r1158, %r1135, %r1157;
	mov.b32 	%r1140, 8;
	// begin inline asm
	{
    .reg .pred p;
    and.b32 %r1138, %r1151, %r1140;    setp.ne.u32 p, %r1138, 0;
    vote.ballot.sync.b32 %r1138, p, 0xffffffff;
    @!p not.b32 %r1138, %r1138;
}

	// end inline asm
	and.b32  	%r1159, %r1138, %r1158;
	mov.b32 	%r1143, 16;
	// begin inline asm
	{
    .reg .pred p;
    and.b32 %r1141, %r1151, %r1143;    setp.ne.u32 p, %r1141, 0;
    vote.ballot.sync.b32 %r1141, p, 0xffffffff;
    @!p not.b32 %r1141, %r1141;
}

	// end inline asm
	and.b32  	%r1160, %r1141, %r1159;
	mov.b32 	%r1146, 32;
	// begin inline asm
	{
    .reg .pred p;
    and.b32 %r1144, %r1151, %r1146;    setp.ne.u32 p, %r1144, 0;
    vote.ballot.sync.b32 %r1144, p, 0xffffffff;
    @!p not.b32 %r1144, %r1144;
}

	// end inline asm
	and.b32  	%r1161, %r1144, %r1160;
	mov.b32 	%r1149, 64;
	// begin inline asm
	{
    .reg .pred p;
    and.b32 %r1147, %r1151, %r1149;    setp.ne.u32 p, %r1147, 0;
    vote.ballot.sync.b32 %r1147, p, 0xffffffff;
    @!p not.b32 %r1147, %r1147;
}

	// end inline asm
	and.b32  	%r1162, %r1147, %r1161;
	mov.b32 	%r1152, 128;
	// begin inline asm
	{
    .reg .pred p;
    and.b32 %r1150, %r1151, %r1152;    setp.ne.u32 p, %r1150, 0;
    vote.ballot.sync.b32 %r1150, p, 0xffffffff;
    @!p not.b32 %r1150, %r1150;
}

	// end inline asm
	and.b32  	%r1163, %r1150, %r1162;
	clz.b32 	%r1164, %r1163;
	sub.s32 	%r141, 31, %r1164;
	and.b32  	%r1165, %r583, %r1163;
	popc.b32 	%r142, %r1165;
	setp.ne.s32 	%p102, %r210, %r141;
	mov.b32 	%r1780, 0;
	@%p102 bra 	$L__BB5_149;
	shl.b32 	%r1166, %r1151, 2;
	add.s32 	%r1167, %r10, %r1166;
	atom.shared.add.u32 	%r1780, [%r1167], %r142;
$L__BB5_149:
	shfl.sync.idx.b32	%r1193|%p103, %r1780, %r141, 31, -1;
	add.s32 	%r145, %r142, %r1193;
	cvt.u32.u16 	%r1194, %rs286;
	shr.u32 	%r1195, %r1194, %r34;
	and.b32  	%r1190, %r1195, %r9;
	mov.b32 	%r1170, 1;
	// begin inline asm
	{
    .reg .pred p;
    and.b32 %r1168, %r1190, %r1170;    setp.ne.u32 p, %r1168, 0;
    vote.ballot.sync.b32 %r1168, p, 0xffffffff;
    @!p not.b32 %r1168, %r1168;
}

	// end inline asm
	mov.b32 	%r1173, 2;
	// begin inline asm
	{
    .reg .pred p;
    and.b32 %r1171, %r1190, %r1173;    setp.ne.u32 p, %r1171, 0;
    vote.ballot.sync.b32 %r1171, p, 0xffffffff;
    @!p not.b32 %r1171, %r1171;
}

	// end inline asm
	and.b32  	%r1196, %r1171, %r1168;
	mov.b32 	%r1176, 4;
	// begin inline asm
	{
    .reg .pred p;
    and.b32 %r1174, %r1190, %r1176;    setp.ne.u32 p, %r1174, 0;
    vote.ballot.sync.b32 %r1174, p, 0xffffffff;
    @!p not.b32 %r1174, %r1174;
}

	// end inline asm
	and.b32  	%r1197, %r1174, %r1196;
	mov.b32 	%r1179, 8;
	// begin inline asm
	{
    .reg .pred p;
    and.b32 %r1177, %r1190, %r1179;    setp.ne.u32 p, %r1177, 0;
    vote.ballot.sync.b32 %r1177, p, 0xffffffff;
    @!p not.b32 %r1177, %r1177;
}

	// end inline asm
	and.b32  	%r1198, %r1177, %r1197;
	mov.b32 	%r1182, 16;
	// begin inline asm
	{
    .reg .pred p;
    and.b32 %r1180, %r1190, %r1182;    setp.ne.u32 p, %r1180, 0;
    vote.ballot.sync.b32 %r1180, p, 0xffffffff;
    @!p not.b32 %r1180, %r1180;
}

	// end inline asm
	and.b32  	%r1199, %r1180, %r1198;
	mov.b32 	%r1185, 32;
	// begin inline asm
	{
    .reg .pred p;
    and.b32 %r1183, %r1190, %r1185;    setp.ne.u32 p, %r1183, 0;
    vote.ballot.sync.b32 %r1183, p, 0xffffffff;
    @!p not.b32 %r1183, %r1183;
}

	// end inline asm
	and.b32  	%r1200, %r1183, %r1199;
	mov.b32 	%r1188, 64;
	// begin inline asm
	{
    .reg .pred p;
    and.b32 %r1186, %r1190, %r1188;    setp.ne.u32 p, %r1186, 0;
    vote.ballot.sync.b32 %r1186, p, 0xffffffff;
    @!p not.b32 %r1186, %r1186;
}

	// end inline asm
	and.b32  	%r1201, %r1186, %r1200;
	mov.b32 	%r1191, 128;
	// begin inline asm
	{
    .reg .pred p;
    and.b32 %r1189, %r1190, %r1191;    setp.ne.u32 p, %r1189, 0;
    vote.ballot.sync.b32 %r1189, p, 0xffffffff;
    @!p not.b32 %r1189, %r1189;
}

	// end inline asm
	and.b32  	%r1202, %r1189, %r1201;
	clz.b32 	%r1203, %r1202;
	sub.s32 	%r147, 31, %r1203;
	and.b32  	%r1204, %r583, %r1202;
	popc.b32 	%r148, %r1204;
	setp.ne.s32 	%p104, %r210, %r147;
	mov.b32 	%r1781, 0;
	@%p104 bra 	$L__BB5_151;
	shl.b32 	%r1205, %r1190, 2;
	add.s32 	%r1206, %r10, %r1205;
	atom.shared.add.u32 	%r1781, [%r1206], %r148;
$L__BB5_151:
	shfl.sync.idx.b32	%r1232|%p105, %r1781, %r147, 31, -1;
	add.s32 	%r151, %r148, %r1232;
	cvt.u32.u16 	%r1233, %rs287;
	shr.u32 	%r1234, %r1233, %r34;
	and.b32  	%r1229, %r1234, %r9;
	mov.b32 	%r1209, 1;
	// begin inline asm
	{
    .reg .pred p;
    and.b32 %r1207, %r1229, %r1209;    setp.ne.u32 p, %r1207, 0;
    vote.ballot.sync.b32 %r1207, p, 0xffffffff;
    @!p not.b32 %r1207, %r1207;
}

	// end inline asm
	mov.b32 	%r1212, 2;
	// begin inline asm
	{
    .reg .pred p;
    and.b32 %r1210, %r1229, %r1212;    setp.ne.u32 p, %r1210, 0;
    vote.ballot.sync.b32 %r1210, p, 0xffffffff;
    @!p not.b32 %r1210, %r1210;
}

	// end inline asm
	and.b32  	%r1235, %r1210, %r1207;
	mov.b32 	%r1215, 4;
	// begin inline asm
	{
    .reg .pred p;
    and.b32 %r1213, %r1229, %r1215;    setp.ne.u32 p, %r1213, 0;
    vote.ballot.sync.b32 %r1213, p, 0xffffffff;
    @!p not.b32 %r1213, %r1213;
}

	// end inline asm
	and.b32  	%r1236, %r1213, %r1235;
	mov.b32 	%r1218, 8;
	// begin inline asm
	{
    .reg .pred p;
    and.b32 %r1216, %r1229, %r1218;    setp.ne.u32 p, %r1216, 0;
    vote.ballot.sync.b32 %r1216, p, 0xffffffff;
    @!p not.b32 %r1216, %r1216;
}

	// end inline asm
	and.b32  	%r1237, %r1216, %r1236;
	mov.b32 	%r1221, 16;
	// begin inline asm
	{
    .reg .pred p;
    and.b32 %r1219, %r1229, %r1221;    setp.ne.u32 p, %r1219, 0;
    vote.ballot.sync.b32 %r1219, p, 0xffffffff;
    @!p not.b32 %r1219, %r1219;
}

	// end inline asm
	and.b32  	%r1238, %r1219, %r1237;
	mov.b32 	%r1224, 32;
	// begin inline asm
	{
    .reg .pred p;
    and.b32 %r1222, %r1229, %r1224;    setp.ne.u32 p, %r1222, 0;
    vote.ballot.sync.b32 %r1222, p, 0xffffffff;
    @!p not.b32 %r1222, %r1222;
}

	// end inline asm
	and.b32  	%r1239, %r1222, %r1238;
	mov.b32 	%r1227, 64;
	// begin inline asm
	{
    .reg .pred p;
    and.b32 %r1225, %r1229, %r1227;    setp.ne.u32 p, %r1225, 0;
    vote.ballot.sync.b32 %r1225, p, 0xffffffff;
    @!p not.b32 %r1225, %r1225;
}

	// end inline asm
	and.b32  	%r1240, %r1225, %r1239;
	mov.b32 	%r1230, 128;
	// begin inline asm
	{
    .reg .pred p;
    and.b32 %r1228, %r1229, %r1230;    setp.ne.u32 p, %r1228, 0;
    vote.ballot.sync.b32 %r1228, p, 0xffffffff;
    @!p not.b32 %r1228, %r1228;
}

	// end inline asm
	and.b32  	%r1241, %r1228, %r1240;
	clz.b32 	%r1242, %r1241;
	sub.s32 	%r153, 31, %r1242;
	and.b32  	%r1243, %r583, %r1241;
	popc.b32 	%r154, %r1243;
	setp.ne.s32 	%p106, %r210, %r153;
	mov.b32 	%r1782, 0;
	@%p106 bra 	$L__BB5_153;
	shl.b32 	%r1244, %r1229, 2;
	add.s32 	%r1245, %r10, %r1244;
	atom.shared.add.u32 	%r1782, [%r1245], %r154;
$L__BB5_153:
	shfl.sync.idx.b32	%r1271|%p107, %r1782, %r153, 31, -1;
	add.s32 	%r157, %r154, %r1271;
	cvt.u32.u16 	%r1272, %rs288;
	shr.u32 	%r1273, %r1272, %r34;
	and.b32  	%r1268, %r1273, %r9;
	mov.b32 	%r1248, 1;
	// begin inline asm
	{
    .reg .pred p;
    and.b32 %r1246, %r1268, %r1248;    setp.ne.u32 p, %r1246, 0;
    vote.ballot.sync.b32 %r1246, p, 0xffffffff;
    @!p not.b32 %r1246, %r1246;
}

	// end inline asm
	mov.b32 	%r1251, 2;
	// begin inline asm
	{
    .reg .pred p;
    and.b32 %r1249, %r1268, %r1251;    setp.ne.u32 p, %r1249, 0;
    vote.ballot.sync.b32 %r1249, p, 0xffffffff;
    @!p not.b32 %r1249, %r1249;
}

	// end inline asm
	and.b32  	%r1274, %r1249, %r1246;
	mov.b32 	%r1254, 4;
	// begin inline asm
	{
    .reg .pred p;
    and.b32 %r1252, %r1268, %r1254;    setp.ne.u32 p, %r1252, 0;
    vote.ballot.sync.b32 %r1252, p, 0xffffffff;
    @!p not.b32 %r1252, %r1252;
}

	// end inline asm
	and.b32  	%r1275, %r1252, %r1274;
	mov.b32 	%r1257, 8;
	// begin inline asm
	{
    .reg .pred p;
    and.b32 %r1255, %r1268, %r1257;    setp.ne.u32 p, %r1255, 0;
    vote.ballot.sync.b32 %r1255, p, 0xffffffff;
    @!p not.b32 %r1255, %r1255;
}

	// end inline asm
	and.b32  	%r1276, %r1255, %r1275;
	mov.b32 	%r1260, 16;
	// begin inline asm
	{
    .reg .pred p;
    and.b32 %r1258, %r1268, %r1260;    setp.ne.u32 p, %r1258, 0;
    vote.ballot.sync.b32 %r1258, p, 0xffffffff;
    @!p not.b32 %r1258, %r1258;
}

	// end inline asm
	and.b32  	%r1277, %r1258, %r1276;
	mov.b32 	%r1263, 32;
	// begin inline asm
	{
    .reg .pred p;
    and.b32 %r1261, %r1268, %r1263;    setp.ne.u32 p, %r1261, 0;
    vote.ballot.sync.b32 %r1261, p, 0xffffffff;
    @!p not.b32 %r1261, %r1261;
}

	// end inline asm
	and.b32  	%r1278, %r1261, %r1277;
	mov.b32 	%r1266, 64;
	// begin inline asm
	{
    .reg .pred p;
    and.b32 %r1264, %r1268, %r1266;    setp.ne.u32 p, %r1264, 0;
    vote.ballot.sync.b32 %r1264, p, 0xffffffff;
    @!p not.b32 %r1264, %r1264;
}

	// end inline asm
	and.b32  	%r1279, %r1264, %r1278;
	mov.b32 	%r1269, 128;
	// begin inline asm
	{
    .reg .pred p;
    and.b32 %r1267, %r1268, %r1269;    setp.ne.u32 p, %r1267, 0;
    vote.ballot.sync.b32 %r1267, p, 0xffffffff;
    @!p not.b32 %r1267, %r1267;
}

	// end inline asm
	and.b32  	%r1280, %r1267, %r1279;
	clz.b32 	%r1281, %r1280;
	sub.s32 	%r159, 31, %r1281;
	and.b32  	%r1282, %r583, %r1280;
	popc.b32 	%r160, %r1282;
	setp.ne.s32 	%p108, %r210, %r159;
	mov.b32 	%r1783, 0;
	@%p108 bra 	$L__BB5_155;
	shl.b32 	%r1283, %r1268, 2;
	add.s32 	%r1284, %r10, %r1283;
	atom.shared.add.u32 	%r1783, [%r1284], %r160;
$L__BB5_155:
	shfl.sync.idx.b32	%r1310|%p109, %r1783, %r159, 31, -1;
	add.s32 	%r163, %r160, %r1310;
	cvt.u32.u16 	%r1311, %rs289;
	shr.u32 	%r1312, %r1311, %r34;
	and.b32  	%r1307, %r1312, %r9;
	mov.b32 	%r1287, 1;
	// begin inline asm
	{
    .reg .pred p;
    and.b32 %r1285, %r1307, %r1287;    setp.ne.u32 p, %r1285, 0;
    vote.ballot.sync.b32 %r1285, p, 0xffffffff;
    @!p not.b32 %r1285, %r1285;
}

	// end inline asm
	mov.b32 	%r1290, 2;
	// begin inline asm
	{
    .reg .pred p;
    and.b32 %r1288, %r1307, %r1290;    setp.ne.u32 p, %r1288, 0;
    vote.ballot.sync.b32 %r1288, p, 0xffffffff;
    @!p not.b32 %r1288, %r1288;
}

	// end inline asm
	and.b32  	%r1313, %r1288, %r1285;
	mov.b32 	%r1293, 4;
	// begin inline asm
	{
    .reg .pred p;
    and.b32 %r1291, %r1307, %r1293;    setp.ne.u32 p, %r1291, 0;
    vote.ballot.sync.b32 %r1291, p, 0xffffffff;
    @!p not.b32 %r1291, %r1291;
}

	// end inline asm
	and.b32  	%r1314, %r1291, %r1313;
	mov.b32 	%r1296, 8;
	// begin inline asm
	{
    .reg .pred p;
    and.b32 %r1294, %r1307, %r1296;    setp.ne.u32 p, %r1294, 0;
    vote.ballot.sync.b32 %r1294, p, 0xffffffff;
    @!p not.b32 %r1294, %r1294;
}

	// end inline asm
	and.b32  	%r1315, %r1294, %r1314;
	mov.b32 	%r1299, 16;
	// begin inline asm
	{
    .reg .pred p;
    and.b32 %r1297, %r1307, %r1299;    setp.ne.u32 p, %r1297, 0;
    vote.ballot.sync.b32 %r1297, p, 0xffffffff;
    @!p not.b32 %r1297, %r1297;
}

	// end inline asm
	and.b32  	%r1316, %r1297, %r1315;
	mov.b32 	%r1302, 32;
	// begin inline asm
	{
    .reg .pred p;
    and.b32 %r1300, %r1307, %r1302;    setp.ne.u32 p, %r1300, 0;
    vote.ballot.sync.b32 %r1300, p, 0xffffffff;
    @!p not.b32 %r1300, %r1300;
}

	// end inline asm
	and.b32  	%r1317, %r1300, %r1316;
	mov.b32 	%r1305, 64;
	// begin inline asm
	{
    .reg .pred p;
    and.b32 %r1303, %r1307, %r1305;    setp.ne.u32 p, %r1303, 0;
    vote.ballot.sync.b32 %r1303, p, 0xffffffff;
    @!p not.b32 %r1303, %r1303;
}

	// end inline asm
	and.b32  	%r1318, %r1303, %r1317;
	mov.b32 	%r1308, 128;
	// begin inline asm
	{
    .reg .pred p;
    and.b32 %r1306, %r1307, %r1308;    setp.ne.u32 p, %r1306, 0;
    vote.ballot.sync.b32 %r1306, p, 0xffffffff;
    @!p not.b32 %r1306, %r1306;
}

	// end inline asm
	and.b32  	%r1319, %r1306, %r1318;
	clz.b32 	%r1320, %r1319;
	sub.s32 	%r165, 31, %r1320;
	and.b32  	%r1321, %r583, %r1319;
	popc.b32 	%r166, %r1321;
	setp.ne.s32 	%p110, %r210, %r165;
	mov.b32 	%r1784, 0;
	@%p110 bra 	$L__BB5_157;
	shl.b32 	%r1322, %r1307, 2;
	add.s32 	%r1323, %r10, %r1322;
	atom.shared.add.u32 	%r1784, [%r1323], %r166;
$L__BB5_157:
	shfl.sync.idx.b32	%r1349|%p111, %r1784, %r165, 31, -1;
	add.s32 	%r169, %r166, %r1349;
	cvt.u32.u16 	%r1350, %rs290;
	shr.u32 	%r1351, %r1350, %r34;
	and.b32  	%r1346, %r1351, %r9;
	mov.b32 	%r1326, 1;
	// begin inline asm
	{
    .reg .pred p;
    and.b32 %r1324, %r1346, %r1326;    setp.ne.u32 p, %r1324, 0;
    vote.ballot.sync.b32 %r1324, p, 0xffffffff;
    @!p not.b32 %r1324, %r1324;
}

	// end inline asm
	mov.b32 	%r1329, 2;
	// begin inline asm
	{
    .reg .pred p;
    and.b32 %r1327, %r1346, %r1329;    setp.ne.u32 p, %r1327, 0;
    vote.ballot.sync.b32 %r1327, p, 0xffffffff;
    @!p not.b32 %r1327, %r1327;
}

	// end inline asm
	and.b32  	%r1352, %r1327, %r1324;
	mov.b32 	%r1332, 4;
	// begin inline asm
	{
    .reg .pred p;
    and.b32 %r1330, %r1346, %r1332;    setp.ne.u32 p, %r1330, 0;
    vote.ballot.sync.b32 %r1330, p, 0xffffffff;
    @!p not.b32 %r1330, %r1330;
}

	// end inline asm
	and.b32  	%r1353, %r1330, %r1352;
	mov.b32 	%r1335, 8;
	// begin inline asm
	{
    .reg .pred p;
    and.b32 %r1333, %r1346, %r1335;    setp.ne.u32 p, %r1333, 0;
    vote.ballot.sync.b32 %r1333, p, 0xffffffff;
    @!p not.b32 %r1333, %r1333;
}

	// end inline asm
	and.b32  	%r1354, %r1333, %r1353;
	mov.b32 	%r1338, 16;
	// begin inline asm
	{
    .reg .pred p;
    and.b32 %r1336, %r1346, %r1338;    setp.ne.u32 p, %r1336, 0;
    vote.ballot.sync.b32 %r1336, p, 0xffffffff;
    @!p not.b32 %r1336, %r1336;
}

	// end inline asm
	and.b32  	%r1355, %r1336, %r1354;
	mov.b32 	%r1341, 32;
	// begin inline asm
	{
    .reg .pred p;
    and.b32 %r1339, %r1346, %r1341;    setp.ne.u32 p, %r1339, 0;
    vote.ballot.sync.b32 %r1339, p, 0xffffffff;
    @!p not.b32 %r1339, %r1339;
}

	// end inline asm
	and.b32  	%r1356, %r1339, %r1355;
	mov.b32 	%r1344, 64;
	// begin inline asm
	{
    .reg .pred p;
    and.b32 %r1342, %r1346, %r1344;    setp.ne.u32 p, %r1342, 0;
    vote.ballot.sync.b32 %r1342, p, 0xffffffff;
    @!p not.b32 %r1342, %r1342;
}

	// end inline asm
	and.b32  	%r1357, %r1342, %r1356;
	mov.b32 	%r1347, 128;
	// begin inline asm
	{
    .reg .pred p;
    and.b32 %r1345, %r1346, %r1347;    setp.ne.u32 p, %r1345, 0;
    vote.ballot.sync.b32 %r1345, p, 0xffffffff;
    @!p not.b32 %r1345, %r1345;
}

	// end inline asm
	and.b32  	%r1358, %r1345, %r1357;
	clz.b32 	%r1359, %r1358;
	sub.s32 	%r171, 31, %r1359;
	and.b32  	%r1360, %r583, %r1358;
	popc.b32 	%r172, %r1360;
	setp.ne.s32 	%p112, %r210, %r171;
	mov.b32 	%r1785, 0;
	@%p112 bra 	$L__BB5_159;
	shl.b32 	%r1361, %r1346, 2;
	add.s32 	%r1362, %r10, %r1361;
	atom.shared.add.u32 	%r1785, [%r1362], %r172;
$L__BB5_159:
	shfl.sync.idx.b32	%r1363|%p114, %r1785, %r171, 31, -1;
	add.s32 	%r1364, %r172, %r1363;
	bar.sync 	0;
	shl.b32 	%r1365, %r61, 1;
	mov.u32 	%r1366, _ZZN3cub18CUB_300001_SM_10006detail10radix_sort29DeviceRadixSortOnesweepKernelINS1_5radix10policy_hubIsNS0_8NullTypeEjE10Policy1000ELNS0_9SortOrderE0EsS6_jiiNS1_21identity_decomposer_tEEEvPT5_SC_PT3_PKSD_PT1_PKSH_PT2_PKSL_T4_iiT6_E1s;
	add.s32 	%r1367, %r1366, %r1365;
	st.shared.u16 	[%r1367+-2], %rs271;
	shl.b32 	%r1368, %r67, 1;
	add.s32 	%r1369, %r1366, %r1368;
	st.shared.u16 	[%r1369+-2], %rs272;
	shl.b32 	%r1370, %r73, 1;
	add.s32 	%r1371, %r1366, %r1370;
	st.shared.u16 	[%r1371+-2], %rs273;
	shl.b32 	%r1372, %r79, 1;
	add.s32 	%r1373, %r1366, %r1372;
	st.shared.u16 	[%r1373+-2], %rs274;
	shl.b32 	%r1374, %r85, 1;
	add.s32 	%r1375, %r1366, %r1374;
	st.shared.u16 	[%r1375+-2], %rs275;
	shl.b32 	%r1376, %r91, 1;
	add.s32 	%r1377, %r1366, %r1376;
	st.shared.u16 	[%r1377+-2], %rs276;
	shl.b32 	%r1378, %r97, 1;
	add.s32 	%r1379, %r1366, %r1378;
	st.shared.u16 	[%r1379+-2], %rs277;
	shl.b32 	%r1380, %r103, 1;
	add.s32 	%r1381, %r1366, %r1380;
	st.shared.u16 	[%r1381+-2], %rs278;
	shl.b32 	%r1382, %r109, 1;
	add.s32 	%r1383, %r1366, %r1382;
	st.shared.u16 	[%r1383+-2], %rs279;
	shl.b32 	%r1384, %r115, 1;
	add.s32 	%r1385, %r1366, %r1384;
	st.shared.u16 	[%r1385+-2], %rs280;
	shl.b32 	%r1386, %r121, 1;
	add.s32 	%r1387, %r1366, %r1386;
	st.shared.u16 	[%r1387+-2], %rs281;
	shl.b32 	%r1388, %r127, 1;
	add.s32 	%r1389, %r1366, %r1388;
	st.shared.u16 	[%r1389+-2], %rs282;
	shl.b32 	%r1390, %r133, 1;
	add.s32 	%r1391, %r1366, %r1390;
	st.shared.u16 	[%r1391+-2], %rs283;
	shl.b32 	%r1392, %r139, 1;
	add.s32 	%r1393, %r1366, %r1392;
	st.shared.u16 	[%r1393+-2], %rs284;
	shl.b32 	%r1394, %r145, 1;
	add.s32 	%r1395, %r1366, %r1394;
	st.shared.u16 	[%r1395+-2], %rs285;
	shl.b32 	%r1396, %r151, 1;
	add.s32 	%r1397, %r1366, %r1396;
	st.shared.u16 	[%r1397+-2], %rs286;
	shl.b32 	%r1398, %r157, 1;
	add.s32 	%r1399, %r1366, %r1398;
	st.shared.u16 	[%r1399+-2], %rs287;
	shl.b32 	%r1400, %r163, 1;
	add.s32 	%r1401, %r1366, %r1400;
	st.shared.u16 	[%r1401+-2], %rs288;
	shl.b32 	%r1402, %r169, 1;
	add.s32 	%r1403, %r1366, %r1402;
	st.shared.u16 	[%r1403+-2], %rs289;
	shl.b32 	%r1404, %r1364, 1;
	add.s32 	%r1405, %r1366, %r1404;
	st.shared.u16 	[%r1405+-2], %rs290;
	@%p73 bra 	$L__BB5_167;
	ld.param.u64 	%rd138, [_ZN3cub18CUB_300001_SM_10006detail10radix_sort29DeviceRadixSortOnesweepKernelINS1_5radix10policy_hubIsNS0_8NullTypeEjE10Policy1000ELNS0_9SortOrderE0EsS6_jiiNS1_21identity_decomposer_tEEEvPT5_SC_PT3_PKSD_PT1_PKSH_PT2_PKSL_T4_iiT6__param_3];
	cvta.to.global.u64 	%rd40, %rd138;
	mul.wide.u32 	%rd41, %r1, 4;
	add.s64 	%rd42, %rd40, %rd41;
	ld.global.u32 	%r1406, [%rd42];
	sub.s32 	%r1789, %r1406, %r54;
	st.shared.u32 	[%r53+20480], %r1789;
	setp.lt.s32 	%p115, %r4, 1;
	mov.u32 	%r1790, %r1760;
	@%p115 bra 	$L__BB5_166;
	mov.b32 	%r1787, -1;
	mov.u32 	%r1786, %r4;
	mov.u32 	%r1790, %r1760;
$L__BB5_162:
	ld.param.u64 	%rd131, [_ZN3cub18CUB_300001_SM_10006detail10radix_sort29DeviceRadixSortOnesweepKernelINS1_5radix10policy_hubIsNS0_8NullTypeEjE10Policy1000ELNS0_9SortOrderE0EsS6_jiiNS1_21identity_decomposer_tEEEvPT5_SC_PT3_PKSD_PT1_PKSH_PT2_PKSL_T4_iiT6__param_0];
	add.s32 	%r179, %r1786, -1;
	shl.b32 	%r1408, %r179, 8;
	add.s32 	%r1409, %r1408, %r1;
	cvta.to.global.u64 	%rd43, %rd131;
	mul.wide.s32 	%rd44, %r1409, 4;
	add.s64 	%rd11, %rd43, %rd44;
$L__BB5_163:
	membar.cta;
	ld.volatile.global.u32 	%r180, [%rd11];
	setp.eq.s32 	%p116, %r180, 0;
	@%p116 bra 	$L__BB5_163;
	and.b32  	%r1410, %r180, 1073741823;
	add.s32 	%r1790, %r1410, %r1790;
	setp.gt.s32 	%p117, %r180, -1;
	vote.sync.ballot.b32 	%r1787, %p117, %r1787;
	setp.gt.u32 	%p119, %r1786, 1;
	and.pred  	%p120, %p117, %p119;
	mov.u32 	%r1786, %r179;
	@%p120 bra 	$L__BB5_162;
	ld.shared.u32 	%r1789, [%r53+20480];
$L__BB5_166:
	ld.param.u64 	%rd132, [_ZN3cub18CUB_300001_SM_10006detail10radix_sort29DeviceRadixSortOnesweepKernelINS1_5radix10policy_hubIsNS0_8NullTypeEjE10Policy1000ELNS0_9SortOrderE0EsS6_jiiNS1_21identity_decomposer_tEEEvPT5_SC_PT3_PKSD_PT1_PKSH_PT2_PKSL_T4_iiT6__param_0];
	or.b32  	%r1411, %r1790, -2147483648;
	cvta.to.global.u64 	%rd45, %rd132;
	shl.b32 	%r1412, %r4, 8;
	add.s32 	%r1413, %r1412, %r1;
	mul.wide.s32 	%rd46, %r1413, 4;
	add.s64 	%rd47, %rd45, %rd46;
	st.volatile.global.u32 	[%rd47], %r1411;
	sub.s32 	%r1414, %r1790, %r1760;
	add.s32 	%r1415, %r1414, %r1789;
	st.shared.u32 	[%r53+20480], %r1415;
$L__BB5_167:
	ld.param.u32 	%r1748, [_ZN3cub18CUB_300001_SM_10006detail10radix_sort29DeviceRadixSortOnesweepKernelINS1_5radix10policy_hubIsNS0_8NullTypeEjE10Policy1000ELNS0_9SortOrderE0EsS6_jiiNS1_21identity_decomposer_tEEEvPT5_SC_PT3_PKSD_PT1_PKSH_PT2_PKSL_T4_iiT6__param_8];
	ld.param.u64 	%rd135, [_ZN3cub18CUB_300001_SM_10006detail10radix_sort29DeviceRadixSortOnesweepKernelINS1_5radix10policy_hubIsNS0_8NullTypeEjE10Policy1000ELNS0_9SortOrderE0EsS6_jiiNS1_21identity_decomposer_tEEEvPT5_SC_PT3_PKSD_PT1_PKSH_PT2_PKSL_T4_iiT6__param_2];
	setp.gt.u32 	%p121, %r1, 255;
	setp.lt.s32 	%p122, %r6, %r1748;
	setp.eq.s64 	%p123, %rd135, 0;
	or.pred  	%p124, %p123, %p122;
	or.pred  	%p125, %p121, %p124;
	@%p125 bra 	$L__BB5_169;
	ld.param.u64 	%rd136, [_ZN3cub18CUB_300001_SM_10006detail10radix_sort29DeviceRadixSortOnesweepKernelINS1_5radix10policy_hubIsNS0_8NullTypeEjE10Policy1000ELNS0_9SortOrderE0EsS6_jiiNS1_21identity_decomposer_tEEEvPT5_SC_PT3_PKSD_PT1_PKSH_PT2_PKSL_T4_iiT6__param_2];
	ld.shared.u32 	%r1416, [%r53+20480];
	add.s32 	%r1417, %r54, %r1760;
	add.s32 	%r1418, %r1417, %r1416;
	cvta.to.global.u64 	%rd48, %rd136;
	mul.wide.u32 	%rd49, %r1, 4;
	add.s64 	%rd50, %rd48, %rd49;
	st.global.u32 	[%rd50], %r1418;
$L__BB5_169:
	ld.param.u32 	%r1749, [_ZN3cub18CUB_300001_SM_10006detail10radix_sort29DeviceRadixSortOnesweepKernelINS1_5radix10policy_hubIsNS0_8NullTypeEjE10Policy1000ELNS0_9SortOrderE0EsS6_jiiNS1_21identity_decomposer_tEEEvPT5_SC_PT3_PKSD_PT1_PKSH_PT2_PKSL_T4_iiT6__param_8];
	setp.gt.s32 	%p126, %r6, %r1749;
	bar.sync 	0;
	@%p126 bra 	$L__BB5_171;
	shl.b32 	%r1419, %r1, 1;
	sub.s32 	%r1420, %r53, %r1419;
	ld.shared.u16 	%rs153, [%r1420];
	cvt.u32.u16 	%r1421, %rs153;
	shr.u32 	%r1422, %r1421, %r34;
	and.b32  	%r1423, %r1422, %r9;
	shl.b32 	%r1424, %r1423, 2;
	add.s32 	%r1426, %r1366, 20480;
	add.s32 	%r1427, %r1426, %r1424;
	ld.shared.u32 	%r1428, [%r1427];
	add.s32 	%r1429, %r1428, %r1;
	xor.b16  	%rs154, %rs153, -32768;
	mul.wide.u32 	%rd51, %r1429, 2;
	add.s64 	%rd52, %rd1, %rd51;
	st.global.u16 	[%rd52], %rs154;
	bar.warp.sync 	-1;
	ld.shared.u16 	%rs155, [%r1420+1024];
	cvt.u32.u16 	%r1430, %rs155;
	shr.u32 	%r1431, %r1430, %r34;
	and.b32  	%r1432, %r1431, %r9;
	shl.b32 	%r1433, %r1432, 2;
	add.s32 	%r1434, %r1426, %r1433;
	ld.shared.u32 	%r1435, [%r1434];
	add.s32 	%r1436, %r1, %r1435;
	add.s32 	%r1437, %r1436, 512;
	xor.b16  	%rs156, %rs155, -32768;
	mul.wide.u32 	%rd53, %r1437, 2;
	add.s64 	%rd54, %rd1, %rd53;
	st.global.u16 	[%rd54], %rs156;
	bar.warp.sync 	-1;
	ld.shared.u16 	%rs157, [%r1420+2048];
	cvt.u32.u16 	%r1438, %rs157;
	shr.u32 	%r1439, %r1438, %r34;
	and.b32  	%r1440, %r1439, %r9;
	shl.b32 	%r1441, %r1440, 2;
	add.s32 	%r1442, %r1426, %r1441;
	ld.shared.u32 	%r1443, [%r1442];
	add.s32 	%r1444, %r1, %r1443;
	add.s32 	%r1445, %r1444, 1024;
	xor.b16  	%rs158, %rs157, -32768;
	mul.wide.u32 	%rd55, %r1445, 2;
	add.s64 	%rd56, %rd1, %rd55;
	st.global.u16 	[%rd56], %rs158;
	bar.warp.sync 	-1;
	ld.shared.u16 	%rs159, [%r1420+3072];
	cvt.u32.u16 	%r1446, %rs159;
	shr.u32 	%r1447, %r1446, %r34;
	and.b32  	%r1448, %r1447, %r9;
	shl.b32 	%r1449, %r1448, 2;
	add.s32 	%r1450, %r1426, %r1449;
	ld.shared.u32 	%r1451, [%r1450];
	add.s32 	%r1452, %r1, %r1451;
	add.s32 	%r1453, %r1452, 1536;
	xor.b16  	%rs160, %rs159, -32768;
	mul.wide.u32 	%rd57, %r1453, 2;
	add.s64 	%rd58, %rd1, %rd57;
	st.global.u16 	[%rd58], %rs160;
	bar.warp.sync 	-1;
	ld.shared.u16 	%rs161, [%r1420+4096];
	cvt.u32.u16 	%r1454, %rs161;
	shr.u32 	%r1455, %r1454, %r34;
	and.b32  	%r1456, %r1455, %r9;
	shl.b32 	%r1457, %r1456, 2;
	add.s32 	%r1458, %r1426, %r1457;
	ld.shared.u32 	%r1459, [%r1458];
	add.s32 	%r1460, %r1, %r1459;
	add.s32 	%r1461, %r1460, 2048;
	xor.b16  	%rs162, %rs161, -32768;
	mul.wide.u32 	%rd59, %r1461, 2;
	add.s64 	%rd60, %rd1, %rd59;
	st.global.u16 	[%rd60], %rs162;
	bar.warp.sync 	-1;
	ld.shared.u16 	%rs163, [%r1420+5120];
	cvt.u32.u16 	%r1462, %rs163;
	shr.u32 	%r1463, %r1462, %r34;
	and.b32  	%r1464, %r1463, %r9;
	shl.b32 	%r1465, %r1464, 2;
	add.s32 	%r1466, %r1426, %r1465;
	ld.shared.u32 	%r1467, [%r1466];
	add.s32 	%r1468, %r1, %r1467;
	add.s32 	%r1469, %r1468, 2560;
	xor.b16  	%rs164, %rs163, -32768;
	mul.wide.u32 	%rd61, %r1469, 2;
	add.s64 	%rd62, %rd1, %rd61;
	st.global.u16 	[%rd62], %rs164;
	bar.warp.sync 	-1;
	ld.shared.u16 	%rs165, [%r1420+6144];
	cvt.u32.u16 	%r1470, %rs165;
	shr.u32 	%r1471, %r1470, %r34;
	and.b32  	%r1472, %r1471, %r9;
	shl.b32 	%r1473, %r1472, 2;
	add.s32 	%r1474, %r1426, %r1473;
	ld.shared.u32 	%r1475, [%r1474];
	add.s32 	%r1476, %r1, %r1475;
	add.s32 	%r1477, %r1476, 3072;
	xor.b16  	%rs166, %rs165, -32768;
	mul.wide.u32 	%rd63, %r1477, 2;
	add.s64 	%rd64, %rd1, %rd63;
	st.global.u16 	[%rd64], %rs166;
	bar.warp.sync 	-1;
	ld.shared.u16 	%rs167, [%r1420+7168];
	cvt.u32.u16 	%r1478, %rs167;
	shr.u32 	%r1479, %r1478, %r34;
	and.b32  	%r1480, %r1479, %r9;
	shl.b32 	%r1481, %r1480, 2;
	add.s32 	%r1482, %r1426, %r1481;
	ld.shared.u32 	%r1483, [%r1482];
	add.s32 	%r1484, %r1, %r1483;
	add.s32 	%r1485, %r1484, 3584;
	xor.b16  	%rs168, %rs167, -32768;
	mul.wide.u32 	%rd65, %r1485, 2;
	add.s64 	%rd66, %rd1, %rd65;
	st.global.u16 	[%rd66], %rs168;
	bar.warp.sync 	-1;
	ld.shared.u16 	%rs169, [%r1420+8192];
	cvt.u32.u16 	%r1486, %rs169;
	shr.u32 	%r1487, %r1486, %r34;
	and.b32  	%r1488, %r1487, %r9;
	shl.b32 	%r1489, %r1488, 2;
	add.s32 	%r1490, %r1426, %r1489;
	ld.shared.u32 	%r1491, [%r1490];
	add.s32 	%r1492, %r1, %r1491;
	add.s32 	%r1493, %r1492, 4096;
	xor.b16  	%rs170, %rs169, -32768;
	mul.wide.u32 	%rd67, %r1493, 2;
	add.s64 	%rd68, %rd1, %rd67;
	st.global.u16 	[%rd68], %rs170;
	bar.warp.sync 	-1;
	ld.shared.u16 	%rs171, [%r1420+9216];
	cvt.u32.u16 	%r1494, %rs171;
	shr.u32 	%r1495, %r1494, %r34;
	and.b32  	%r1496, %r1495, %r9;
	shl.b32 	%r1497, %r1496, 2;
	add.s32 	%r1498, %r1426, %r1497;
	ld.shared.u32 	%r1499, [%r1498];
	add.s32 	%r1500, %r1, %r1499;
	add.s32 	%r1501, %r1500, 4608;
	xor.b16  	%rs172, %rs171, -32768;
	mul.wide.u32 	%rd69, %r1501, 2;
	add.s64 	%rd70, %rd1, %rd69;
	st.global.u16 	[%rd70], %rs172;
	bar.warp.sync 	-1;
	ld.shared.u16 	%rs173, [%r1420+10240];
	cvt.u32.u16 	%r1502, %rs173;
	shr.u32 	%r1503, %r1502, %r34;
	and.b32  	%r1504, %r1503, %r9;
	shl.b32 	%r1505, %r1504, 2;
	add.s32 	%r1506, %r1426, %r1505;
	ld.shared.u32 	%r1507, [%r1506];
	add.s32 	%r1508, %r1, %r1507;
	add.s32 	%r1509, %r1508, 5120;
	xor.b16  	%rs174, %rs173, -32768;
	mul.wide.u32 	%rd71, %r1509, 2;
	add.s64 	%rd72, %rd1, %rd71;
	st.global.u16 	[%rd72], %rs174;
	bar.warp.sync 	-1;
	ld.shared.u16 	%rs175, [%r1420+11264];
	cvt.u32.u16 	%r1510, %rs175;
	shr.u32 	%r1511, %r1510, %r34;
	and.b32  	%r1512, %r1511, %r9;
	shl.b32 	%r1513, %r1512, 2;
	add.s32 	%r1514, %r1426, %r1513;
	ld.shared.u32 	%r1515, [%r1514];
	add.s32 	%r1516, %r1, %r1515;
	add.s32 	%r1517, %r1516, 5632;
	xor.b16  	%rs176, %rs175, -32768;
	mul.wide.u32 	%rd73, %r1517, 2;
	add.s64 	%rd74, %rd1, %rd73;
	st.global.u16 	[%rd74], %rs176;
	bar.warp.sync 	-1;
	ld.shared.u16 	%rs177, [%r1420+12288];
	cvt.u32.u16 	%r1518, %rs177;
	shr.u32 	%r1519, %r1518, %r34;
	and.b32  	%r1520, %r1519, %r9;
	shl.b32 	%r1521, %r1520, 2;
	add.s32 	%r1522, %r1426, %r1521;
	ld.shared.u32 	%r1523, [%r1522];
	add.s32 	%r1524, %r1, %r1523;
	add.s32 	%r1525, %r1524, 6144;
	xor.b16  	%rs178, %rs177, -32768;
	mul.wide.u32 	%rd75, %r1525, 2;
	add.s64 	%rd76, %rd1, %rd75;
	st.global.u16 	[%rd76], %rs178;
	bar.warp.sync 	-1;
	ld.shared.u16 	%rs179, [%r1420+13312];
	cvt.u32.u16 	%r1526, %rs179;
	shr.u32 	%r1527, %r1526, %r34;
	and.b32  	%r1528, %r1527, %r9;
	shl.b32 	%r1529, %r1528, 2;
	add.s32 	%r1530, %r1426, %r1529;
	ld.shared.u32 	%r1531, [%r1530];
	add.s32 	%r1532, %r1, %r1531;
	add.s32 	%r1533, %r1532, 6656;
	xor.b16  	%rs180, %rs179, -32768;
	mul.wide.u32 	%rd77, %r1533, 2;
	add.s64 	%rd78, %rd1, %rd77;
	st.global.u16 	[%rd78], %rs180;
	bar.warp.sync 	-1;
	ld.shared.u16 	%rs181, [%r1420+14336];
	cvt.u32.u16 	%r1534, %rs181;
	shr.u32 	%r1535, %r1534, %r34;
	and.b32  	%r1536, %r1535, %r9;
	shl.b32 	%r1537, %r1536, 2;
	add.s32 	%r1538, %r1426, %r1537;
	ld.shared.u32 	%r1539, [%r1538];
	add.s32 	%r1540, %r1, %r1539;
	add.s32 	%r1541, %r1540, 7168;
	xor.b16  	%rs182, %rs181, -32768;
	mul.wide.u32 	%rd79, %r1541, 2;
	add.s64 	%rd80, %rd1, %rd79;
	st.global.u16 	[%rd80], %rs182;
	bar.warp.sync 	-1;
	ld.shared.u16 	%rs183, [%r1420+15360];
	cvt.u32.u16 	%r1542, %rs183;
	shr.u32 	%r1543, %r1542, %r34;
	and.b32  	%r1544, %r1543, %r9;
	shl.b32 	%r1545, %r1544, 2;
	add.s32 	%r1546, %r1426, %r1545;
	ld.shared.u32 	%r1547, [%r1546];
	add.s32 	%r1548, %r1, %r1547;
	add.s32 	%r1549, %r1548, 7680;
	xor.b16  	%rs184, %rs183, -32768;
	mul.wide.u32 	%rd81, %r1549, 2;
	add.s64 	%rd82, %rd1, %rd81;
	st.global.u16 	[%rd82], %rs184;
	bar.warp.sync 	-1;
	ld.shared.u16 	%rs185, [%r1420+16384];
	cvt.u32.u16 	%r1550, %rs185;
	shr.u32 	%r1551, %r1550, %r34;
	and.b32  	%r1552, %r1551, %r9;
	shl.b32 	%r1553, %r1552, 2;
	add.s32 	%r1554, %r1426, %r1553;
	ld.shared.u32 	%r1555, [%r1554];
	add.s32 	%r1556, %r1, %r1555;
	add.s32 	%r1557, %r1556, 8192;
	xor.b16  	%rs186, %rs185, -32768;
	mul.wide.u32 	%rd83, %r1557, 2;
	add.s64 	%rd84, %rd1, %rd83;
	st.global.u16 	[%rd84], %rs186;
	bar.warp.sync 	-1;
	ld.shared.u16 	%rs187, [%r1420+17408];
	cvt.u32.u16 	%r1558, %rs187;
	shr.u32 	%r1559, %r1558, %r34;
	and.b32  	%r1560, %r1559, %r9;
	shl.b32 	%r1561, %r1560, 2;
	add.s32 	%r1562, %r1426, %r1561;
	ld.shared.u32 	%r1563, [%r1562];
	add.s32 	%r1564, %r1, %r1563;
	add.s32 	%r1565, %r1564, 8704;
	xor.b16  	%rs188, %rs187, -32768;
	mul.wide.u32 	%rd85, %r1565, 2;
	add.s64 	%rd86, %rd1, %rd85;
	st.global.u16 	[%rd86], %rs188;
	bar.warp.sync 	-1;
	ld.shared.u16 	%rs189, [%r1420+18432];
	cvt.u32.u16 	%r1566, %rs189;
	shr.u32 	%r1567, %r1566, %r34;
	and.b32  	%r1568, %r1567, %r9;
	shl.b32 	%r1569, %r1568, 2;
	add.s32 	%r1570, %r1426, %r1569;
	ld.shared.u32 	%r1571, [%r1570];
	add.s32 	%r1572, %r1, %r1571;
	add.s32 	%r1573, %r1572, 9216;
	xor.b16  	%rs190, %rs189, -32768;
	mul.wide.u32 	%rd87, %r1573, 2;
	add.s64 	%rd88, %rd1, %rd87;
	st.global.u16 	[%rd88], %rs190;
	bar.warp.sync 	-1;
	ld.shared.u16 	%rs191, [%r1420+19456];
	cvt.u32.u16 	%r1574, %rs191;
	shr.u32 	%r1575, %r1574, %r34;
	and.b32  	%r1576, %r1575, %r9;
	shl.b32 	%r1577, %r1576, 2;
	add.s32 	%r1578, %r1426, %r1577;
	ld.shared.u32 	%r1579, [%r1578];
	add.s32 	%r1580, %r1, %r1579;
	add.s32 	%r1581, %r1580, 9728;
	xor.b16  	%rs192, %rs191, -32768;
	mul.wide.u32 	%rd89, %r1581, 2;
	add.s64 	%rd90, %rd1, %rd89;
	st.global.u16 	[%rd90], %rs192;
	bar.warp.sync 	-1;
	bra.uni 	$L__BB5_212;
$L__BB5_171:
	ld.param.u32 	%r1750, [_ZN3cub18CUB_300001_SM_10006detail10radix_sort29DeviceRadixSortOnesweepKernelINS1_5radix10policy_hubIsNS0_8NullTypeEjE10Policy1000ELNS0_9SortOrderE0EsS6_jiiNS1_21identity_decomposer_tEEEvPT5_SC_PT3_PKSD_PT1_PKSH_PT2_PKSL_T4_iiT6__param_8];
	mad.lo.s32 	%r186, %r4, -10240, %r1750;
	shl.b32 	%r1582, %r1, 1;
	sub.s32 	%r187, %r53, %r1582;
	setp.ge.s32 	%p127, %r1, %r186;
	@%p127 bra 	$L__BB5_173;
	ld.shared.u16 	%rs193, [%r187];
	cvt.u32.u16 	%r1583, %rs193;
	shr.u32 	%r1584, %r1583, %r34;
	and.b32  	%r1585, %r1584, %r9;
	shl.b32 	%r1586, %r1585, 2;
	add.s32 	%r1588, %r1366, %r1586;
	ld.shared.u32 	%r1589, [%r1588+20480];
	xor.b16  	%rs194, %rs193, -32768;
	add.s32 	%r1590, %r1589, %r1;
	mul.wide.u32 	%rd91, %r1590, 2;
	add.s64 	%rd92, %rd1, %rd91;
	st.global.u16 	[%rd92], %rs194;
$L__BB5_173:
	bar.warp.sync 	-1;
	add.s32 	%r188, %r1, 512;
	setp.ge.s32 	%p128, %r188, %r186;
	@%p128 bra 	$L__BB5_175;
	ld.shared.u16 	%rs195, [%r187+1024];
	cvt.u32.u16 	%r1591, %rs195;
	shr.u32 	%r1592, %r1591, %r34;
	and.b32  	%r1593, %r1592, %r9;
	shl.b32 	%r1594, %r1593, 2;
	add.s32 	%r1596, %r1366, %r1594;
	ld.shared.u32 	%r1597, [%r1596+20480];
	xor.b16  	%rs196, %rs195, -32768;
	add.s32 	%r1598, %r1597, %r188;
	mul.wide.u32 	%rd93, %r1598, 2;
	add.s64 	%rd94, %rd1, %rd93;
	st.global.u16 	[%rd94], %rs196;
$L__BB5_175:
	bar.warp.sync 	-1;
	or.b32  	%r189, %r1, 1024;
	setp.ge.s32 	%p129, %r189, %r186;
	@%p129 bra 	$L__BB5_177;
	ld.shared.u16 	%rs197, [%r187+2048];
	cvt.u32.u16 	%r1599, %rs197;
	shr.u32 	%r1600, %r1599, %r34;
	and.b32  	%r1601, %r1600, %r9;
	shl.b32 	%r1602, %r1601, 2;
	add.s32 	%r1604, %r1366, %r1602;
	ld.shared.u32 	%r1605, [%r1604+20480];
	xor.b16  	%rs198, %rs197, -32768;
	add.s32 	%r1606, %r1605, %r189;
	mul.wide.u32 	%rd95, %r1606, 2;
	add.s64 	%rd96, %rd1, %rd95;
	st.global.u16 	[%rd96], %rs198;
$L__BB5_177:
	bar.warp.sync 	-1;
	add.s32 	%r190, %r1, 1536;
	setp.ge.s32 	%p130, %r190, %r186;
	@%p130 bra 	$L__BB5_179;
	ld.shared.u16 	%rs199, [%r187+3072];
	cvt.u32.u16 	%r1607, %rs199;
	shr.u32 	%r1608, %r1607, %r34;
	and.b32  	%r1609, %r1608, %r9;
	shl.b32 	%r1610, %r1609, 2;
	add.s32 	%r1612, %r1366, %r1610;
	ld.shared.u32 	%r1613, [%r1612+20480];
	xor.b16  	%rs200, %rs199, -32768;
	add.s32 	%r1614, %r1613, %r190;
	mul.wide.u32 	%rd97, %r1614, 2;
	add.s64 	%rd98, %rd1, %rd97;
	st.global.u16 	[%rd98], %rs200;
$L__BB5_179:
	bar.warp.sync 	-1;
	or.b32  	%r191, %r1, 2048;
	setp.ge.s32 	%p131, %r191, %r186;
	@%p131 bra 	$L__BB5_181;
	ld.shared.u16 	%rs201, [%r187+4096];
	cvt.u32.u16 	%r1615, %rs201;
	shr.u32 	%r1616, %r1615, %r34;
	and.b32  	%r1617, %r1616, %r9;
	shl.b32 	%r1618, %r1617, 2;
	add.s32 	%r1620, %r1366, %r1618;
	ld.shared.u32 	%r1621, [%r1620+20480];
	xor.b16  	%rs202, %rs201, -32768;
	add.s32 	%r1622, %r1621, %r191;
	mul.wide.u32 	%rd99, %r1622, 2;
	add.s64 	%rd100, %rd1, %rd99;
	st.global.u16 	[%rd100], %rs202;
$L__BB5_181:
	bar.warp.sync 	-1;
	add.s32 	%r192, %r1, 2560;
	setp.ge.s32 	%p132, %r192, %r186;
	@%p132 bra 	$L__BB5_183;
	ld.shared.u16 	%rs203, [%r187+5120];
	cvt.u32.u16 	%r1623, %rs203;
	shr.u32 	%r1624, %r1623, %r34;
	and.b32  	%r1625, %r1624, %r9;
	shl.b32 	%r1626, %r1625, 2;
	add.s32 	%r1628, %r1366, %r1626;
	ld.shared.u32 	%r1629, [%r1628+20480];
	xor.b16  	%rs204, %rs203, -32768;
	add.s32 	%r1630, %r1629, %r192;
	mul.wide.u32 	%rd101, %r1630, 2;
	add.s64 	%rd102, %rd1, %rd101;
	st.global.u16 	[%rd102], %rs204;
$L__BB5_183:
	bar.warp.sync 	-1;
	or.b32  	%r193, %r1, 3072;
	setp.ge.s32 	%p133, %r193, %r186;
	@%p133 bra 	$L__BB5_185;
	ld.shared.u16 	%rs205, [%r187+6144];
	cvt.u32.u16 	%r1631, %rs205;
	shr.u32 	%r1632, %r1631, %r34;
	and.b32  	%r1633, %r1632, %r9;
	shl.b32 	%r1634, %r1633, 2;
	add.s32 	%r1636, %r1366, %r1634;
	ld.shared.u32 	%r1637, [%r1636+20480];
	xor.b16  	%rs206, %rs205, -32768;
	add.s32 	%r1638, %r1637, %r193;
	mul.wide.u32 	%rd103, %r1638, 2;
	add.s64 	%rd104, %rd1, %rd103;
	st.global.u16 	[%rd104], %rs206;
$L__BB5_185:
	bar.warp.sync 	-1;
	add.s32 	%r194, %r1, 3584;
	setp.ge.s32 	%p134, %r194, %r186;
	@%p134 bra 	$L__BB5_187;
	ld.shared.u16 	%rs207, [%r187+7168];
	cvt.u32.u16 	%r1639, %rs207;
	shr.u32 	%r1640, %r1639, %r34;
	and.b32  	%r1641, %r1640, %r9;
	shl.b32 	%r1642, %r1641, 2;
	add.s32 	%r1644, %r1366, %r1642;
	ld.shared.u32 	%r1645, [%r1644+20480];
	xor.b16  	%rs208, %rs207, -32768;
	add.s32 	%r1646, %r1645, %r194;
	mul.wide.u32 	%rd105, %r1646, 2;
	add.s64 	%rd106, %rd1, %rd105;
	st.global.u16 	[%rd106], %rs208;
$L__BB5_187:
	bar.warp.sync 	-1;
	or.b32  	%r195, %r1, 4096;
	setp.ge.s32 	%p135, %r195, %r186;
	@%p135 bra 	$L__BB5_189;
	ld.shared.u16 	%rs209, [%r187+8192];
	cvt.u32.u16 	%r1647, %rs209;
	shr.u32 	%r1648, %r1647, %r34;
	and.b32  	%r1649, %r1648, %r9;
	shl.b32 	%r1650, %r1649, 2;
	add.s32 	%r1652, %r1366, %r1650;
	ld.shared.u32 	%r1653, [%r1652+20480];
	xor.b16  	%rs210, %rs209, -32768;
	add.s32 	%r1654, %r1653, %r195;
	mul.wide.u32 	%rd107, %r1654, 2;
	add.s64 	%rd108, %rd1, %rd107;
	st.global.u16 	[%rd108], %rs210;
$L__BB5_189:
	bar.warp.sync 	-1;
	add.s32 	%r196, %r1, 4608;
	setp.ge.s32 	%p136, %r196, %r186;
	@%p136 bra 	$L__BB5_191;
	ld.shared.u16 	%rs211, [%r187+9216];
	cvt.u32.u16 	%r1655, %rs211;
	shr.u32 	%r1656, %r1655, %r34;
	and.b32  	%r1657, %r1656, %r9;
	shl.b32 	%r1658, %r1657, 2;
	add.s32 	%r1660, %r1366, %r1658;
	ld.shared.u32 	%r1661, [%r1660+20480];
	xor.b16  	%rs212, %rs211, -32768;
	add.s32 	%r1662, %r1661, %r196;
	mul.wide.u32 	%rd109, %r1662, 2;
	add.s64 	%rd110, %rd1, %rd109;
	st.global.u16 	[%rd110], %rs212;
$L__BB5_191:
	bar.warp.sync 	-1;
	or.b32  	%r197, %r1, 5120;
	setp.ge.s32 	%p137, %r197, %r186;
	@%p137 bra 	$L__BB5_193;
	ld.shared.u16 	%rs213, [%r187+10240];
	cvt.u32.u16 	%r1663, %rs213;
	shr.u32 	%r1664, %r1663, %r34;
	and.b32  	%r1665, %r1664, %r9;
	shl.b32 	%r1666, %r1665, 2;
	add.s32 	%r1668, %r1366, %r1666;
	ld.shared.u32 	%r1669, [%r1668+20480];
	xor.b16  	%rs214, %rs213, -32768;
	add.s32 	%r1670, %r1669, %r197;
	mul.wide.u32 	%rd111, %r1670, 2;
	add.s64 	%rd112, %rd1, %rd111;
	st.global.u16 	[%rd112], %rs214;
$L__BB5_193:
	bar.warp.sync 	-1;
	add.s32 	%r198, %r1, 5632;
	setp.ge.s32 	%p138, %r198, %r186;
	@%p138 bra 	$L__BB5_195;
	ld.shared.u16 	%rs215, [%r187+11264];
	cvt.u32.u16 	%r1671, %rs215;
	shr.u32 	%r1672, %r1671, %r34;
	and.b32  	%r1673, %r1672, %r9;
	shl.b32 	%r1674, %r1673, 2;
	add.s32 	%r1676, %r1366, %r1674;
	ld.shared.u32 	%r1677, [%r1676+20480];
	xor.b16  	%rs216, %rs215, -32768;
	add.s32 	%r1678, %r1677, %r198;
	mul.wide.u32 	%rd113, %r1678, 2;
	add.s64 	%rd114, %rd1, %rd113;
	st.global.u16 	[%rd114], %rs216;
$L__BB5_195:
	bar.warp.sync 	-1;
	or.b32  	%r199, %r1, 6144;
	setp.ge.s32 	%p139, %r199, %r186;
	@%p139 bra 	$L__BB5_197;
	ld.shared.u16 	%rs217, [%r187+12288];
	cvt.u32.u16 	%r1679, %rs217;
	shr.u32 	%r1680, %r1679, %r34;
	and.b32  	%r1681, %r1680, %r9;
	shl.b32 	%r1682, %r1681, 2;
	add.s32 	%r1684, %r1366, %r1682;
	ld.shared.u32 	%r1685, [%r1684+20480];
	xor.b16  	%rs218, %rs217, -32768;
	add.s32 	%r1686, %r1685, %r199;
	mul.wide.u32 	%rd115, %r1686, 2;
	add.s64 	%rd116, %rd1, %rd115;
	st.global.u16 	[%rd116], %rs218;
$L__BB5_197:
	bar.warp.sync 	-1;
	add.s32 	%r200, %r1, 6656;
	setp.ge.s32 	%p140, %r200, %r186;
	@%p140 bra 	$L__BB5_199;
	ld.shared.u16 	%rs219, [%r187+13312];
	cvt.u32.u16 	%r1687, %rs219;
	shr.u32 	%r1688, %r1687, %r34;
	and.b32  	%r1689, %r1688, %r9;
	shl.b32 	%r1690, %r1689, 2;
	add.s32 	%r1692, %r1366, %r1690;
	ld.shared.u32 	%r1693, [%r1692+20480];
	xor.b16  	%rs220, %rs219, -32768;
	add.s32 	%r1694, %r1693, %r200;
	mul.wide.u32 	%rd117, %r1694, 2;
	add.s64 	%rd118, %rd1, %rd117;
	st.global.u16 	[%rd118], %rs220;
$L__BB5_199:
	bar.warp.sync 	-1;
	or.b32  	%r201, %r1, 7168;
	setp.ge.s32 	%p141, %r201, %r186;
	@%p141 bra 	$L__BB5_201;
	ld.shared.u16 	%rs221, [%r187+14336];
	cvt.u32.u16 	%r1695, %rs221;
	shr.u32 	%r1696, %r1695, %r34;
	and.b32  	%r1697, %r1696, %r9;
	shl.b32 	%r1698, %r1697, 2;
	add.s32 	%r1700, %r1366, %r1698;
	ld.shared.u32 	%r1701, [%r1700+20480];
	xor.b16  	%rs222, %rs221, -32768;
	add.s32 	%r1702, %r1701, %r201;
	mul.wide.u32 	%rd119, %r1702, 2;
	add.s64 	%rd120, %rd1, %rd119;
	st.global.u16 	[%rd120], %rs222;
$L__BB5_201:
	bar.warp.sync 	-1;
	add.s32 	%r202, %r1, 7680;
	setp.ge.s32 	%p142, %r202, %r186;
	@%p142 bra 	$L__BB5_203;
	ld.shared.u16 	%rs223, [%r187+15360];
	cvt.u32.u16 	%r1703, %rs223;
	shr.u32 	%r1704, %r1703, %r34;
	and.b32  	%r1705, %r1704, %r9;
	shl.b32 	%r1706, %r1705, 2;
	add.s32 	%r1708, %r1366, %r1706;
	ld.shared.u32 	%r1709, [%r1708+20480];
	xor.b16  	%rs224, %rs223, -32768;
	add.s32 	%r1710, %r1709, %r202;
	mul.wide.u32 	%rd121, %r1710, 2;
	add.s64 	%rd122, %rd1, %rd121;
	st.global.u16 	[%rd122], %rs224;
$L__BB5_203:
	bar.warp.sync 	-1;
	or.b32  	%r203, %r1, 8192;
	setp.ge.s32 	%p143, %r203, %r186;
	@%p143 bra 	$L__BB5_205;
	ld.shared.u16 	%rs225, [%r187+16384];
	cvt.u32.u16 	%r1711, %rs225;
	shr.u32 	%r1712, %r1711, %r34;
	and.b32  	%r1713, %r1712, %r9;
	shl.b32 	%r1714, %r1713, 2;
	add.s32 	%r1716, %r1366, %r1714;
	ld.shared.u32 	%r1717, [%r1716+20480];
	xor.b16  	%rs226, %rs225, -32768;
	add.s32 	%r1718, %r1717, %r203;
	mul.wide.u32 	%rd123, %r1718, 2;
	add.s64 	%rd124, %rd1, %rd123;
	st.global.u16 	[%rd124], %rs226;
$L__BB5_205:
	bar.warp.sync 	-1;
	add.s32 	%r204, %r1, 8704;
	setp.ge.s32 	%p144, %r204, %r186;
	@%p144 bra 	$L__BB5_207;
	ld.shared.u16 	%rs227, [%r187+17408];
	cvt.u32.u16 	%r1719, %rs227;
	shr.u32 	%r1720, %r1719, %r34;
	and.b32  	%r1721, %r1720, %r9;
	shl.b32 	%r1722, %r1721, 2;
	add.s32 	%r1724, %r1366, %r1722;
	ld.shared.u32 	%r1725, [%r1724+20480];
	xor.b16  	%rs228, %rs227, -32768;
	add.s32 	%r1726, %r1725, %r204;
	mul.wide.u32 	%rd125, %r1726, 2;
	add.s64 	%rd126, %rd1, %rd125;
	st.global.u16 	[%rd126], %rs228;
$L__BB5_207:
	bar.warp.sync 	-1;
	or.b32  	%r205, %r1, 9216;
	setp.ge.s32 	%p145, %r205, %r186;
	@%p145 bra 	$L__BB5_209;
	ld.shared.u16 	%rs229, [%r187+18432];
	cvt.u32.u16 	%r1727, %rs229;
	shr.u32 	%r1728, %r1727, %r34;
	and.b32  	%r1729, %r1728, %r9;
	shl.b32 	%r1730, %r1729, 2;
	add.s32 	%r1732, %r1366, %r1730;
	ld.shared.u32 	%r1733, [%r1732+20480];
	xor.b16  	%rs230, %rs229, -32768;
	add.s32 	%r1734, %r1733, %r205;
	mul.wide.u32 	%rd127, %r1734, 2;
	add.s64 	%rd128, %rd1, %rd127;
	st.global.u16 	[%rd128], %rs230;
$L__BB5_209:
	bar.warp.sync 	-1;
	add.s32 	%r1735, %r1, 9728;
	ld.shared.u16 	%rs120, [%r187+19456];
	cvt.u32.u16 	%r1736, %rs120;
	shr.u32 	%r1737, %r1736, %r34;
	and.b32  	%r1738, %r1737, %r9;
	shl.b32 	%r1739, %r1738, 2;
	add.s32 	%r1741, %r1366, %r1739;
	ld.shared.u32 	%r1742, [%r1741+20480];
	add.s32 	%r206, %r1742, %r1735;
	setp.ge.s32 	%p146, %r1735, %r186;
	@%p146 bra 	$L__BB5_211;
	xor.b16  	%rs231, %rs120, -32768;
	mul.wide.u32 	%rd129, %r206, 2;
	add.s64 	%rd130, %rd1, %rd129;
	st.global.u16 	[%rd130], %rs231;
$L__BB5_211:
	bar.warp.sync 	-1;
$L__BB5_212:
	ret;

}


// ===== COMPILED SASS (sm_100) =====

	.target	sm_100

	.elftype	@"ET_EXEC"


//--------------------- .note.nv.tkinfo           --------------------------
	.section	.note.nv.tkinfo,"",@"SHT_NOTE"
	.sectionflags	@"SHF_NOTE_NV_TKINFO"
	.tkinfo
        /*0018*/ 	.word	0x00000002
        /*0030*/ 	.string	""
        /*0030*/ 	.string	"ptxas"
        /*0030*/ 	.string	"Cuda compilation tools, release 13.0, V13.0.88"
        /*0030*/ 	.string	"Build cuda_13.0.r13.0/compiler.36424714_0"
        /*0030*/ 	.string	"-arch sm_100 -m 64 "



//--------------------- .note.nv.cuinfo           --------------------------
	.section	.note.nv.cuinfo,"",@"SHT_NOTE"
	.sectionflags	@"SHF_NOTE_NV_CUINFO"
        /*0018*/ 	.short	0x0002
        /*001a*/ 	.short	0x0064
        /*001c*/ 	.short	0x0082
	.zero		2


//--------------------- .nv.info                  --------------------------
	.section	.nv.info,"",@"SHT_CUDA_INFO"
	.align	4


	//----- nvinfo : EIATTR_REGCOUNT
	.align		4
        /*0000*/ 	.byte	0x04, 0x2f
        /*0002*/ 	.short	(.L_41 - .L_40)
	.align		4
.L_40:
        /*0004*/ 	.word	index@(_Z11emptyKernelv)
        /*0008*/ 	.word	0x00000004


	//----- nvinfo : EIATTR_FRAME_SIZE
	.align		4
.L_41:
        /*000c*/ 	.byte	0x04, 0x11
        /*000e*/ 	.short	(.L_43 - .L_42)
	.align		4
.L_42:
        /*0010*/ 	.word	index@(_Z11emptyKernelv)
        /*0014*/ 	.word	0x00000000


	//----- nvinfo : EIATTR_REGCOUNT
	.align		4
.L_43:
        /*0018*/ 	.byte	0x04, 0x2f
        /*001a*/ 	.short	(.L_45 - .L_44)
	.align		4
.L_44:
        /*001c*/ 	.word	index@(_ZN3cub18CUB_300001_SM_10006detail11EmptyKernelIvEEvv)
        /*0020*/ 	.word	0x00000004


	//----- nvinfo : EIATTR_FRAME_SIZE
	.align		4
.L_45:
        /*0024*/ 	.byte	0x04, 0x11
        /*0026*/ 	.short	(.L_47 - .L_46)
	.align		4
.L_46:
        /*0028*/ 	.word	index@(_ZN3cub18CUB_300001_SM_10006detail11EmptyKernelIvEEvv)
        /*002c*/ 	.word	0x00000000


	//----- nvinfo : EIATTR_REGCOUNT
	.align		4
.L_47:
        /*0030*/ 	.byte	0x04, 0x2f
        /*0032*/ 	.short	(.L_49 - .L_48)
	.align		4
.L_48:
        /*0034*/ 	.word	index@(_ZN3cub18CUB_300001_SM_10006detail10radix_sort31DeviceRadixSortSingleTileKernelINS1_5radix10policy_hubIsNS0_8NullTypeEjE10Policy1000ELNS0_9SortOrderE0EsS6_jNS1_21identity_decomposer_tEEEvPKT1_PSB_PKT2_PSF_T3_iiT4_)
        /*0038*/ 	.word	0x0000007f


	//----- nvinfo : EIATTR_FRAME_SIZE
	.align		4
.L_49:
        /*003c*/ 	.byte	0x04, 0x11
        /*003e*/ 	.short	(.L_51 - .L_50)
	.align		4
.L_50:
        /*0040*/ 	.word	index@(_ZN3cub18CUB_300001_SM_10006detail10radix_sort31DeviceRadixSortSingleTileKernelINS1_5radix10policy_hubIsNS0_8NullTypeEjE10Policy1000ELNS0_9SortOrderE0EsS6_jNS1_21identity_decomposer_tEEEvPKT1_PSB_PKT2_PSF_T3_iiT4_)
        /*0044*/ 	.word	0x00000000


	//----- nvinfo : EIATTR_REGCOUNT
	.align		4
.L_51:
        /*0048*/ 	.byte	0x04, 0x2f
        /*004a*/ 	.short	(.L_53 - .L_52)
	.align		4
.L_52:
        /*004c*/ 	.word	index@(_ZN3cub18CUB_300001_SM_10006detail10radix_sort30DeviceRadixSortHistogramKernelINS1_5radix10policy_hubIsNS0_8NullTypeEjE10Policy1000ELNS0_9SortOrderE0EsjNS1_21identity_decomposer_tEEEvPT2_PKT1_SB_iiT3_)
        /*0050*/ 	.word	0x00000020


	//----- nvinfo : EIATTR_FRAME_SIZE
	.align		4
.L_53:
        /*0054*/ 	.byte	0x04, 0x11
        /*0056*/ 	.short	(.L_55 - .L_54)
	.align		4
.L_54:
        /*0058*/ 	.word	index@(_ZN3cub18CUB_300001_SM_10006detail10radix_sort30DeviceRadixSortHistogramKernelINS1_5radix10policy_hubIsNS0_8NullTypeEjE10Policy1000ELNS0_9SortOrderE0EsjNS1_21identity_decomposer_tEEEvPT2_PKT1_SB_iiT3_)
        /*005c*/ 	.word	0x00000000


	//----- nvinfo : EIATTR_REGCOUNT
	.align		4
.L_55:
        /*0060*/ 	.byte	0x04, 0x2f
        /*0062*/ 	.short	(.L_57 - .L_56)
	.align		4
.L_56:
        /*0064*/ 	.word	index@(_ZN3cub18CUB_300001_SM_10006detail10radix_sort33DeviceRadixSortExclusiveSumKernelINS1_5radix10policy_hubIsNS0_8NullTypeEjE10Policy1000EjEEvPT0_)
        /*0068*/ 	.word	0x00000018


	//----- nvinfo : EIATTR_FRAME_SIZE
	.align		4
.L_57:
        /*006c*/ 	.byte	0x04, 0x11
        /*006e*/ 	.short	(.L_59 - .L_58)
	.align		4
.L_58:
        /*0070*/ 	.word	index@(_ZN3cub18CUB_300001_SM_10006detail10radix_sort33DeviceRadixSortExclusiveSumKernelINS1_5radix10policy_hubIsNS0_8NullTypeEjE10Policy1000EjEEvPT0_)
        /*0074*/ 	.word	0x00000000


	//----- nvinfo : EIATTR_REGCOUNT
	.align		4
.L_59:
        /*0078*/ 	.byte	0x04, 0x2f
        /*007a*/ 	.short	(.L_61 - .L_60)
	.align		4
.L_60:
        /*007c*/ 	.word	index@(_ZN3cub18CUB_300001_SM_10006detail10radix_sort29DeviceRadixSortOnesweepKernelINS1_5radix10policy_hubIsNS0_8NullTypeEjE10Policy1000ELNS0_9SortOrderE0EsS6_jiiNS1_21identity_decomposer_tEEEvPT5_SC_PT3_PKSD_PT1_PKSH_PT2_PKSL_T4_iiT6_)
        /*0080*/ 	.word	0x00000040


	//----- nvinfo : EIATTR_FRAME_SIZE
	.align		4
.L_61:
        /*0084*/ 	.byte	0x04, 0x11
        /*0086*/ 	.short	(.L_63 - .L_62)
	.align		4
.L_62:
        /*0088*/ 	.word	index@(_ZN3cub18CUB_300001_SM_10006detail10radix_sort29DeviceRadixSortOnesweepKernelINS1_5radix10policy_hubIsNS0_8NullTypeEjE10Policy1000ELNS0_9SortOrderE0EsS6_jiiNS1_21identity_decomposer_tEEEvPT5_SC_PT3_PKSD_PT1_PKSH_PT2_PKSL_T4_iiT6_)
        /*008c*/ 	.word	0x00000000


	//----- nvinfo : EIATTR_MIN_STACK_SIZE
	.align		4
.L_63:
        /*0090*/ 	.byte	0x04, 0x12
        /*0092*/ 	.short	(.L_65 - .L_64)
	.align		4
.L_64:
        /*0094*/ 	.word	index@(_ZN3cub18CUB_300001_SM_10006detail10radix_sort29DeviceRadixSortOnesweepKernelINS1_5radix10policy_hubIsNS0_8NullTypeEjE10Policy1000ELNS0_9SortOrderE0EsS6_jiiNS1_21identity_decomposer_tEEEvPT5_SC_PT3_PKSD_PT1_PKSH_PT2_PKSL_T4_iiT6_)
        /*0098*/ 	.word	0x00000000


	//----- nvinfo : EIATTR_MIN_STACK_SIZE
	.align		4
.L_65:
        /*009c*/ 	.byte	0x04, 0x12
        /*009e*/ 	.short	(.L_67 - .L_66)
	.align		4
.L_66:
        /*00a0*/ 	.word	index@(_ZN3cub18CUB_300001_SM_10006detail10radix_sort33DeviceRadixSortExclusiveSumKernelINS1_5radix10policy_hubIsNS0_8NullTypeEjE10Policy1000EjEEvPT0_)
        /*00a4*/ 	.word	0x00000000


	//----- nvinfo : EIATTR_MIN_STACK_SIZE
	.align		4
.L_67:
        /*00a8*/ 	.byte	0x04, 0x12
        /*00aa*/ 	.short	(.L_69 - .L_68)
	.align		4
.L_68:
        /*00ac*/ 	.word	index@(_ZN3cub18CUB_300001_SM_10006detail10radix_sort30DeviceRadixSortHistogramKernelINS1_5radix10policy_hubIsNS0_8NullTypeEjE10Policy1000ELNS0_9SortOrderE0EsjNS1_21identity_decomposer_tEEEvPT2_PKT1_SB_iiT3_)
        /*00b0*/ 	.word	0x00000000


	//----- nvinfo : EIATTR_MIN_STACK_SIZE
	.align		4
.L_69:
        /*00b4*/ 	.byte	0x04, 0x12
        /*00b6*/ 	.short	(.L_71 - .L_70)
	.align		4
.L_70:
        /*00b8*/ 	.word	index@(_ZN3cub18CUB_300001_SM_10006detail10radix_sort31DeviceRadixSortSingleTileKernelINS1_5radix10policy_hubIsNS0_8NullTypeEjE10Policy1000ELNS0_9SortOrderE0EsS6_jNS1_21identity_decomposer_tEEEvPKT1_PSB_PKT2_PSF_T3_iiT4_)
        /*00bc*/ 	.word	0x00000000


	//----- nvinfo : EIATTR_MIN_STACK_SIZE
	.align		4
.L_71:
        /*00c0*/ 	.byte	0x04, 0x12
        /*00c2*/ 	.short	(.L_73 - .L_72)
	.align		4
.L_72:
        /*00c4*/ 	.word	index@(_ZN3cub18CUB_300001_SM_10006detail11EmptyKernelIvEEvv)
        /*00c8*/ 	.word	0x00000000


	//----- nvinfo : EIATTR_MIN_STACK_SIZE
	.align		4
.L_73:
        /*00cc*/ 	.byte	0x04, 0x12
        /*00ce*/ 	.short	(.L_75 - .L_74)
	.align		4
.L_74:
        /*00d0*/ 	.word	index@(_Z11emptyKernelv)
        /*00d4*/ 	.word	0x00000000
.L_75:


//--------------------- .nv.compat                --------------------------
	.section	.nv.compat,"",@"SHT_CUDA_COMPAT_INFO"
	.align	4
        /*0000*/ 	.byte	0x02, 0x09, 0x00, 0x00, 0x02, 0x02, 0x01, 0x00, 0x02, 0x05, 0x05, 0x00, 0x03, 0x07, 0x01, 0x01
        /*0010*/ 	.byte	0x02, 0x03, 0x00, 0x00, 0x02, 0x06, 0x01, 0x00, 0x04, 0x0b, 0x08, 0x00, 0x09, 0x00, 0x00, 0x00
        /*0020*/ 	.byte	0x00, 0x00, 0x00, 0x00


//--------------------- .nv.info._ZN3cub18CUB_300001_SM_10006detail10radix_sort29DeviceRadixSortOnesweepKernelINS1_5radix10policy_hubIsNS0_8NullTypeEjE10Policy1000ELNS0_9SortOrderE0EsS6_jiiNS1_21identity_decomposer_tEEEvPT5_SC_PT3_PKSD_PT1_PKSH_PT2_PKSL_T4_iiT6_ --------------------------
	.section	.nv.info._ZN3cub18CUB_300001_SM_10006detail10radix_sort29DeviceRadixSortOnesweepKernelINS1_5radix10policy_hubIsNS0_8NullTypeEjE10Policy1000ELNS0_9SortOrderE0EsS6_jiiNS1_21identity_decomposer_tEEEvPT5_SC_PT3_PKSD_PT1_PKSH_PT2_PKSL_T4_iiT6_,"",@"SHT_CUDA_INFO"
	.sectionflags	@""
	.align	4


	//----- nvinfo : EIATTR_CUDA_API_VERSION
	.align		4
        /*0000*/ 	.byte	0x04, 0x37
        /*0002*/ 	.short	(.L_77 - .L_76)
.L_76:
        /*0004*/ 	.word	0x00000082


	//----- nvinfo : EIATTR_KPARAM_INFO
	.align		4
.L_77:
        /*0008*/ 	.byte	0x04, 0x17
        /*000a*/ 	.short	(.L_79 - .L_78)
.L_78:
        /*000c*/ 	.word	0x00000000
        /*0010*/ 	.short	0x000b
        /*0012*/ 	.short	0x004c
        /*0014*/ 	.byte	0x00, 0xf0, 0x05, 0x00


	//----- nvinfo : EIATTR_KPARAM_INFO
	.align		4
.L_79:
        /*0018*/ 	.byte	0x04, 0x17
        /*001a*/ 	.short	(.L_81 - .L_80)
.L_80:
        /*001c*/ 	.word	0x00000000
        /*0020*/ 	.short	0x000a
        /*0022*/ 	.short	0x0048
        /*0024*/ 	.byte	0x00, 0xf0, 0x11, 0x00


	//----- nvinfo : EIATTR_KPARAM_INFO
	.align		4
.L_81:
        /*0028*/ 	.byte	0x04, 0x17
        /*002a*/ 	.short	(.L_83 - .L_82)
.L_82:
        /*002c*/ 	.word	0x00000000
        /*0030*/ 	.short	0x0009
        /*0032*/ 	.short	0x0044
        /*0034*/ 	.byte	0x00, 0xf0, 0x11, 0x00


	//----- nvinfo : EIATTR_KPARAM_INFO
	.align		4
.L_83:
        /*0038*/ 	.byte	0x04, 0x17
        /*003a*/ 	.short	(.L_85 - .L_84)
.L_84:
        /*003c*/ 	.word	0x00000000
        /*0040*/ 	.short	0x0008
        /*0042*/ 	.short	0x0040
        /*0044*/ 	.byte	0x00, 0xf0, 0x11, 0x00


	//----- nvinfo : EIATTR_KPARAM_INFO
	.align		4
.L_85:
        /*0048*/ 	.byte	0x04, 0x17
        /*004a*/ 	.short	(.L_87 - .L_86)
.L_86:
        /*004c*/ 	.word	0x00000000
        /*0050*/ 	.short	0x0007
        /*0052*/ 	.short	0x0038
        /*0054*/ 	.byte	0x00, 0xf5, 0x21, 0x00


	//----- nvinfo : EIATTR_KPARAM_INFO
	.align		4
.L_87:
        /*0058*/ 	.byte	0x04, 0x17
        /*005a*/ 	.short	(.L_89 - .L_88)
.L_88:
        /*005c*/ 	.word	0x00000000
        /*0060*/ 	.short	0x0006
        /*0062*/ 	.short	0x0030
        /*0064*/ 	.byte	0x00, 0xf5, 0x21, 0x00


	//----- nvinfo : EIATTR_KPARAM_INFO
	.align		4
.L_89:
        /*0068*/ 	.byte	0x04, 0x17
        /*006a*/ 	.short	(.L_91 - .L_90)
.L_90:
        /*006c*/ 	.word	0x00000000
        /*0070*/ 	.short	0x0005
        /*0072*/ 	.short	0x0028
        /*0074*/ 	.byte	0x00, 0xf5, 0x21, 0x00


	//----- nvinfo : EIATTR_KPARAM_INFO
	.align		4
.L_91:
        /*0078*/ 	.byte	0x04, 0x17
        /*007a*/ 	.short	(.L_93 - .L_92)
.L_92:
        /*007c*/ 	.word	0x00000000
        /*0080*/ 	.short	0x0004
        /*0082*/ 	.short	0x0020
        /*0084*/ 	.byte	0x00, 0xf5, 0x21, 0x00


	//----- nvinfo : EIATTR_KPARAM_INFO
	.align		4
.L_93:
        /*0088*/ 	.byte	0x04, 0x17
        /*008a*/ 	.short	(.L_95 - .L_94)
.L_94:
        /*008c*/ 	.word	0x00000000
        /*0090*/ 	.short	0x0003
        /*0092*/ 	.short	0x0018
        /*0094*/ 	.byte	0x00, 0xf5, 0x21, 0x00


	//----- nvinfo : EIATTR_KPARAM_INFO
	.align		4
.L_95:
        /*0098*/ 	.byte	0x04, 0x17
        /*009a*/ 	.short	(.L_97 - .L_96)
.L_96:
        /*009c*/ 	.word	0x00000000
        /*00a0*/ 	.short	0x0002
        /*00a2*/ 	.short	0x0010
        /*00a4*/ 	.byte	0x00, 0xf5, 0x21, 0x00


	//----- nvinfo : EIATTR_KPARAM_INFO
	.align		4
.L_97:
        /*00a8*/ 	.byte	0x04, 0x17
        /*00aa*/ 	.short	(.L_99 - .L_98)
.L_98:
        /*00ac*/ 	.word	0x00000000
        /*00b0*/ 	.short	0x0001
        /*00b2*/ 	.short	0x0008
        /*00b4*/ 	.byte	0x00, 0xf5, 0x21, 0x00


	//----- nvinfo : EIATTR_KPARAM_INFO
	.align		4
.L_99:
        /*00b8*/ 	.byte	0x04, 0x17
        /*00ba*/ 	.short	(.L_101 - .L_100)
.L_100:
        /*00bc*/ 	.word	0x00000000
        /*00c0*/ 	.short	0x0000
        /*00c2*/ 	.short	0x0000
        /*00c4*/ 	.byte	0x00, 0xf5, 0x21, 0x00


	//----- nvinfo : EIATTR_SPARSE_MMA_MASK
	.align		4
.L_101:
        /*00c8*/ 	.byte	0x03, 0x50
        /*00ca*/ 	.short	0x0000


	//----- nvinfo : EIATTR_MAXREG_COUNT
	.align		4
        /*00cc*/ 	.byte	0x03, 0x1b
        /*00ce*/ 	.short	0x0080


	//----- nvinfo : EIATTR_NUM_BARRIERS
	.align		4
        /*00d0*/ 	.byte	0x02, 0x4c
        /*00d2*/ 	.byte	0x01
	.zero		1


	//----- nvinfo : EIATTR_MERCURY_ISA_VERSION
	.align		4
        /*00d4*/ 	.byte	0x03, 0x5f
        /*00d6*/ 	.short	0x0101


	//----- nvinfo : EIATTR_COOP_GROUP_MASK_REGIDS
	.align		4
        /*00d8*/ 	.byte	0x04, 0x29
        /*00da*/ 	.short	(.L_103 - .L_102)


	//   ....[0]....
.L_102:
        /*00dc*/ 	.word	0xffffffff


	//   ....[1]....
        /*00e0*/ 	.word	0x0500001a


	//   ....[2]....
        /*00e4*/ 	.word	0xffffffff


	//   ....[3]....
        /*00e8*/ 	.word	0xffffffff


	//   ....[4]....
        /*00ec*/ 	.word	0xffffffff


	//   ....[5]....
        /*00f0*/ 	.word	0xffffffff


	//   ....[6]....
        /*00f4*/ 	.word	0xffffffff


	//   ....[7]....
        /*00f8*/ 	.word	0xffffffff


	//   ....[8]....
        /*00fc*/ 	.word	0xffffffff


	//   ....[9]....
        /*0100*/ 	.word	0xffffffff


	//   ....[10]....
        /*0104*/ 	.word	0xffffffff


	//   ....[11]....
        /*0108*/ 	.word	0xffffffff


	//   ....[12]....
        /*010c*/ 	.word	0xffffffff


	//   ....[13]....
        /*0110*/ 	.word	0xffffffff


	//   ....[14]....
        /*0114*/ 	.word	0xffffffff


	//   ....[15]....
        /*0118*/ 	.word	0xffffffff


	//   ....[16]....
        /*011c*/ 	.word	0xffffffff


	//   ....[17]....
        /*0120*/ 	.word	0xffffffff


	//   ....[18]....
        /*0124*/ 	.word	0xffffffff


	//   ....[19]....
        /*0128*/ 	.word	0xffffffff


	//   ....[20]....
        /*012c*/ 	.word	0xffffffff


	//   ....[21]....
        /*0130*/ 	.word	0xffffffff


	//   ....[22]....
        /*0134*/ 	.word	0xffffffff


	//   ....[23]....
        /*0138*/ 	.word	0xffffffff


	//   ....[24]....
        /*013c*/ 	.word	0xffffffff


	//   ....[25]....
        /*0140*/ 	.word	0xffffffff


	//   ....[26]....
        /*0144*/ 	.word	0xffffffff


	//   ....[27]....
        /*0148*/ 	.word	0xffffffff


	//   ....[28]....
        /*014c*/ 	.word	0xffffffff


	//   ....[29]....
        /*0150*/ 	.word	0xffffffff


	//   ....[30]....
        /*0154*/ 	.word	0xffffffff


	//   ....[31]....
        /*0158*/ 	.word	0xffffffff


	//   ....[32]....
        /*015c*/ 	.word	0xffffffff


	//   ....[33]....
        /*0160*/ 	.word	0xffffffff


	//   ....[34]....
        /*0164*/ 	.word	0xffffffff


	//   ....[35]....
        /*0168*/ 	.word	0xffffffff


	//   ....[36]....
        /*016c*/ 	.word	0xffffffff


	//   ....[37]....
        /*0170*/ 	.word	0xffffffff


	//   ....[38]....
        /*0174*/ 	.word	0xffffffff


	//   ....[39]....
        /*0178*/ 	.word	0xffffffff


	//   ....[40]....
        /*017c*/ 	.word	0xffffffff


	//   ....[41]....
        /*0180*/ 	.word	0xffffffff


	//   ....[42]....
        /*0184*/ 	.word	0xffffffff


	//   ....[43]....
        /*0188*/ 	.word	0xffffffff


	//   ....[44]....
        /*018c*/ 	.word	0xffffffff


	//   ....[45]....
        /*0190*/ 	.word	0xffffffff


	//   ....[46]....
        /*0194*/ 	.word	0xffffffff


	//   ....[47]....
        /*0198*/ 	.word	0xffffffff


	//   ....[48]....
        /*019c*/ 	.word	0xffffffff


	//   ....[49]....
        /*01a0*/ 	.word	0xffffffff


	//   ....[50]....
        /*01a4*/ 	.word	0xffffffff


	//   ....[51]....
        /*01a8*/ 	.word	0xffffffff


	//   ....[52]....
        /*01ac*/ 	.word	0xffffffff


	//   ....[53]....
        /*01b0*/ 	.word	0xffffffff


	//   ....[54]....
        /*01b4*/ 	.word	0xffffffff


	//   ....[55]....
        /*01b8*/ 	.word	0xffffffff


	//   ....[56]....
        /*01bc*/ 	.word	0xffffffff


	//   ....[57]....
        /*01c0*/ 	.word	0xffffffff


	//   ....[58]....
        /*01c4*/ 	.word	0xffffffff


	//   ....[59]....
        /*01c8*/ 	.word	0xffffffff


	//   ....[60]....
        /*01cc*/ 	.word	0xffffffff


	//   ....[61]....
        /*01d0*/ 	.word	0xffffffff


	//   ....[62]....
        /*01d4*/ 	.word	0xffffffff


	//   ....[63]....
        /*01d8*/ 	.word	0xffffffff


	//   ....[64]....
        /*01dc*/ 	.word	0xffffffff


	//   ....[65]....
        /*01e0*/ 	.word	0xffffffff


	//   ....[66]....
        /*01e4*/ 	.word	0xffffffff


	//   ....[67]....
        /*01e8*/ 	.word	0xffffffff


	//   ....[68]....
        /*01ec*/ 	.word	0xffffffff


	//   ....[69]....
        /*01f0*/ 	.word	0xffffffff


	//   ....[70]....
        /*01f4*/ 	.word	0xffffffff


	//   ....[71]....
        /*01f8*/ 	.word	0xffffffff


	//   ....[72]....
        /*01fc*/ 	.word	0xffffffff


	//   ....[73]....
        /*0200*/ 	.word	0xffffffff


	//   ....[74]....
        /*0204*/ 	.word	0xffffffff


	//   ....[75]....
        /*0208*/ 	.word	0xffffffff


	//   ....[76]....
        /*020c*/ 	.word	0xffffffff


	//   ....[77]....
        /*0210*/ 	.word	0xffffffff


	//   ....[78]....
        /*0214*/ 	.word	0xffffffff


	//   ....[79]....
        /*0218*/ 	.word	0xffffffff


	//   ....[80]....
        /*021c*/ 	.word	0xffffffff


	//   ....[81]....
        /*0220*/ 	.word	0xffffffff


	//   ....[82]....
        /*0224*/ 	.word	0xffffffff


	//   ....[83]....
        /*0228*/ 	.word	0xffffffff


	//   ....[84]....
        /*022c*/ 	.word	0xffffffff


	//   ....[85]....
        /*0230*/ 	.word	0xffffffff


	//   ....[86]....
        /*0234*/ 	.word	0xffffffff


	//   ....[87]....
        /*0238*/ 	.word	0xffffffff


	//   ....[88]....
        /*023c*/ 	.word	0xffffffff


	//   ....[89]....
        /*0240*/ 	.word	0xffffffff


	//   ....[90]....
        /*0244*/ 	.word	0xffffffff


	//   ....[91]....
        /*0248*/ 	.word	0xffffffff


	//   ....[92]....
        /*024c*/ 	.word	0xffffffff


	//   ....[93]....
        /*0250*/ 	.word	0xffffffff


	//   ....[94]....
        /*0254*/ 	.word	0xffffffff


	//   ....[95]....
        /*0258*/ 	.word	0xffffffff


	//   ....[96]....
        /*025c*/ 	.word	0xffffffff


	//   ....[97]....
        /*0260*/ 	.word	0xffffffff


	//   ....[98]....
        /*0264*/ 	.word	0xffffffff


	//   ....[99]....
        /*0268*/ 	.word	0xffffffff


	//   ....[100]....
        /*026c*/ 	.word	0xffffffff


	//   ....[101]....
        /*0270*/ 	.word	0xffffffff


	//   ....[102]....
        /*0274*/ 	.word	0xffffffff


	//   ....[103]....
        /*0278*/ 	.word	0xffffffff


	//   ....[104]....
        /*027c*/ 	.word	0xffffffff


	//   ....[105]....
        /*0280*/ 	.word	0xffffffff


	//   ....[106]....
        /*0284*/ 	.word	0xffffffff


	//   ....[107]....
        /*0288*/ 	.word	0xffffffff


	//   ....[108]....
        /*028c*/ 	.word	0xffffffff


	//   ....[109]....
        /*0290*/ 	.word	0xffffffff


	//   ....[110]....
        /*0294*/ 	.word	0xffffffff


	//   ....[111]....
        /*0298*/ 	.word	0xffffffff


	//   ....[112]....
        /*029c*/ 	.word	0xffffffff


	//   ....[113]....
        /*02a0*/ 	.word	0xffffffff


	//   ....[114]....
        /*02a4*/ 	.word	0xffffffff


	//   ....[115]....
        /*02a8*/ 	.word	0xffffffff


	//   ....[116]....
        /*02ac*/ 	.word	0xffffffff


	//   ....[117]....
        /*02b0*/ 	.word	0xffffffff


	//   ....[118]....
        /*02b4*/ 	.word	0xffffffff


	//   ....[119]....
        /*02b8*/ 	.word	0xffffffff


	//   ....[120]....
        /*02bc*/ 	.word	0xffffffff


	//   ....[121]....
        /*02c0*/ 	.word	0xffffffff


	//   ....[122]....
        /*02c4*/ 	.word	0xffffffff


	//   ....[123]....
        /*02c8*/ 	.word	0xffffffff


	//   ....[124]....
        /*02cc*/ 	.word	0xffffffff


	//   ....[125]....
        /*02d0*/ 	.word	0xffffffff


	//   ....[126]....
        /*02d4*/ 	.word	0xffffffff


	//   ....[127]....
        /*02d8*/ 	.word	0xffffffff


	//   ....[128]....
        /*02dc*/ 	.word	0xffffffff


	//   ....[129]....
        /*02e0*/ 	.word	0xffffffff


	//   ....[130]....
        /*02e4*/ 	.word	0xffffffff


	//   ....[131]....
        /*02e8*/ 	.word	0xffffffff


	//   ....[132]....
        /*02ec*/ 	.word	0xffffffff


	//   ....[133]....
        /*02f0*/ 	.word	0xffffffff


	//   ....[134]....
        /*02f4*/ 	.word	0xffffffff


	//   ....[135]....
        /*02f8*/ 	.word	0xffffffff


	//   ....[136]....
        /*02fc*/ 	.word	0xffffffff


	//   ....[137]....
        /*0300*/ 	.word	0xffffffff


	//   ....[138]....
        /*0304*/ 	.word	0xffffffff


	//   ....[139]....
        /*0308*/ 	.word	0xffffffff


	//   ....[140]....
        /*030c*/ 	.word	0xffffffff


	//   ....[141]....
        /*0310*/ 	.word	0xffffffff


	//   ....[142]....
        /*0314*/ 	.word	0xffffffff


	//   ....[143]....
        /*0318*/ 	.word	0xffffffff


	//   ....[144]....
        /*031c*/ 	.word	0xffffffff


	//   ....[145]....
        /*0320*/ 	.word	0xffffffff


	//   ....[146]....
        /*0324*/ 	.word	0xffffffff


	//   ....[147]....
        /*0328*/ 	.word	0xffffffff


	//   ....[148]....
        /*032c*/ 	.word	0xffffffff


	//   ....[149]....
        /*0330*/ 	.word	0xffffffff


	//   ....[150]....
        /*0334*/ 	.word	0xffffffff


	//   ....[151]....
        /*0338*/ 	.word	0xffffffff


	//   ....[152]....
        /*033c*/ 	.word	0xffffffff


	//   ....[153]....
        /*0340*/ 	.word	0xffffffff


	//   ....[154]....
        /*0344*/ 	.word	0xffffffff


	//   ....[155]....
        /*0348*/ 	.word	0xffffffff


	//   ....[156]....
        /*034c*/ 	.word	0xffffffff


	//   ....[157]....
        /*0350*/ 	.word	0xffffffff


	//   ....[158]....
        /*0354*/ 	.word	0xffffffff


	//   ....[159]....
        /*0358*/ 	.word	0xffffffff


	//   ....[160]....
        /*035c*/ 	.word	0xffffffff


	//   ....[161]....
        /*0360*/ 	.word	0xffffffff


	//   ....[162]....
        /*0364*/ 	.word	0xffffffff


	//   ....[163]....
        /*0368*/ 	.word	0xffffffff


	//   ....[164]....
        /*036c*/ 	.word	0xffffffff


	//   ....[165]....
        /*0370*/ 	.word	0xffffffff


	//   ....[166]....
        /*0374*/ 	.word	0xffffffff


	//   ....[167]....
        /*0378*/ 	.word	0xffffffff


	//   ....[168]....
        /*037c*/ 	.word	0xffffffff


	//   ....[169]....
        /*0380*/ 	.word	0xffffffff


	//   ....[170]....
        /*0384*/ 	.word	0xffffffff


	//   ....[171]....
        /*0388*/ 	.word	0xffffffff


	//   ....[172]....
        /*038c*/ 	.word	0xffffffff


	//   ....[173]....
        /*0390*/ 	.word	0xffffffff


	//   ....[174]....
        /*0394*/ 	.word	0xffffffff


	//   ....[175]....
        /*0398*/ 	.word	0xffffffff


	//   ....[176]....
        /*039c*/ 	.word	0xffffffff


	//   ....[177]....
        /*03a0*/ 	.word	0xffffffff


	//   ....[178]....
        /*03a4*/ 	.word	0xffffffff


	//   ....[179]....
        /*03a8*/ 	.word	0xffffffff


	//   ....[180]....
        /*03ac*/ 	.word	0xffffffff


	//   ....[181]....
        /*03b0*/ 	.word	0xffffffff


	//   ....[182]....
        /*03b4*/ 	.word	0xffffffff


	//   ....[183]....
        /*03b8*/ 	.word	0xffffffff


	//   ....[184]....
        /*03bc*/ 	.word	0xffffffff


	//   ....[185]....
        /*03c0*/ 	.word	0xffffffff


	//   ....[186]....
        /*03c4*/ 	.word	0xffffffff


	//   ....[187]....
        /*03c8*/ 	.word	0x05000002


	//   ....[188]....
        /*03cc*/ 	.word	0xffffffff


	//   ....[189]....
        /*03d0*/ 	.word	0xffffffff


	//   ....[190]....
        /*03d4*/ 	.word	0xffffffff


	//   ....[191]....
        /*03d8*/ 	.word	0xffffffff


	//   ....[192]....
        /*03dc*/ 	.word	0xffffffff


	//   ....[193]....
        /*03e0*/ 	.word	0xffffffff


	//   ....[194]....
        /*03e4*/ 	.word	0xffffffff


	//   ....[195]....
        /*03e8*/ 	.word	0xffffffff


	//   ....[196]....
        /*03ec*/ 	.word	0xffffffff


	//   ....[197]....
        /*03f0*/ 	.word	0xffffffff


	//   ....[198]....
        /*03f4*/ 	.word	0xffffffff


	//   ....[199]....
        /*03f8*/ 	.word	0xffffffff


	//   ....[200]....
        /*03fc*/ 	.word	0xffffffff


	//   ....[201]....
        /*0400*/ 	.word	0xffffffff


	//   ....[202]....
        /*0404*/ 	.word	0xffffffff


	//   ....[203]....
        /*0408*/ 	.word	0xffffffff


	//   ....[204]....
        /*040c*/ 	.word	0xffffffff


	//   ....[205]....
        /*0410*/ 	.word	0xffffffff


	//   ....[206]....
        /*0414*/ 	.word	0xffffffff


	//   ....[207]....
        /*0418*/ 	.word	0xffffffff


	//   ....[208]....
        /*041c*/ 	.word	0xffffffff


	//   ....[209]....
        /*0420*/ 	.word	0xffffffff


	//   ....[210]....
        /*0424*/ 	.word	0xffffffff


	//   ....[211]....
        /*0428*/ 	.word	0xffffffff


	//   ....[212]....
        /*042c*/ 	.word	0xffffffff


	//   ....[213]....
        /*0430*/ 	.word	0xffffffff


	//   ....[214]....
        /*0434*/ 	.word	0xffffffff


	//   ....[215]....
        /*0438*/ 	.word	0xffffffff


	//   ....[216]....
        /*043c*/ 	.word	0xffffffff


	//   ....[217]....
        /*0440*/ 	.word	0xffffffff


	//   ....[218]....
        /*0444*/ 	.word	0xffffffff


	//   ....[219]....
        /*0448*/ 	.word	0xffffffff


	//   ....[220]....
        /*044c*/ 	.word	0xffffffff


	//   ....[221]....
        /*0450*/ 	.word	0xffffffff


	//   ....[222]....
        /*0454*/ 	.word	0xffffffff


	//   ....[223]....
        /*0458*/ 	.word	0xffffffff


	//   ....[224]....
        /*045c*/ 	.word	0xffffffff


	//   ....[225]....
        /*0460*/ 	.word	0xffffffff


	//   ....[226]....
        /*0464*/ 	.word	0xffffffff


	//   ....[227]....
        /*0468*/ 	.word	0xffffffff


	//   ....[228]....
        /*046c*/ 	.word	0x0500003a


	//   ....[229]....
        /*0470*/ 	.word	0x0500003a


	//   ....[230]....
        /*0474*/ 	.word	0x0500003a


	//   ....[231]....
        /*0478*/ 	.word	0x0500003a


	//   ....[232]....
        /*047c*/ 	.word	0x0500003a


	//----- nvinfo : EIATTR_COOP_GROUP_INSTR_OFFSETS
	.align		4
.L_103:
        /*0480*/ 	.byte	0x04, 0x28
        /*0482*/ 	.short	(.L_105 - .L_104)


	//   ....[0]....
.L_104:
        /*0484*/ 	.word	0x00000f90


	//   ....[1]....
        /*0488*/ 	.word	0x00001c00


	//   ....[2]....
        /*048c*/ 	.word	0x00002630


	//   ....[3]....
        /*0490*/ 	.word	0x00002650


	//   ....[4]....
        /*0494*/ 	.word	0x00002670


	//   ....[5]....
        /*0498*/ 	.word	0x00002690


	//   ....[6]....
        /*049c*/ 	.word	0x000026b0


	//   ....[7]....
        /*04a0*/ 	.word	0x00002c70


	//   ....[8]....
        /*04a4*/ 	.word	0x00002c80


	//   ....[9]....
        /*04a8*/ 	.word	0x00002ca0


	//   ....[10]....
        /*04ac*/ 	.word	0x00002cc0


	//   ....[11]....
        /*04b0*/ 	.word	0x00002d10


	//   ....[12]....
        /*04b4*/ 	.word	0x00002d50


	//   ....[13]....
        /*04b8*/ 	.word	0x00002d90


	//   ....[14]....
        /*04bc*/ 	.word	0x00002dd0


	//   ....[15]....
        /*04c0*/ 	.word	0x00002ea0


	//   ....[16]....
        /*04c4*/ 	.word	0x00002ec0


	//   ....[17]....
        /*04c8*/ 	.word	0x00002ed0


	//   ....[18]....
        /*04cc*/ 	.word	0x00002ef0


	//   ....[19]....
        /*04d0*/ 	.word	0x00002f30


	//   ....[20]....
        /*04d4*/ 	.word	0x00002f60


	//   ....[21]....
        /*04d8*/ 	.word	0x00002fa0


	//   ....[22]....
        /*04dc*/ 	.word	0x00002fc0


	//   ....[23]....
        /*04e0*/ 	.word	0x00002fe0


	//   ....[24]....
        /*04e4*/ 	.word	0x000030e0


	//   ....[25]....
        /*04e8*/ 	.word	0x00003110


	//   ....[26]....
        /*04ec*/ 	.word	0x00003120


	//   ....[27]....
        /*04f0*/ 	.word	0x00003140


	//   ....[28]....
        /*04f4*/ 	.word	0x00003180


	//   ....[29]....
        /*04f8*/ 	.word	0x000031b0


	//   ....[30]....
        /*04fc*/ 	.word	0x000031f0


	//   ....[31]....
        /*0500*/ 	.word	0x00003210


	//   ....[32]....
        /*0504*/ 	.word	0x00003230


	//   ....[33]....
        /*0508*/ 	.word	0x00003360


	//   ....[34]....
        /*050c*/ 	.word	0x000033c0


	//   ....[35]....
        /*0510*/ 	.word	0x000033d0


	//   ....[36]....
        /*0514*/ 	.word	0x000033f0


	//   ....[37]....
        /*0518*/ 	.word	0x00003430


	//   ....[38]....
        /*051c*/ 	.word	0x00003460


	//   ....[39]....
        /*0520*/ 	.word	0x000034a0


	//   ....[40]....
        /*0524*/ 	.word	0x000034c0


	//   ....[41]....
        /*0528*/ 	.word	0x000034e0


	//   ....[42]....
        /*052c*/ 	.word	0x000035e0


	//   ....[43]....
        /*0530*/ 	.word	0x00003600


	//   ....[44]....
        /*0534*/ 	.word	0x00003610


	//   ....[45]....
        /*0538*/ 	.word	0x00003630


	//   ....[46]....
        /*053c*/ 	.word	0x00003670


	//   ....[47]....
        /*0540*/ 	.word	0x000036a0


	//   ....[48]....
        /*0544*/ 	.word	0x000036e0


	//   ....[49]....
        /*0548*/ 	.word	0x00003700


	//   ....[50]....
        /*054c*/ 	.word	0x00003720


	//   ....[51]....
        /*0550*/ 	.word	0x00003860


	//   ....[52]....
        /*0554*/ 	.word	0x000038c0


	//   ....[53]....
        /*0558*/ 	.word	0x000038d0


	//   ....[54]....
        /*055c*/ 	.word	0x000038f0


	//   ....[55]....
        /*0560*/ 	.word	0x00003930


	//   ....[56]....
        /*0564*/ 	.word	0x00003960


	//   ....[57]....
        /*0568*/ 	.word	0x000039a0


	//   ....[58]....
        /*056c*/ 	.word	0x000039c0


	//   ....[59]....
        /*0570*/ 	.word	0x000039e0


	//   ....[60]....
        /*0574*/ 	.word	0x00003ad0


	//   ....[61]....
        /*0578*/ 	.word	0x00003b30


	//   ....[62]....
        /*057c*/ 	.word	0x00003b40


	//   ....[63]....
        /*0580*/ 	.word	0x00003b70


	//   ....[64]....
        /*0584*/ 	.word	0x00003b90


	//   ....[65]....
        /*0588*/ 	.word	0x00003be0


	//   ....[66]....
        /*058c*/ 	.word	0x00003c00


	//   ....[67]....
        /*0590*/ 	.word	0x00003c40


	//   ....[68]....
        /*0594*/ 	.word	0x00003c60


	//   ....[69]....
        /*0598*/ 	.word	0x00003d40


	//   ....[70]....
        /*059c*/ 	.word	0x00003d70


	//   ....[71]....
        /*05a0*/ 	.word	0x00003d80


	//   ....[72]....
        /*05a4*/ 	.word	0x00003dd0


	//   ....[73]....
        /*05a8*/ 	.word	0x00003e00


	//   ....[74]....
        /*05ac*/ 	.word	0x00003e30


	//   ....[75]....
        /*05b0*/ 	.word	0x00003e60


	//   ....[76]....
        /*05b4*/ 	.word	0x00003e90


	//   ....[77]....
        /*05b8*/ 	.word	0x00003ec0


	//   ....[78]....
        /*05bc*/ 	.word	0x00003f80


	//   ....[79]....
        /*05c0*/ 	.word	0x00003fb0


	//   ....[80]....
        /*05c4*/ 	.word	0x00003fc0


	//   ....[81]....
        /*05c8*/ 	.word	0x00004010


	//   ....[82]....
        /*05cc*/ 	.word	0x00004040


	//   ....[83]....
        /*05d0*/ 	.word	0x00004070


	//   ....[84]....
        /*05d4*/ 	.word	0x000040a0


	//   ....[85]....
        /*05d8*/ 	.word	0x000040d0


	//   ....[86]....
        /*05dc*/ 	.word	0x00004100


	//   ....[87]....
        /*05e0*/ 	.word	0x000041e0


	//   ....[88]....
        /*05e4*/ 	.word	0x000041f0


	//   ....[89]....
        /*05e8*/ 	.word	0x00004240


	//   ....[90]....
        /*05ec*/ 	.word	0x00004270


	//   ....[91]....
        /*05f0*/ 	.word	0x000042a0


	//   ....[92]....
        /*05f4*/ 	.word	0x000042d0


	//   ....[93]....
        /*05f8*/ 	.word	0x00004300


	//   ....[94]....
        /*05fc*/ 	.word	0x00004330


	//   ....[95]....
        /*0600*/ 	.word	0x00004360


	//   ....[96]....
        /*0604*/ 	.word	0x00004420


	//   ....[97]....
        /*0608*/ 	.word	0x00004440


	//   ....[98]....
        /*060c*/ 	.word	0x00004450


	//   ....[99]....
        /*0610*/ 	.word	0x000044a0


	//   ....[100]....
        /*0614*/ 	.word	0x000044d0


	//   ....[101]....
        /*0618*/ 	.word	0x000044e0


	//   ....[102]....
        /*061c*/ 	.word	0x00004520


	//   ....[103]....
        /*0620*/ 	.word	0x00004550


	//   ....[104]....
        /*0624*/ 	.word	0x00004580


	//   ....[105]....
        /*0628*/ 	.word	0x000046e0


	//   ....[106]....
        /*062c*/ 	.word	0x000046f0


	//   ....[107]....
        /*0630*/ 	.word	0x00004740


	//   ....[108]....
        /*0634*/ 	.word	0x00004770


	//   ....[109]....
        /*0638*/ 	.word	0x00004780


	//   ....[110]....
        /*063c*/ 	.word	0x000047c0


	//   ....[111]....
        /*0640*/ 	.word	0x000047f0


	//   ....[112]....
        /*0644*/ 	.word	0x00004820


	//   ....[113]....
        /*0648*/ 	.word	0x00004860


	//   ....[114]....
        /*064c*/ 	.word	0x00004940


	//   ....[115]....
        /*0650*/ 	.word	0x00004950


	//   ....[116]....
        /*0654*/ 	.word	0x000049a0


	//   ....[117]....
        /*0658*/ 	.word	0x000049d0


	//   ....[118]....
        /*065c*/ 	.word	0x00004a00


	//   ....[119]....
        /*0660*/ 	.word	0x00004a30


	//   ....[120]....
        /*0664*/ 	.word	0x00004a60


	//   ....[121]....
        /*0668*/ 	.word	0x00004a90


	//   ....[122]....
        /*066c*/ 	.word	0x00004ac0


	//   ....[123]....
        /*0670*/ 	.word	0x00004b90


	//   ....[124]....
        /*0674*/ 	.word	0x00004ba0


	//   ....[125]....
        /*0678*/ 	.word	0x00004bf0


	//   ....[126]....
        /*067c*/ 	.word	0x00004c20


	//   ....[127]....
        /*0680*/ 	.word	0x00004c30


	//   ....[128]....
        /*0684*/ 	.word	0x00004c70


	//   ....[129]....
        /*0688*/ 	.word	0x00004ca0


	//   ....[130]....
        /*068c*/ 	.word	0x00004cd0


	//   ....[131]....
        /*0690*/ 	.word	0x00004d30


	//   ....[132]....
        /*0694*/ 	.word	0x00004e00


	//   ....[133]....
        /*0698*/ 	.word	0x00004e50


	//   ....[134]....
        /*069c*/ 	.word	0x00004e60


	//   ....[135]....
        /*06a0*/ 	.word	0x00004eb0


	//   ....[136]....
        /*06a4*/ 	.word	0x00004ee0


	//   ....[137]....
        /*06a8*/ 	.word	0x00004ef0


	//   ....[138]....
        /*06ac*/ 	.word	0x00004f30


	//   ....[139]....
        /*06b0*/ 	.word	0x00004f60


	//   ....[140]....
        /*06b4*/ 	.word	0x00004f90


	//   ....[141]....
        /*06b8*/ 	.word	0x00005090


	//   ....[142]....
        /*06bc*/ 	.word	0x000050c0


	//   ....[143]....
        /*06c0*/ 	.word	0x000050d0


	//   ....[144]....
        /*06c4*/ 	.word	0x00005120


	//   ....[145]....
        /*06c8*/ 	.word	0x00005150


	//   ....[146]....
        /*06cc*/ 	.word	0x00005180


	//   ....[147]....
        /*06d0*/ 	.word	0x000051b0


	//   ....[148]....
        /*06d4*/ 	.word	0x000051e0


	//   ....[149]....
        /*06d8*/ 	.word	0x00005210


	//   ....[150]....
        /*06dc*/ 	.word	0x000052e0


	//   ....[151]....
        /*06e0*/ 	.word	0x00005330


	//   ....[152]....
        /*06e4*/ 	.word	0x00005340


	//   ....[153]....
        /*06e8*/ 	.word	0x00005390


	//   ....[154]....
        /*06ec*/ 	.word	0x000053c0


	//   ....[155]....
        /*06f0*/ 	.word	0x000053d0


	//   ....[156]....
        /*06f4*/ 	.word	0x00005410


	//   ....[157]....
        /*06f8*/ 	.word	0x00005440


	//   ....[158]....
        /*06fc*/ 	.word	0x00005470


	//   ....[159]....
        /*0700*/ 	.word	0x00005570


	//   ....[160]....
        /*0704*/ 	.word	0x000055c0


	//   ....[161]....
        /*0708*/ 	.word	0x000055d0


	//   ....[162]....
        /*070c*/ 	.word	0x00005620


	//   ....[163]....
        /*0710*/ 	.word	0x00005650


	//   ....[164]....
        /*0714*/ 	.word	0x00005660


	//   ....[165]....
        /*0718*/ 	.word	0x000056a0


	//   ....[166]....
        /*071c*/ 	.word	0x000056d0


	//   ....[167]....
        /*0720*/ 	.word	0x00005700


	//   ....[168]....
        /*0724*/ 	.word	0x00005800


	//   ....[169]....
        /*0728*/ 	.word	0x00005850


	//   ....[170]....
        /*072c*/ 	.word	0x00005860


	//   ....[171]....
        /*0730*/ 	.word	0x000058b0


	//   ....[172]....
        /*0734*/ 	.word	0x000058e0


	//   ....[173]....
        /*0738*/ 	.word	0x000058f0


	//   ....[174]....
        /*073c*/ 	.word	0x00005930


	//   ....[175]....
        /*0740*/ 	.word	0x00005960


	//   ....[176]....
        /*0744*/ 	.word	0x00005990


	//   ....[177]....
        /*0748*/ 	.word	0x00005a80


	//   ....[178]....
        /*074c*/ 	.word	0x00005aa0


	//   ....[179]....
        /*0750*/ 	.word	0x00005ab0


	//   ....[180]....
        /*0754*/ 	.word	0x00005b00


	//   ....[181]....
        /*0758*/ 	.word	0x00005b30


	//   ....[182]....
        /*075c*/ 	.word	0x00005b60


	//   ....[183]....
        /*0760*/ 	.word	0x00005b90


	//   ....[184]....
        /*0764*/ 	.word	0x00005bc0


	//   ....[185]....
        /*0768*/ 	.word	0x00005bf0


	//   ....[186]....
        /*076c*/ 	.word	0x00005d30


	//   ....[187]....
        /*0770*/ 	.word	0x00006190


	//   ....[188]....
        /*0774*/ 	.word	0x00006420


	//   ....[189]....
        /*0778*/ 	.word	0x000064c0


	//   ....[190]....
        /*077c*/ 	.word	0x00006560


	//   ....[191]....
        /*0780*/ 	.word	0x00006600


	//   ....[192]....
        /*0784*/ 	.word	0x000066a0


	//   ....[193]....
        /*0788*/ 	.word	0x00006740


	//   ....[194]....
        /*078c*/ 	.word	0x000067e0


	//   ....[195]....
        /*0790*/ 	.word	0x00006880


	//   ....[196]....
        /*0794*/ 	.word	0x00006920


	//   ....[197]....
        /*0798*/ 	.word	0x000069c0


	//   ....[198]....
        /*079c*/ 	.word	0x00006a60


	//   ....[199]....
        /*07a0*/ 	.word	0x00006b00


	//   ....[200]....
        /*07a4*/ 	.word	0x00006ba0


	//   ....[201]....
        /*07a8*/ 	.word	0x00006c40


	//   ....[202]....
        /*07ac*/ 	.word	0x00006ce0


	//   ....[203]....
        /*07b0*/ 	.word	0x00006d80


	//   ....[204]....
        /*07b4*/ 	.word	0x00006e20


	//   ....[205]....
        /*07b8*/ 	.word	0x00006ec0


	//   ....[206]....
        /*07bc*/ 	.word	0x00006f60


	//   ....[207]....
        /*07c0*/ 	.word	0x00007000


	//   ....[208]....
        /*07c4*/ 	.word	0x00007170


	//   ....[209]....
        /*07c8*/ 	.word	0x00007250


	//   ....[210]....
        /*07cc*/ 	.word	0x000073b0


	//   ....[211]....
        /*07d0*/ 	.word	0x00007520


	//   ....[212]....
        /*07d4*/ 	.word	0x00007600


	//   ....[213]....
        /*07d8*/ 	.word	0x000076e0


	//   ....[214]....
        /*07dc*/ 	.word	0x000077c0


	//   ....[215]....
        /*07e0*/ 	.word	0x000078a0


	//   ....[216]....
        /*07e4*/ 	.word	0x00007980


	//   ....[217]....
        /*07e8*/ 	.word	0x00007a70


	//   ....[218]....
        /*07ec*/ 	.word	0x00007bd0


	//   ....[219]....
        /*07f0*/ 	.word	0x00007d40


	//   ....[220]....
        /*07f4*/ 	.word	0x00007e20


	//   ....[221]....
        /*07f8*/ 	.word	0x00007f00


	//   ....[222]....
        /*07fc*/ 	.word	0x00007fe0


	//   ....[223]....
        /*0800*/ 	.word	0x000080c0


	//   ....[224]....
        /*0804*/ 	.word	0x000081a0


	//   ....[225]....
        /*0808*/ 	.word	0x00008280


	//   ....[226]....
        /*080c*/ 	.word	0x00008360


	//   ....[227]....
        /*0810*/ 	.word	0x00008430


	//   ....[228]....
        /*0814*/ 	.word	0x000084a0


	//   ....[229]....
        /*0818*/ 	.word	0x00008510


	//   ....[230]....
        /*081c*/ 	.word	0x00008570


	//   ....[231]....
        /*0820*/ 	.word	0x000085e0


	//   ....[232]....
        /*0824*/ 	.word	0x00008640


	//----- nvinfo : EIATTR_VRC_CTA_INIT_COUNT
	.align		4
.L_105:
        /*0828*/ 	.byte	0x02, 0x4a
	.zero		1
	.zero		1


	//----- nvinfo : EIATTR_EXIT_INSTR_OFFSETS
	.align		4
        /*082c*/ 	.byte	0x04, 0x1c
        /*082e*/ 	.short	(.L_107 - .L_106)


	//   ....[0]....
.L_106:
        /*0830*/ 	.word	0x00001fa0


	//   ....[1]....
        /*0834*/ 	.word	0x000023e0


	//   ....[2]....
        /*0838*/ 	.word	0x00002400


	//   ....[3]....
        /*083c*/ 	.word	0x00007010


	//   ....[4]....
        /*0840*/ 	.word	0x00008440


	//----- nvinfo : EIATTR_MAX_THREADS
	.align		4
.L_107:
        /*0844*/ 	.byte	0x04, 0x05
        /*0846*/ 	.short	(.L_109 - .L_108)
.L_108:
        /*0848*/ 	.word	0x00000200
        /*084c*/ 	.word	0x00000001
        /*0850*/ 	.word	0x00000001


	//----- nvinfo : EIATTR_CRS_STACK_SIZE
	.align		4
.L_109:
        /*0854*/ 	.byte	0x04, 0x1e
        /*0856*/ 	.short	(.L_111 - .L_110)
.L_110:
        /*0858*/ 	.word	0x00000000


	//----- nvinfo : EIATTR_CBANK_PARAM_SIZE
	.align		4
.L_111:
        /*085c*/ 	.byte	0x03, 0x19
        /*085e*/ 	.short	0x004d


	//----- nvinfo : EIATTR_PARAM_CBANK
	.align		4
        /*0860*/ 	.byte	0x04, 0x0a
        /*0862*/ 	.short	(.L_113 - .L_112)
	.align		4
.L_112:
        /*0864*/ 	.word	index@(.nv.constant0._ZN3cub18CUB_300001_SM_10006detail10radix_sort29DeviceRadixSortOnesweepKernelINS1_5radix10policy_hubIsNS0_8NullTypeEjE10Policy1000ELNS0_9SortOrderE0EsS6_jiiNS1_21identity_decomposer_tEEEvPT5_SC_PT3_PKSD_PT1_PKSH_PT2_PKSL_T4_iiT6_)
        /*0868*/ 	.short	0x0380
        /*086a*/ 	.short	0x004d


	//----- nvinfo : EIATTR_SW_WAR
	.align		4
.L_113:
        /*086c*/ 	.byte	0x04, 0x36
        /*086e*/ 	.short	(.L_115 - .L_114)
.L_114:
        /*0870*/ 	.word	0x00000008
.L_115:


//--------------------- .nv.info._ZN3cub18CUB_300001_SM_10006detail10radix_sort33DeviceRadixSortExclusiveSumKernelINS1_5radix10policy_hubIsNS0_8NullTypeEjE10Policy1000EjEEvPT0_ --------------------------
	.section	.nv.info._ZN3cub18CUB_300001_SM_10006detail10radix_sort33DeviceRadixSortExclusiveSumKernelINS1_5radix10policy_hubIsNS0_8NullTypeEjE10Policy1000EjEEvPT0_,"",@"SHT_CUDA_INFO"
	.sectionflags	@""
	.align	4


	//----- nvinfo : EIATTR_CUDA_API_VERSION
	.align		4
        /*0000*/ 	.byte	0x04, 0x37
        /*0002*/ 	.short	(.L_117 - .L_116)
.L_116:
        /*0004*/ 	.word	0x00000082


	//----- nvinfo : EIATTR_KPARAM_INFO
	.align		4
.L_117:
        /*0008*/ 	.byte	0x04, 0x17
        /*000a*/ 	.short	(.L_119 - .L_118)
.L_118:
        /*000c*/ 	.word	0x00000000
        /*0010*/ 	.short	0x0000
        /*0012*/ 	.short	0x0000
        /*0014*/ 	.byte	0x00, 0xf5, 0x21, 0x00


	//----- nvinfo : EIATTR_SPARSE_MMA_MASK
	.align		4
.L_119:
        /*0018*/ 	.byte	0x03, 0x50
        /*001a*/ 	.short	0x0000


	//----- nvinfo : EIATTR_MAXREG_COUNT
	.align		4
        /*001c*/ 	.byte	0x03, 0x1b
        /*001e*/ 	.short	0x00ff


	//----- nvinfo : EIATTR_NUM_BARRIERS
	.align		4
        /*0020*/ 	.byte	0x02, 0x4c
        /*0022*/ 	.byte	0x01
	.zero		1


	//----- nvinfo : EIATTR_MERCURY_ISA_VERSION
	.align		4
        /*0024*/ 	.byte	0x03, 0x5f
        /*0026*/ 	.short	0x0101


	//----- nvinfo : EIATTR_COOP_GROUP_MASK_REGIDS
	.align		4
        /*0028*/ 	.byte	0x04, 0x29
        /*002a*/ 	.short	(.L_121 - .L_120)


	//   ....[0]....
.L_120:
        /*002c*/ 	.word	0xffffffff


	//   ....[1]....
        /*0030*/ 	.word	0xffffffff


	//   ....[2]....
        /*0034*/ 	.word	0xffffffff


	//   ....[3]....
        /*0038*/ 	.word	0xffffffff


	//   ....[4]....
        /*003c*/ 	.word	0xffffffff


	//   ....[5]....
        /*0040*/ 	.word	0x05000012


	//   ....[6]....
        /*0044*/ 	.word	0x05000012


	//   ....[7]....
        /*0048*/ 	.word	0x05000012


	//   ....[8]....
        /*004c*/ 	.word	0x05000012


	//   ....[9]....
        /*0050*/ 	.word	0x05000012


	//----- nvinfo : EIATTR_COOP_GROUP_INSTR_OFFSETS
	.align		4
.L_121:
        /*0054*/ 	.byte	0x04, 0x28
        /*0056*/ 	.short	(.L_123 - .L_122)


	//   ....[0]....
.L_122:
        /*0058*/ 	.word	0x00000210


	//   ....[1]....
        /*005c*/ 	.word	0x00000230


	//   ....[2]....
        /*0060*/ 	.word	0x00000250


	//   ....[3]....
        /*0064*/ 	.word	0x00000270


	//   ....[4]....
        /*0068*/ 	.word	0x00000290


	//   ....[5]....
        /*006c*/ 	.word	0x00000460


	//   ....[6]....
        /*0070*/ 	.word	0x000004d0


	//   ....[7]....
        /*0074*/ 	.word	0x00000540


	//   ....[8]....
        /*0078*/ 	.word	0x000005b0


	//   ....[9]....
        /*007c*/ 	.word	0x00000620


	//----- nvinfo : EIATTR_VRC_CTA_INIT_COUNT
	.align		4
.L_123:
        /*0080*/ 	.byte	0x02, 0x4a
	.zero		1
	.zero		1


	//----- nvinfo : EIATTR_EXIT_INSTR_OFFSETS
	.align		4
        /*0084*/ 	.byte	0x04, 0x1c
        /*0086*/ 	.short	(.L_125 - .L_124)


	//   ....[0]....
.L_124:
        /*0088*/ 	.word	0x000003d0


	//   ....[1]....
        /*008c*/ 	.word	0x00000400


	//----- nvinfo : EIATTR_CRS_STACK_SIZE
	.align		4
.L_125:
        /*0090*/ 	.byte	0x04, 0x1e
        /*0092*/ 	.short	(.L_127 - .L_126)
.L_126:
        /*0094*/ 	.word	0x00000000


	//----- nvinfo : EIATTR_CBANK_PARAM_SIZE
	.align		4
.L_127:
        /*0098*/ 	.byte	0x03, 0x19
        /*009a*/ 	.short	0x0008


	//----- nvinfo : EIATTR_PARAM_CBANK
	.align		4
        /*009c*/ 	.byte	0x04, 0x0a
        /*009e*/ 	.short	(.L_129 - .L_128)
	.align		4
.L_128:
        /*00a0*/ 	.word	index@(.nv.constant0._ZN3cub18CUB_300001_SM_10006detail10radix_sort33DeviceRadixSortExclusiveSumKernelINS1_5radix10policy_hubIsNS0_8NullTypeEjE10Policy1000EjEEvPT0_)
        /*00a4*/ 	.short	0x0380
        /*00a6*/ 	.short	0x0008


	//----- nvinfo : EIATTR_SW_WAR
	.align		4
.L_129:
        /*00a8*/ 	.byte	0x04, 0x36
        /*00aa*/ 	.short	(.L_131 - .L_130)
.L_130:
        /*00ac*/ 	.word	0x00000008
.L_131:


//--------------------- .nv.info._ZN3cub18CUB_300001_SM_10006detail10radix_sort30DeviceRadixSortHistogramKernelINS1_5radix10policy_hubIsNS0_8NullTypeEjE10Policy1000ELNS0_9SortOrderE0EsjNS1_21identity_decomposer_tEEEvPT2_PKT1_SB_iiT3_ --------------------------
	.section	.nv.info._ZN3cub18CUB_300001_SM_10006detail10radix_sort30DeviceRadixSortHistogramKernelINS1_5radix10policy_hubIsNS0_8NullTypeEjE10Policy1000ELNS0_9SortOrderE0EsjNS1_21identity_decomposer_tEEEvPT2_PKT1_SB_iiT3_,"",@"SHT_CUDA_INFO"
	.sectionflags	@""
	.align	4


	//----- nvinfo : EIATTR_CUDA_API_VERSION
	.align		4
        /*0000*/ 	.byte	0x04, 0x37
        /*0002*/ 	.short	(.L_133 - .L_132)
.L_132:
        /*0004*/ 	.word	0x00000082


	//----- nvinfo : EIATTR_KPARAM_INFO
	.align		4
.L_133:
        /*0008*/ 	.byte	0x04, 0x17
        /*000a*/ 	.short	(.L_135 - .L_134)
.L_134:
        /*000c*/ 	.word	0x00000000
        /*0010*/ 	.short	0x0005
        /*0012*/ 	.short	0x001c
        /*0014*/ 	.byte	0x00, 0xf0, 0x05, 0x00


	//----- nvinfo : EIATTR_KPARAM_INFO
	.align		4
.L_135:
        /*0018*/ 	.byte	0x04, 0x17
        /*001a*/ 	.short	(.L_137 - .L_136)
.L_136:
        /*001c*/ 	.word	0x00000000
        /*0020*/ 	.short	0x0004
        /*0022*/ 	.short	0x0018
        /*0024*/ 	.byte	0x00, 0xf0, 0x11, 0x00


	//----- nvinfo : EIATTR_KPARAM_INFO
	.align		4
.L_137:
        /*0028*/ 	.byte	0x04, 0x17
        /*002a*/ 	.short	(.L_139 - .L_138)
.L_138:
        /*002c*/ 	.word	0x00000000
        /*0030*/ 	.short	0x0003
        /*0032*/ 	.short	0x0014
        /*0034*/ 	.byte	0x00, 0xf0, 0x11, 0x00


	//----- nvinfo : EIATTR_KPARAM_INFO
	.align		4
.L_139:
        /*0038*/ 	.byte	0x04, 0x17
        /*003a*/ 	.short	(.L_141 - .L_140)
.L_140:
        /*003c*/ 	.word	0x00000000
        /*0040*/ 	.short	0x0002
        /*0042*/ 	.short	0x0010
        /*0044*/ 	.byte	0x00, 0xf0, 0x11, 0x00


	//----- nvinfo : EIATTR_KPARAM_INFO
	.align		4
.L_141:
        /*0048*/ 	.byte	0x04, 0x17
        /*004a*/ 	.short	(.L_143 - .L_142)
.L_142:
        /*004c*/ 	.word	0x00000000
        /*0050*/ 	.short	0x0001
        /*0052*/ 	.short	0x0008
        /*0054*/ 	.byte	0x00, 0xf5, 0x21, 0x00


	//----- nvinfo : EIATTR_KPARAM_INFO
	.align		4
.L_143:
        /*0058*/ 	.byte	0x04, 0x17
        /*005a*/ 	.short	(.L_145 - .L_144)
.L_144:
        /*005c*/ 	.word	0x00000000
        /*0060*/ 	.short	0x0000
        /*0062*/ 	.short	0x0000
        /*0064*/ 	.byte	0x00, 0xf5, 0x21, 0x00


	//----- nvinfo : EIATTR_SPARSE_MMA_MASK
	.align		4
.L_145:
        /*0068*/ 	.byte	0x03, 0x50
        /*006a*/ 	.short	0x0000


	//----- nvinfo : EIATTR_MAXREG_COUNT
	.align		4
        /*006c*/ 	.byte	0x03, 0x1b
        /*006e*/ 	.short	0x00ff


	//----- nvinfo : EIATTR_NUM_BARRIERS
	.align		4
        /*0070*/ 	.byte	0x02, 0x4c
        /*0072*/ 	.byte	0x01
	.zero		1


	//----- nvinfo : EIATTR_MERCURY_ISA_VERSION
	.align		4
        /*0074*/ 	.byte	0x03, 0x5f
        /*0076*/ 	.short	0x0101


	//----- nvinfo : EIATTR_VRC_CTA_INIT_COUNT
	.align		4
        /*0078*/ 	.byte	0x02, 0x4a
	.zero		1
	.zero		1


	//----- nvinfo : EIATTR_EXIT_INSTR_OFFSETS
	.align		4
        /*007c*/ 	.byte	0x04, 0x1c
        /*007e*/ 	.short	(.L_147 - .L_146)


	//   ....[0]....
.L_146:
        /*0080*/ 	.word	0x00000030


	//   ....[1]....
        /*0084*/ 	.word	0x00002c40


	//----- nvinfo : EIATTR_MAX_THREADS
	.align		4
.L_147:
        /*0088*/ 	.byte	0x04, 0x05
        /*008a*/ 	.short	(.L_149 - .L_148)
.L_148:
        /*008c*/ 	.word	0x00000080
        /*0090*/ 	.word	0x00000001
        /*0094*/ 	.word	0x00000001


	//----- nvinfo : EIATTR_CRS_STACK_SIZE
	.align		4
.L_149:
        /*0098*/ 	.byte	0x04, 0x1e
        /*009a*/ 	.short	(.L_151 - .L_150)
.L_150:
        /*009c*/ 	.word	0x00000000


	//----- nvinfo : EIATTR_CBANK_PARAM_SIZE
	.align		4
.L_151:
        /*00a0*/ 	.byte	0x03, 0x19
        /*00a2*/ 	.short	0x001d


	//----- nvinfo : EIATTR_PARAM_CBANK
	.align		4
        /*00a4*/ 	.byte	0x04, 0x0a
        /*00a6*/ 	.short	(.L_153 - .L_152)
	.align		4
.L_152:
        /*00a8*/ 	.word	index@(.nv.constant0._ZN3cub18CUB_300001_SM_10006detail10radix_sort30DeviceRadixSortHistogramKernelINS1_5radix10policy_hubIsNS0_8NullTypeEjE10Policy1000ELNS0_9SortOrderE0EsjNS1_21identity_decomposer_tEEEvPT2_PKT1_SB_iiT3_)
        /*00ac*/ 	.short	0x0380
        /*00ae*/ 	.short	0x001d


	//----- nvinfo : EIATTR_SW_WAR
	.align		4
.L_153:
        /*00b0*/ 	.byte	0x04, 0x36
        /*00b2*/ 	.short	(.L_155 - .L_154)
.L_154:
        /*00b4*/ 	.word	0x00000008
.L_155:


//--------------------- .nv.info._ZN3cub18CUB_300001_SM_10006detail10radix_sort31DeviceRadixSortSingleTileKernelINS1_5radix10policy_hubIsNS0_8NullTypeEjE10Policy1000ELNS0_9SortOrderE0EsS6_jNS1_21identity_decomposer_tEEEvPKT1_PSB_PKT2_PSF_T3_iiT4_ --------------------------
	.section	.nv.info._ZN3cub18CUB_300001_SM_10006detail10radix_sort31DeviceRadixSortSingleTileKernelINS1_5radix10policy_hubIsNS0_8NullTypeEjE10Policy1000ELNS0_9SortOrderE0EsS6_jNS1_21identity_decomposer_tEEEvPKT1_PSB_PKT2_PSF_T3_iiT4_,"",@"SHT_CUDA_INFO"
	.sectionflags	@""
	.align	4


	//----- nvinfo : EIATTR_CUDA_API_VERSION
	.align		4
        /*0000*/ 	.byte	0x04, 0x37
        /*0002*/ 	.short	(.L_157 - .L_156)
.L_156:
        /*0004*/ 	.word	0x00000082


	//----- nvinfo : EIATTR_KPARAM_INFO
	.align		4
.L_157:
        /*0008*/ 	.byte	0x04, 0x17
        /*000a*/ 	.short	(.L_159 - .L_158)
.L_158:
        /*000c*/ 	.word	0x00000000
        /*0010*/ 	.short	0x0007
        /*0012*/ 	.short	0x002c
        /*0014*/ 	.byte	0x00, 0xf0, 0x05, 0x00


	//----- nvinfo : EIATTR_KPARAM_INFO
	.align		4
.L_159:
        /*0018*/ 	.byte	0x04, 0x17
        /*001a*/ 	.short	(.L_161 - .L_160)
.L_160:
        /*001c*/ 	.word	0x00000000
        /*0020*/ 	.short	0x0006
        /*0022*/ 	.short	0x0028
        /*0024*/ 	.byte	0x00, 0xf0, 0x11, 0x00


	//----- nvinfo : EIATTR_KPARAM_INFO
	.align		4
.L_161:
        /*0028*/ 	.byte	0x04, 0x17
        /*002a*/ 	.short	(.L_163 - .L_162)
.L_162:
        /*002c*/ 	.word	0x00000000
        /*0030*/ 	.short	0x0005
        /*0032*/ 	.short	0x0024
        /*0034*/ 	.byte	0x00, 0xf0, 0x11, 0x00


	//----- nvinfo : EIATTR_KPARAM_INFO
	.align		4
.L_163:
        /*0038*/ 	.byte	0x04, 0x17
        /*003a*/ 	.short	(.L_165 - .L_164)
.L_164:
        /*003c*/ 	.word	0x00000000
        /*0040*/ 	.short	0x0004
        /*0042*/ 	.short	0x0020
        /*0044*/ 	.byte	0x00, 0xf0, 0x11, 0x00


	//----- nvinfo : EIATTR_KPARAM_INFO
	.align		4
.L_165:
        /*0048*/ 	.byte	0x04, 0x17
        /*004a*/ 	.short	(.L_167 - .L_166)
.L_166:
        /*004c*/ 	.word	0x00000000
        /*0050*/ 	.short	0x0003
        /*0052*/ 	.short	0x0018
        /*0054*/ 	.byte	0x00, 0xf5, 0x21, 0x00


	//----- nvinfo : EIATTR_KPARAM_INFO
	.align		4
.L_167:
        /*0058*/ 	.byte	0x04, 0x17
        /*005a*/ 	.short	(.L_169 - .L_168)
.L_168:
        /*005c*/ 	.word	0x00000000
        /*0060*/ 	.short	0x0002
        /*0062*/ 	.short	0x0010
        /*0064*/ 	.byte	0x00, 0xf5, 0x21, 0x00


	//----- nvinfo : EIATTR_KPARAM_INFO
	.align		4
.L_169:
        /*0068*/ 	.byte	0x04, 0x17
        /*006a*/ 	.short	(.L_171 - .L_170)
.L_170:
        /*006c*/ 	.word	0x00000000
        /*0070*/ 	.short	0x0001
        /*0072*/ 	.short	0x0008
        /*0074*/ 	.byte	0x00, 0xf5, 0x21, 0x00


	//----- nvinfo : EIATTR_KPARAM_INFO
	.align		4
.L_171:
        /*0078*/ 	.byte	0x04, 0x17
        /*007a*/ 	.short	(.L_173 - .L_172)
.L_172:
        /*007c*/ 	.word	0x00000000
        /*0080*/ 	.short	0x0000
        /*0082*/ 	.short	0x0000
        /*0084*/ 	.byte	0x00, 0xf5, 0x21, 0x00


	//----- nvinfo : EIATTR_SPARSE_MMA_MASK
	.align		4
.L_173:
        /*0088*/ 	.byte	0x03, 0x50
        /*008a*/ 	.short	0x0000


	//----- nvinfo : EIATTR_MAXREG_COUNT
	.align		4
        /*008c*/ 	.byte	0x03, 0x1b
        /*008e*/ 	.short	0x00ff


	//----- nvinfo : EIATTR_NUM_BARRIERS
	.align		4
        /*0090*/ 	.byte	0x02, 0x4c
        /*0092*/ 	.byte	0x01
	.zero		1


	//----- nvinfo : EIATTR_MERCURY_ISA_VERSION
	.align		4
        /*0094*/ 	.byte	0x03, 0x5f
        /*0096*/ 	.short	0x0101


	//----- nvinfo : EIATTR_COOP_GROUP_MASK_REGIDS
	.align		4
        /*0098*/ 	.byte	0x04, 0x29
        /*009a*/ 	.short	(.L_175 - .L_174)


	//   ....[0]....
.L_174:
        /*009c*/ 	.word	0xffffffff


	//   ....[1]....
        /*00a0*/ 	.word	0xffffffff


	//   ....[2]....
        /*00a4*/ 	.word	0xffffffff


	//   ....[3]....
        /*00a8*/ 	.word	0xffffffff


	//   ....[4]....
        /*00ac*/ 	.word	0xffffffff


	//----- nvinfo : EIATTR_COOP_GROUP_INSTR_OFFSETS
	.align		4
.L_175:
        /*00b0*/ 	.byte	0x04, 0x28
        /*00b2*/ 	.short	(.L_177 - .L_176)


	//   ....[0]....
.L_176:
        /*00b4*/ 	.word	0x00001c70


	//   ....[1]....
        /*00b8*/ 	.word	0x00001c90


	//   ....[2]....
        /*00bc*/ 	.word	0x00001cb0


	//   ....[3]....
        /*00c0*/ 	.word	0x00001cd0


	//   ....[4]....
        /*00c4*/ 	.word	0x00001cf0


	//----- nvinfo : EIATTR_VRC_CTA_INIT_COUNT
	.align		4
.L_177:
        /*00c8*/ 	.byte	0x02, 0x4a
	.zero		1
	.zero		1


	//----- nvinfo : EIATTR_EXIT_INSTR_OFFSETS
	.align		4
        /*00cc*/ 	.byte	0x04, 0x1c
        /*00ce*/ 	.short	(.L_179 - .L_178)


	//   ....[0]....
.L_178:
        /*00d0*/ 	.word	0x00003230


	//   ....[1]....
        /*00d4*/ 	.word	0x00003270


	//----- nvinfo : EIATTR_MAX_THREADS
	.align		4
.L_179:
        /*00d8*/ 	.byte	0x04, 0x05
        /*00da*/ 	.short	(.L_181 - .L_180)
.L_180:
        /*00dc*/ 	.word	0x00000100
        /*00e0*/ 	.word	0x00000001
        /*00e4*/ 	.word	0x00000001


	//----- nvinfo : EIATTR_CBANK_PARAM_SIZE
	.align		4
.L_181:
        /*00e8*/ 	.byte	0x03, 0x19
        /*00ea*/ 	.short	0x002d


	//----- nvinfo : EIATTR_PARAM_CBANK
	.align		4
        /*00ec*/ 	.byte	0x04, 0x0a
        /*00ee*/ 	.short	(.L_183 - .L_182)
	.align		4
.L_182:
        /*00f0*/ 	.word	index@(.nv.constant0._ZN3cub18CUB_300001_SM_10006detail10radix_sort31DeviceRadixSortSingleTileKernelINS1_5radix10policy_hubIsNS0_8NullTypeEjE10Policy1000ELNS0_9SortOrderE0EsS6_jNS1_21identity_decomposer_tEEEvPKT1_PSB_PKT2_PSF_T3_iiT4_)
        /*00f4*/ 	.short	0x0380
        /*00f6*/ 	.short	0x002d


	//----- nvinfo : EIATTR_SW_WAR
	.align		4
.L_183:
        /*00f8*/ 	.byte	0x04, 0x36
        /*00fa*/ 	.short	(.L_185 - .L_184)
.L_184:
        /*00fc*/ 	.word	0x00000008
.L_185:


//--------------------- .nv.info._ZN3cub18CUB_300001_SM_10006detail11EmptyKernelIvEEvv --------------------------
	.section	.nv.info._ZN3cub18CUB_300001_SM_10006detail11EmptyKernelIvEEvv,"",@"SHT_CUDA_INFO"
	.sectionflags	@""
	.align	4


	//----- nvinfo : EIATTR_CUDA_API_VERSION
	.align		4
        /*0000*/ 	.byte	0x04, 0x37
        /*0002*/ 	.short	(.L_187 - .L_186)
.L_186:
        /*0004*/ 	.word	0x00000082


	//----- nvinfo : EIATTR_SPARSE_MMA_MASK
	.align		4
.L_187:
        /*0008*/ 	.byte	0x03, 0x50
        /*000a*/ 	.short	0x0000


	//----- nvinfo : EIATTR_MAXREG_COUNT
	.align		4
        /*000c*/ 	.byte	0x03, 0x1b
        /*000e*/ 	.short	0x00ff


	//----- nvinfo : EIATTR_MERCURY_ISA_VERSION
	.align		4
        /*0010*/ 	.byte	0x03, 0x5f
        /*0012*/ 	.short	0x0101


	//----- nvinfo : EIATTR_VRC_CTA_INIT_COUNT
	.align		4
        /*0014*/ 	.byte	0x02, 0x4a
	.zero		1
	.zero		1


	//----- nvinfo : EIATTR_EXIT_INSTR_OFFSETS
	.align		4
        /*0018*/ 	.byte	0x04, 0x1c
        /*001a*/ 	.short	(.L_189 - .L_188)


	//   ....[0]....
.L_188:
        /*001c*/ 	.word	0x00000010


	//----- nvinfo : EIATTR_SW_WAR
	.align		4
.L_189:
        /*0020*/ 	.byte	0x04, 0x36
        /*0022*/ 	.short	(.L_191 - .L_190)
.L_190:
        /*0024*/ 	.word	0x00000008
.L_191:


//--------------------- .nv.info._Z11emptyKernelv --------------------------
	.section	.nv.info._Z11emptyKernelv,"",@"SHT_CUDA_INFO"
	.sectionflags	@""
	.align	4


	//----- nvinfo : EIATTR_CUDA_API_VERSION
	.align		4
        /*0000*/ 	.byte	0x04, 0x37
        /*0002*/ 	.short	(.L_193 - .L_192)
.L_192:
        /*0004*/ 	.word	0x00000082


	//----- nvinfo : EIATTR_SPARSE_MMA_MASK
	.align		4
.L_193:
        /*0008*/ 	.byte	0x03, 0x50
        /*000a*/ 	.short	0x0000


	//----- nvinfo : EIATTR_MAXREG_COUNT
	.align		4
        /*000c*/ 	.byte	0x03, 0x1b
        /*000e*/ 	.short	0x00ff


	//----- nvinfo : EIATTR_MERCURY_ISA_VERSION
	.align		4
        /*0010*/ 	.byte	0x03, 0x5f
        /*0012*/ 	.short	0x0101


	//----- nvinfo : EIATTR_VRC_CTA_INIT_COUNT
	.align		4
        /*0014*/ 	.byte	0x02, 0x4a
	.zero		1
	.zero		1


	//----- nvinfo : EIATTR_EXIT_INSTR_OFFSETS
	.align		4
        /*0018*/ 	.byte	0x04, 0x1c
        /*001a*/ 	.short	(.L_195 - .L_194)


	//   ....[0]....
.L_194:
        /*001c*/ 	.word	0x00000010


	//----- nvinfo : EIATTR_SW_WAR
	.align		4
.L_195:
        /*0020*/ 	.byte	0x04, 0x36
        /*0022*/ 	.short	(.L_197 - .L_196)
.L_196:
        /*0024*/ 	.word	0x00000008
.L_197:


//--------------------- .nv.callgraph             --------------------------
	.section	.nv.callgraph,"",@"SHT_CUDA_CALLGRAPH"
	.align	4
	.sectionentsize	8
	.align		4
        /*0000*/ 	.word	0x00000000
	.align		4
        /*0004*/ 	.word	0xffffffff
	.align		4
        /*0008*/ 	.word	0x00000000
	.align		4
        /*000c*/ 	.word	0xfffffffe
	.align		4
        /*0010*/ 	.word	0x00000000
	.align		4
        /*0014*/ 	.word	0xfffffffd
	.align		4
        /*0018*/ 	.word	0x00000000
	.align		4
        /*001c*/ 	.word	0xfffffffc


//--------------------- .nv.constant4             --------------------------
	.section	.nv.constant4,"a",@progbits
	.align	8
	.align		8
.nv.constant4:
        /*0000*/ 	.dword	_ZN27_INTERNAL_2dfda6f1_4_k_cu_N4cuda3std3__45__cpo5beginE
	.align		8
        /*0008*/ 	.dword	_ZN27_INTERNAL_2dfda6f1_4_k_cu_N4cuda3std3__45__cpo3endE
	.align		8
        /*0010*/ 	.dword	_ZN27_INTERNAL_2dfda6f1_4_k_cu_N4cuda3std3__45__cpo6cbeginE
	.align		8
        /*0018*/ 	.dword	_ZN27_INTERNAL_2dfda6f1_4_k_cu_N4cuda3std3__45__cpo4cendE
	.align		8
        /*0020*/ 	.dword	_ZN27_INTERNAL_2dfda6f1_4_k_cu_N4cuda3std3__45__cpo6rbeginE
	.align		8
        /*0028*/ 	.dword	_ZN27_INTERNAL_2dfda6f1_4_k_cu_N4cuda3std3__45__cpo4rendE
	.align		8
        /*0030*/ 	.dword	_ZN27_INTERNAL_2dfda6f1_4_k_cu_N4cuda3std3__45__cpo7crbeginE
	.align		8
        /*0038*/ 	.dword	_ZN27_INTERNAL_2dfda6f1_4_k_cu_N4cuda3std3__45__cpo5crendE
	.align		8
        /*0040*/ 	.dword	_ZN27_INTERNAL_2dfda6f1_4_k_cu_N4cuda3std3__429_GLOBAL__N__2dfda6f1_4_k_cu_N6ignoreE
	.align		8
        /*0048*/ 	.dword	_ZN27_INTERNAL_2dfda6f1_4_k_cu_N4cuda3std3__419piecewise_constructE
	.align		8
        /*0050*/ 	.dword	_ZN27_INTERNAL_2dfda6f1_4_k_cu_N4cuda3std3__48in_placeE
	.align		8
        /*0058*/ 	.dword	_ZN27_INTERNAL_2dfda6f1_4_k_cu_N4cuda3std3__420unreachable_sentinelE
	.align		8
        /*0060*/ 	.dword	_ZN27_INTERNAL_2dfda6f1_4_k_cu_N4cuda3std3__47nulloptE
	.align		8
        /*0068*/ 	.dword	_ZN27_INTERNAL_2dfda6f1_4_k_cu_N4cuda3std3__48unexpectE
	.align		8
        /*0070*/ 	.dword	_ZN27_INTERNAL_2dfda6f1_4_k_cu_N4cuda3std6ranges3__45__cpo4swapE
	.align		8
        /*0078*/ 	.dword	_ZN27_INTERNAL_2dfda6f1_4_k_cu_N4cuda3std6ranges3__45__cpo9iter_moveE
	.align		8
        /*0080*/ 	.dword	_ZN27_INTERNAL_2dfda6f1_4_k_cu_N4cuda3std6ranges3__45__cpo5beginE
	.align		8
        /*0088*/ 	.dword	_ZN27_INTERNAL_2dfda6f1_4_k_cu_N4cuda3std6ranges3__45__cpo3endE
	.align		8
        /*0090*/ 	.dword	_ZN27_INTERNAL_2dfda6f1_4_k_cu_N4cuda3std6ranges3__45__cpo6cbeginE
	.align		8
        /*0098*/ 	.dword	_ZN27_INTERNAL_2dfda6f1_4_k_cu_N4cuda3std6ranges3__45__cpo4cendE
	.align		8
        /*00a0*/ 	.dword	_ZN27_INTERNAL_2dfda6f1_4_k_cu_N4cuda3std6ranges3__45__cpo7advanceE
	.align		8
        /*00a8*/ 	.dword	_ZN27_INTERNAL_2dfda6f1_4_k_cu_N4cuda3std6ranges3__45__cpo9iter_swapE
	.align		8
        /*00b0*/ 	.dword	_ZN27_INTERNAL_2dfda6f1_4_k_cu_N4cuda3std6ranges3__45__cpo4nextE
	.align		8
        /*00b8*/ 	.dword	_ZN27_INTERNAL_2dfda6f1_4_k_cu_N4cuda3std6ranges3__45__cpo4prevE
	.align		8
        /*00c0*/ 	.dword	_ZN27_INTERNAL_2dfda6f1_4_k_cu_N4cuda3std6ranges3__45__cpo4dataE
	.align		8
        /*00c8*/ 	.dword	_ZN27_INTERNAL_2dfda6f1_4_k_cu_N4cuda3std6ranges3__45__cpo5cdataE
	.align		8
        /*00d0*/ 	.dword	_ZN27_INTERNAL_2dfda6f1_4_k_cu_N4cuda3std6ranges3__45__cpo4sizeE
	.align		8
        /*00d8*/ 	.dword	_ZN27_INTERNAL_2dfda6f1_4_k_cu_N4cuda3std6ranges3__45__cpo5ssizeE
	.align		8
        /*00e0*/ 	.dword	_ZN27_INTERNAL_2dfda6f1_4_k_cu_N4cuda3std6ranges3__45__cpo8distanceE
	.align		8
        /*00e8*/ 	.dword	_ZN27_INTERNAL_2dfda6f1_4_k_cu_N6thrust24THRUST_300001_SM_1000_NS6system6detail10sequential3seqE
	.align		8
        /*00f0*/ 	.dword	_ZN27_INTERNAL_2dfda6f1_4_k_cu_N6thrust24THRUST_300001_SM_1000_NS12placeholders2_1E
	.align		8
        /*00f8*/ 	.dword	_ZN27_INTERNAL_2dfda6f1_4_k_cu_N6thrust24THRUST_300001_SM_1000_NS12placeholders2_2E
	.align		8
        /*0100*/ 	.dword	_ZN27_INTERNAL_2dfda6f1_4_k_cu_N6thrust24THRUST_300001_SM_1000_NS12placeholders2_3E
	.align		8
        /*0108*/ 	.dword	_ZN27_INTERNAL_2dfda6f1_4_k_cu_N6thrust24THRUST_300001_SM_1000_NS12placeholders2_4E
	.align		8
        /*0110*/ 	.dword	_ZN27_INTERNAL_2dfda6f1_4_k_cu_N6thrust24THRUST_300001_SM_1000_NS12placeholders2_5E
	.align		8
        /*0118*/ 	.dword	_ZN27_INTERNAL_2dfda6f1_4_k_cu_N6thrust24THRUST_300001_SM_1000_NS12placeholders2_6E
	.align		8
        /*0120*/ 	.dword	_ZN27_INTERNAL_2dfda6f1_4_k_cu_N6thrust24THRUST_300001_SM_1000_NS12placeholders2_7E
	.align		8
        /*0128*/ 	.dword	_ZN27_INTERNAL_2dfda6f1_4_k_cu_N6thrust24THRUST_300001_SM_1000_NS12placeholders2_8E
	.align		8
        /*0130*/ 	.dword	_ZN27_INTERNAL_2dfda6f1_4_k_cu_N6thrust24THRUST_300001_SM_1000_NS12placeholders2_9E
	.align		8
        /*0138*/ 	.dword	_ZN27_INTERNAL_2dfda6f1_4_k_cu_N6thrust24THRUST_300001_SM_1000_NS12placeholders3_10E


//--------------------- .text._ZN3cub18CUB_300001_SM_10006detail10radix_sort29DeviceRadixSortOnesweepKernelINS1_5radix10policy_hubIsNS0_8NullTypeEjE10Policy1000ELNS0_9SortOrderE0EsS6_jiiNS1_21identity_decomposer_tEEEvPT5_SC_PT3_PKSD_PT1_PKSH_PT2_PKSL_T4_iiT6_ --------------------------
	.section	.text._ZN3cub18CUB_300001_SM_10006detail10radix_sort29DeviceRadixSortOnesweepKernelINS1_5radix10policy_hubIsNS0_8NullTypeEjE10Policy1000ELNS0_9SortOrderE0EsS6_jiiNS1_21identity_decomposer_tEEEvPT5_SC_PT3_PKSD_PT1_PKSH_PT2_PKSL_T4_iiT6_,"ax",@progbits
	.align	128
        .global         _ZN3cub18CUB_300001_SM_10006detail10radix_sort29DeviceRadixSortOnesweepKernelINS1_5radix10policy_hubIsNS0_8NullTypeEjE10Policy1000ELNS0_9SortOrderE0EsS6_jiiNS1_21identity_decomposer_tEEEvPT5_SC_PT3_PKSD_PT1_PKSH_PT2_PKSL_T4_iiT6_
        .type           _ZN3cub18CUB_300001_SM_10006detail10radix_sort29DeviceRadixSortOnesweepKernelINS1_5radix10policy_hubIsNS0_8NullTypeEjE10Policy1000ELNS0_9SortOrderE0EsS6_jiiNS1_21identity_decomposer_tEEEvPT5_SC_PT3_PKSD_PT1_PKSH_PT2_PKSL_T4_iiT6_,@function
        .size           _ZN3cub18CUB_300001_SM_10006detail10radix_sort29DeviceRadixSortOnesweepKernelINS1_5radix10policy_hubIsNS0_8NullTypeEjE10Policy1000ELNS0_9SortOrderE0EsS6_jiiNS1_21identity_decomposer_tEEEvPT5_SC_PT3_PKSD_PT1_PKSH_PT2_PKSL_T4_iiT6_,(.L_x_221 - _ZN3cub18CUB_300001_SM_10006detail10radix_sort29DeviceRadixSortOnesweepKernelINS1_5radix10policy_hubIsNS0_8NullTypeEjE10Policy1000ELNS0_9SortOrderE0EsS6_jiiNS1_21identity_decomposer_tEEEvPT5_SC_PT3_PKSD_PT1_PKSH_PT2_PKSL_T4_iiT6_)
        .other          _ZN3cub18CUB_300001_SM_10006detail10radix_sort29DeviceRadixSortOnesweepKernelINS1_5radix10policy_hubIsNS0_8NullTypeEjE10Policy1000ELNS0_9SortOrderE0EsS6_jiiNS1_21identity_decomposer_tEEEvPT5_SC_PT3_PKSD_PT1_PKSH_PT2_PKSL_T4_iiT6_,@"STO_CUDA_ENTRY STV_DEFAULT"
_ZN3cub18CUB_300001_SM_10006detail10radix_sort29DeviceRadixSortOnesweepKernelINS1_5radix10policy_hubIsNS0_8NullTypeEjE10Policy1000ELNS0_9SortOrderE0EsS6_jiiNS1_21identity_decomposer_tEEEvPT5_SC_PT3_PKSD_PT1_PKSH_PT2_PKSL_T4_iiT6_:
.text._ZN3cub18CUB_300001_SM_10006detail10radix_sort29DeviceRadixSortOnesweepKernelINS1_5radix10policy_hubIsNS0_8NullTypeEjE10Policy1000ELNS0_9SortOrderE0EsS6_jiiNS1_21identity_decomposer_tEEEvPT5_SC_PT3_PKSD_PT1_PKSH_PT2_PKSL_T4_iiT6_:
[----:B------:R-:W-:Y:S01]  /*0000*/  LDC R1, c[0x0][0x37c] ;  /* 0x0000df00ff017b82 */ /* 0x000fe20000000800 */
[----:B------:R-:W0:Y:S01]  /*0010*/  S2R R0, SR_TID.X ;  /* 0x0000000000007919 */ /* 0x000e220000002100 */
[----:B------:R-:W-:Y:S01]  /*0020*/  MOV R3, 0x400 ;  /* 0x0000040000037802 */ /* 0x000fe20000000f00 */
[----:B------:R-:W1:Y:S01]  /*0030*/  LDCU.64 UR8, c[0x0][0x358] ;  /* 0x00006b00ff0877ac */ /* 0x000e620008000a00 */
[----:B------:R-:W-:Y:S01]  /*0040*/  BSSY.RECONVERGENT B0, `(.L_x_0) ;  /* 0x000000c000007945 */ /* 0x000fe20003800200 */
[----:B------:R-:W2:Y:S01]  /*0050*/  S2R R2, SR_CgaCtaId ;  /* 0x0000000000027919 */ /* 0x000ea20000008800 */
[----:B0-----:R-:W-:Y:S02]  /*0060*/  ISETP.NE.AND P0, PT, R0, RZ, PT ;  /* 0x000000ff0000720c */ /* 0x001fe40003f05270 */
[----:B--2---:R-:W-:-:S11]  /*0070*/  LEA R3, R2, R3, 0x18 ;  /* 0x0000000302037211 */ /* 0x004fd600078ec0ff */
[----:B-1----:R-:W-:Y:S05]  /*0080*/  @P0 BRA `(.L_x_1) ;  /* 0x00000000001c0947 */ /* 0x002fea0003800000 */
[----:B------:R-:W0:Y:S01]  /*0090*/  LDC.64 R4, c[0x0][0x388] ;  /* 0x0000e200ff047b82 */ /* 0x000e220000000a00 */
[----:B------:R-:W-:-:S05]  /*00a0*/  IMAD.MOV.U32 R7, RZ, RZ, 0x1 ;  /* 0x00000001ff077424 */ /* 0x000fca00078e00ff */
[----:B0-----:R-:W2:Y:S02]  /*00b0*/  ATOMG.E.ADD.STRONG.GPU PT, R4, desc[UR8][R4.64], R7 ;  /* 0x80000007040479a8 */ /* 0x001ea400081ef108 */
[----:B------:R-:W0:Y:S01]  /*00c0*/  S2UR UR5, SR_CgaCtaId ;  /* 0x00000000000579c3 */ /* 0x000e220000008800 */
[----:B------:R-:W-:Y:S02]  /*00d0*/  UMOV UR4, 0x400 ;  /* 0x0000040000047882 */ /* 0x000fe40000000000 */
[----:B0-----:R-:W-:-:S09]  /*00e0*/  ULEA UR4, UR5, UR4, 0x18 ;  /* 0x0000000405047291 */ /* 0x001fd2000f8ec0ff */
[----:B--2---:R0:W-:Y:S03]  /*00f0*/  STS [UR4+0x5000], R4 ;  /* 0x00500004ff007988 */ /* 0x0041e60008000804 */
.L_x_1:
[----:B------:R-:W-:Y:S05]  /*0100*/  BSYNC.RECONVERGENT B0 ;  /* 0x0000000000007941 */ /* 0x000fea0003800200 */
.L_x_0:
[----:B------:R-:W-:Y:S01]  /*0110*/  BAR.SYNC.DEFER_BLOCKING 0x0 ;  /* 0x0000000000007b1d */ /* 0x000fe20000010000 */
[----:B------:R-:W-:-:S05]  /*0120*/  SHF.R.U32.HI R28, RZ, 0x5, R0 ;  /* 0x00000005ff1c7819 */ /* 0x000fca0000011600 */
[----:B------:R-:W1:Y:S01]  /*0130*/  LDCU UR4, c[0x0][0x3c0] ;  /* 0x00007800ff0477ac */ /* 0x000e620008000800 */
[----:B------:R-:W2:Y:S01]  /*0140*/  S2R R2, SR_LANEID ;  /* 0x0000000000027919 */ /* 0x000ea20000000000 */
[----:B------:R-:W3:Y:S02]  /*0150*/  LDS R5, [R3+0x5000] ;  /* 0x0050000003057984 */ /* 0x000ee40000000800 */
[----:B---3--:R-:W-:-:S04]  /*0160*/  IMAD R6, R5, 0x2800, RZ ;  /* 0x0000280005067824 */ /* 0x008fc800078e02ff */
[----:B0-----:R-:W-:-:S05]  /*0170*/  VIADD R4, R6, 0x2800 ;  /* 0x0000280006047836 */ /* 0x001fca0000000000 */
[----:B-1----:R-:W-:-:S13]  /*0180*/  ISETP.GT.AND P0, PT, R4, UR4, PT ;  /* 0x0000000404007c0c */ /* 0x002fda000bf04270 */
[----:B--2---:R-:W-:Y:S05]  /*0190*/  @P0 BRA `(.L_x_2) ;  /* 0x0000000000740947 */ /* 0x004fea0003800000 */
[----:B------:R-:W0:Y:S01]  /*01a0*/  LDCU.64 UR4, c[0x0][0x3a8] ;  /* 0x00007500ff0477ac */ /* 0x000e220008000a00 */
[C---:B------:R-:W-:Y:S02]  /*01b0*/  LOP3.LUT R7, R0.reuse, 0x1f, RZ, 0xc0, !PT ;  /* 0x0000001f00077812 */ /* 0x040fe400078ec0ff */
[----:B------:R-:W-:-:S05]  /*01c0*/  LOP3.LUT R8, R0, 0x3e0, RZ, 0xc0, !PT ;  /* 0x000003e000087812 */ /* 0x000fca00078ec0ff */
[----:B------:R-:W-:-:S05]  /*01d0*/  IMAD R7, R8, 0x14, R7 ;  /* 0x0000001408077824 */ /* 0x000fca00078e0207 */
[----:B------:R-:W-:-:S05]  /*01e0*/  IADD3 R7, P0, PT, R6, R7, RZ ;  /* 0x0000000706077210 */ /* 0x000fca0007f1e0ff */
[----:B------:R-:W-:Y:S01]  /*01f0*/  IMAD.X R6, RZ, RZ, RZ, P0 ;  /* 0x000000ffff067224 */ /* 0x000fe200000e06ff */
[----:B0-----:R-:W-:-:S04]  /*0200*/  LEA R26, P0, R7, UR4, 0x1 ;  /* 0x00000004071a7c11 */ /* 0x001fc8000f8008ff */
[----:B------:R-:W-:-:S05]  /*0210*/  LEA.HI.X R27, R7, UR5, R6, 0x1, P0 ;  /* 0x00000005071b7c11 */ /* 0x000fca00080f0c06 */
[----:B------:R0:W5:Y:S04]  /*0220*/  LDG.E.U16 R6, desc[UR8][R26.64] ;  /* 0x000000081a067981 */ /* 0x000168000c1e1500 */
        /* <DEDUP_REMOVED lines=18> */
[----:B------:R0:W5:Y:S01]  /*0350*/  LDG.E.U16 R25, desc[UR8][R26.64+0x4c0] ;  /* 0x0004c0081a197981 */ /* 0x000162000c1e1500 */
[----:B------:R-:W-:Y:S05]  /*0360*/  BRA `(.L_x_3) ;  /* 0x0000000400707947 */ /* 0x000fea0003800000 */
.L_x_2:
[C---:B------:R-:W-:Y:S01]  /*0370*/  LOP3.LUT R7, R0.reuse, 0x1f, RZ, 0xc0, !PT ;  /* 0x0000001f00077812 */ /* 0x040fe200078ec0ff */
[----:B------:R-:W0:Y:S01]  /*0380*/  LDCU.64 UR6, c[0x0][0x3a8] ;  /* 0x00007500ff0677ac */ /* 0x000e220008000a00 */
[----:B------:R-:W-:Y:S01]  /*0390*/  LOP3.LUT R8, R0, 0x3e0, RZ, 0xc0, !PT ;  /* 0x000003e000087812 */ /* 0x000fe200078ec0ff */
[----:B------:R-:W-:Y:S01]  /*03a0*/  IMAD.MOV.U32 R9, RZ, RZ, 0x7fff ;  /* 0x00007fffff097424 */ /* 0x000fe200078e00ff */
[----:B------:R-:W-:-:S03]  /*03b0*/  IADD3 R19, PT, PT, -R6, UR4, RZ ;  /* 0x0000000406137c10 */ /* 0x000fc6000fffe1ff */
[----:B------:R-:W-:-:S04]  /*03c0*/  IMAD R21, R8, 0x14, R7 ;  /* 0x0000001408157824 */ /* 0x000fc800078e0207 */
[C---:B------:R-:W-:Y:S01]  /*03d0*/  VIADD R8, R21.reuse, 0x20 ;  /* 0x0000002015087836 */ /* 0x040fe20000000000 */
[----:B------:R-:W-:Y:S01]  /*03e0*/  IADD3 R7, P0, PT, R6, R21, RZ ;  /* 0x0000001506077210 */ /* 0x000fe20007f1e0ff */
[C---:B------:R-:W-:Y:S01]  /*03f0*/  VIADD R10, R21.reuse, 0x40 ;  /* 0x00000040150a7836 */ /* 0x040fe20000000000 */
[CC--:B------:R-:W-:Y:S01]  /*0400*/  ISETP.GE.AND P5, PT, R21.reuse, R19.reuse, PT ;  /* 0x000000131500720c */ /* 0x0c0fe20003fa6270 */
[C---:B------:R-:W-:Y:S01]  /*0410*/  VIADD R6, R21.reuse, 0xa0 ;  /* 0x000000a015067836 */ /* 0x040fe20000000000 */
[-C--:B------:R-:W-:Y:S01]  /*0420*/  ISETP.GE.AND P4, PT, R8, R19.reuse, PT ;  /* 0x000000130800720c */ /* 0x080fe20003f86270 */
[----:B------:R-:W-:Y:S01]  /*0430*/  VIADD R8, R21, 0x80 ;  /* 0x0000008015087836 */ /* 0x000fe20000000000 */
[-C--:B------:R-:W-:Y:S01]  /*0440*/  ISETP.GE.AND P3, PT, R10, R19.reuse, PT ;  /* 0x000000130a00720c */ /* 0x080fe20003f66270 */
[----:B------:R-:W-:Y:S01]  /*0450*/  IMAD.X R10, RZ, RZ, RZ, P0 ;  /* 0x000000ffff0a7224 */ /* 0x000fe200000e06ff */
[----:B0-----:R-:W-:Y:S01]  /*0460*/  LEA R26, P6, R7, UR6, 0x1 ;  /* 0x00000006071a7c11 */ /* 0x001fe2000f8c08ff */
[C---:B------:R-:W-:Y:S01]  /*0470*/  VIADD R12, R21.reuse, 0x60 ;  /* 0x00000060150c7836 */ /* 0x040fe20000000000 */
[-C--:B------:R-:W-:Y:S01]  /*0480*/  ISETP.GE.AND P1, PT, R8, R19.reuse, PT ;  /* 0x000000130800720c */ /* 0x080fe20003f26270 */
[----:B------:R-:W-:Y:S01]  /*0490*/  VIADD R8, R21, 0xc0 ;  /* 0x000000c015087836 */ /* 0x000fe20000000000 */
[-C--:B------:R-:W-:Y:S01]  /*04a0*/  ISETP.GE.AND P0, PT, R6, R19.reuse, PT ;  /* 0x000000130600720c */ /* 0x080fe20003f06270 */
[----:B------:R-:W-:Y:S01]  /*04b0*/  IMAD.MOV.U32 R6, RZ, RZ, 0x7fff ;  /* 0x00007fffff067424 */ /* 0x000fe200078e00ff */
[----:B------:R-:W-:Y:S01]  /*04c0*/  LEA.HI.X R27, R7, UR7, R10, 0x1, P6 ;  /* 0x00000007071b7c11 */ /* 0x000fe2000b0f0c0a */
[----:B------:R-:W-:Y:S01]  /*04d0*/  IMAD.MOV.U32 R7, RZ, RZ, 0x7fff ;  /* 0x00007fffff077424 */ /* 0x000fe200078e00ff */
[-C--:B------:R-:W-:Y:S01]  /*04e0*/  ISETP.GE.AND P6, PT, R8, R19.reuse, PT ;  /* 0x000000130800720c */ /* 0x080fe20003fc6270 */
[C---:B------:R-:W-:Y:S01]  /*04f0*/  VIADD R8, R21.reuse, 0xe0 ;  /* 0x000000e015087836 */ /* 0x040fe20000000000 */
[-C--:B------:R-:W-:Y:S01]  /*0500*/  ISETP.GE.AND P2, PT, R12, R19.reuse, PT ;  /* 0x000000130c00720c */ /* 0x080fe20003f46270 */
[----:B------:R-:W-:Y:S01]  /*0510*/  VIADD R10, R21, 0x100 ;  /* 0x00000100150a7836 */ /* 0x000fe20000000000 */
[----:B------:R1:W5:Y:S01]  /*0520*/  @!P5 LDG.E.U16 R6, desc[UR8][R26.64] ;  /* 0x000000081a06d981 */ /* 0x000362000c1e1500 */
[----:B------:R-:W-:Y:S01]  /*0530*/  IMAD.MOV.U32 R11, RZ, RZ, 0x7fff ;  /* 0x00007fffff0b7424 */ /* 0x000fe200078e00ff */
[----:B------:R-:W-:-:S02]  /*0540*/  ISETP.GE.AND P5, PT, R8, R19, PT ;  /* 0x000000130800720c */ /* 0x000fc40003fa6270 */
[----:B------:R-:W-:Y:S01]  /*0550*/  PRMT R8, R9, 0x7610, R8 ;  /* 0x0000761009087816 */ /* 0x000fe20000000008 */
[----:B------:R1:W5:Y:S01]  /*0560*/  @!P4 LDG.E.U16 R7, desc[UR8][R26.64+0x40] ;  /* 0x000040081a07c981 */ /* 0x000362000c1e1500 */
[-C--:B------:R-:W-:Y:S01]  /*0570*/  ISETP.GE.AND P4, PT, R10, R19.reuse, PT ;  /* 0x000000130a00720c */ /* 0x080fe20003f86270 */
[----:B------:R-:W-:Y:S01]  /*0580*/  VIADD R10, R21, 0x120 ;  /* 0x00000120150a7836 */ /* 0x000fe20000000000 */
[----:B------:R-:W-:Y:S01]  /*0590*/  PRMT R9, R11, 0x7610, R9 ;  /* 0x000076100b097816 */ /* 0x000fe20000000009 */
[----:B------:R-:W-:Y:S01]  /*05a0*/  IMAD.MOV.U32 R13, RZ, RZ, 0x7fff ;  /* 0x00007fffff0d7424 */ /* 0x000fe200078e00ff */
[----:B------:R1:W5:Y:S01]  /*05b0*/  @!P3 LDG.E.U16 R8, desc[UR8][R26.64+0x80] ;  /* 0x000080081a08b981 */ /* 0x000362000c1e1500 */
[----:B------:R-:W-:Y:S01]  /*05c0*/  VIADD R12, R21, 0x140 ;  /* 0x00000140150c7836 */ /* 0x000fe20000000000 */
[-C--:B------:R-:W-:Y:S02]  /*05d0*/  ISETP.GE.AND P3, PT, R10, R19.reuse, PT ;  /* 0x000000130a00720c */ /* 0x080fe40003f66270 */
[----:B------:R-:W-:Y:S01]  /*05e0*/  PRMT R10, R13, 0x7610, R10 ;  /* 0x000076100d0a7816 */ /* 0x000fe2000000000a */
[----:B------:R1:W5:Y:S01]  /*05f0*/  @!P2 LDG.E.U16 R9, desc[UR8][R26.64+0xc0] ;  /* 0x0000c0081a09a981 */ /* 0x000362000c1e1500 */
[----:B------:R-:W-:Y:S01]  /*0600*/  ISETP.GE.AND P2, PT, R12, R19, PT ;  /* 0x000000130c00720c */ /* 0x000fe20003f46270 */
[----:B------:R-:W-:-:S02]  /*0610*/  VIADD R12, R21, 0x160 ;  /* 0x00000160150c7836 */ /* 0x000fc40000000000 */
[C---:B------:R-:W-:Y:S01]  /*0620*/  VIADD R16, R21.reuse, 0x1a0 ;  /* 0x000001a015107836 */ /* 0x040fe20000000000 */
[----:B------:R1:W5:Y:S01]  /*0630*/  @!P1 LDG.E.U16 R10, desc[UR8][R26.64+0x100] ;  /* 0x000100081a0a9981 */ /* 0x000362000c1e1500 */
[----:B------:R-:W-:Y:S01]  /*0640*/  VIADD R14, R21, 0x180 ;  /* 0x00000180150e7836 */ /* 0x000fe20000000000 */
[-C--:B------:R-:W-:Y:S02]  /*0650*/  ISETP.GE.AND P1, PT, R12, R19.reuse, PT ;  /* 0x000000130c00720c */ /* 0x080fe40003f26270 */
[----:B------:R-:W-:Y:S01]  /*0660*/  PRMT R12, R13, 0x7610, R12 ;  /* 0x000076100d0c7816 */ /* 0x000fe2000000000c */
[----:B------:R1:W5:Y:S01]  /*0670*/  @!P0 LDG.E.U16 R11, desc[UR8][R26.64+0x140] ;  /* 0x000140081a0b8981 */ /* 0x000362000c1e1500 */
[-C--:B------:R-:W-:Y:S01]  /*0680*/  ISETP.GE.AND P0, PT, R14, R19.reuse, PT ;  /* 0x000000130e00720c */ /* 0x080fe20003f06270 */
[----:B------:R-:W-:Y:S02]  /*0690*/  IMAD.MOV.U32 R15, RZ, RZ, 0x7fff ;  /* 0x00007fffff0f7424 */ /* 0x000fe400078e00ff */
[----:B------:R1:W5:Y:S04]  /*06a0*/  @!P5 LDG.E.U16 R13, desc[UR8][R26.64+0x1c0] ;  /* 0x0001c0081a0dd981 */ /* 0x000368000c1e1500 */
[----:B------:R1:W5:Y:S01]  /*06b0*/  @!P6 LDG.E.U16 R12, desc[UR8][R26.64+0x180] ;  /* 0x000180081a0ce981 */ /* 0x000362000c1e1500 */
[----:B------:R-:W-:Y:S01]  /*06c0*/  ISETP.GE.AND P6, PT, R16, R19, PT ;  /* 0x000000131000720c */ /* 0x000fe20003fc6270 */
[----:B------:R-:W-:-:S02]  /*06d0*/  VIADD R16, R21, 0x1c0 ;  /* 0x000001c015107836 */ /* 0x000fc40000000000 */
[----:B------:R-:W-:Y:S01]  /*06e0*/  IMAD.MOV.U32 R14, RZ, RZ, 0x7fff ;  /* 0x00007fffff0e7424 */ /* 0x000fe200078e00ff */
[----:B------:R1:W5:Y:S01]  /*06f0*/  @!P3 LDG.E.U16 R15, desc[UR8][R26.64+0x240] ;  /* 0x000240081a0fb981 */ /* 0x000362000c1e1500 */
[C---:B------:R-:W-:Y:S01]  /*0700*/  VIADD R18, R21.reuse, 0x1e0 ;  /* 0x000001e015127836 */ /* 0x040fe20000000000 */
[-C--:B------:R-:W-:Y:S01]  /*0710*/  ISETP.GE.AND P5, PT, R16, R19.reuse, PT ;  /* 0x000000131000720c */ /* 0x080fe20003fa6270 */
[----:B------:R-:W-:Y:S02]  /*0720*/  VIADD R16, R21, 0x200 ;  /* 0x0000020015107836 */ /* 0x000fe40000000000 */
[----:B------:R-:W-:Y:S01]  /*0730*/  IMAD.MOV.U32 R17, RZ, RZ, 0x7fff ;  /* 0x00007fffff117424 */ /* 0x000fe200078e00ff */
[----:B------:R1:W5:Y:S01]  /*0740*/  @!P4 LDG.E.U16 R14, desc[UR8][R26.64+0x200] ;  /* 0x000200081a0ec981 */ /* 0x000362000c1e1500 */
[-C--:B------:R-:W-:Y:S01]  /*0750*/  ISETP.GE.AND P4, PT, R18, R19.reuse, PT ;  /* 0x000000131200720c */ /* 0x080fe20003f86270 */
[----:B------:R-:W-:Y:S01]  /*0760*/  IMAD.MOV.U32 R18, RZ, RZ, 0x7fff ;  /* 0x00007fffff127424 */ /* 0x000fe200078e00ff */
[----:B------:R-:W-:Y:S01]  /*0770*/  ISETP.GE.AND P3, PT, R16, R19, PT ;  /* 0x000000131000720c */ /* 0x000fe20003f66270 */
[----:B------:R-:W-:Y:S01]  /*0780*/  IMAD.MOV.U32 R22, RZ, RZ, 0x7fff ;  /* 0x00007fffff167424 */ /* 0x000fe200078e00ff */
[----:B------:R-:W-:Y:S01]  /*0790*/  PRMT R16, R17, 0x7610, R16 ;  /* 0x0000761011107816 */ /* 0x000fe20000000010 */
[----:B------:R-:W-:Y:S01]  /*07a0*/  VIADD R20, R21, 0x220 ;  /* 0x0000022015147836 */ /* 0x000fe20000000000 */
[----:B------:R-:W-:-:S02]  /*07b0*/  PRMT R17, R18, 0x7610, R17 ;  /* 0x0000761012117816 */ /* 0x000fc40000000011 */
[----:B------:R-:W-:Y:S02]  /*07c0*/  PRMT R18, R22, 0x7610, R18 ;  /* 0x0000761016127816 */ /* 0x000fe40000000012 */
[----:B------:R1:W5:Y:S01]  /*07d0*/  @!P2 LDG.E.U16 R16, desc[UR8][R26.64+0x280] ;  /* 0x000280081a10a981 */ /* 0x000362000c1e1500 */
[-C--:B------:R-:W-:Y:S01]  /*07e0*/  ISETP.GE.AND P2, PT, R20, R19.reuse, PT ;  /* 0x000000131400720c */ /* 0x080fe20003f46270 */
[C---:B------:R-:W-:Y:S02]  /*07f0*/  VIADD R22, R21.reuse, 0x240 ;  /* 0x0000024015167836 */ /* 0x040fe40000000000 */
[----:B------:R-:W-:Y:S01]  /*0800*/  VIADD R20, R21, 0x260 ;  /* 0x0000026015147836 */ /* 0x000fe20000000000 */
[----:B------:R1:W5:Y:S02]  /*0810*/  @!P1 LDG.E.U16 R17, desc[UR8][R26.64+0x2c0] ;  /* 0x0002c0081a119981 */ /* 0x000364000c1e1500 */
[-C--:B------:R-:W-:Y:S02]  /*0820*/  ISETP.GE.AND P1, PT, R22, R19.reuse, PT ;  /* 0x000000131600720c */ /* 0x080fe40003f26270 */
[----:B------:R1:W5:Y:S01]  /*0830*/  @!P0 LDG.E.U16 R18, desc[UR8][R26.64+0x300] ;  /* 0x000300081a128981 */ /* 0x000362000c1e1500 */
[----:B------:R-:W-:Y:S01]  /*0840*/  ISETP.GE.AND P0, PT, R20, R19, PT ;  /* 0x000000131400720c */ /* 0x000fe20003f06270 */
[----:B------:R-:W-:-:S02]  /*0850*/  IMAD.MOV.U32 R19, RZ, RZ, 0x7fff ;  /* 0x00007fffff137424 */ /* 0x000fc400078e00ff */
[----:B------:R-:W-:Y:S02]  /*0860*/  IMAD.MOV.U32 R20, RZ, RZ, 0x7fff ;  /* 0x00007fffff147424 */ /* 0x000fe400078e00ff */
[----:B------:R-:W-:Y:S02]  /*0870*/  IMAD.MOV.U32 R21, RZ, RZ, 0x7fff ;  /* 0x00007fffff157424 */ /* 0x000fe400078e00ff */
[----:B------:R-:W-:Y:S01]  /*0880*/  IMAD.MOV.U32 R22, RZ, RZ, 0x7fff ;  /* 0x00007fffff167424 */ /* 0x000fe200078e00ff */
[----:B------:R1:W5:Y:S01]  /*0890*/  @!P6 LDG.E.U16 R19, desc[UR8][R26.64+0x340] ;  /* 0x000340081a13e981 */ /* 0x000362000c1e1500 */
[----:B------:R-:W-:Y:S02]  /*08a0*/  IMAD.MOV.U32 R23, RZ, RZ, 0x7fff ;  /* 0x00007fffff177424 */ /* 0x000fe400078e00ff */
[----:B------:R-:W-:Y:S01]  /*08b0*/  IMAD.MOV.U32 R24, RZ, RZ, 0x7fff ;  /* 0x00007fffff187424 */ /* 0x000fe200078e00ff */
[----:B------:R1:W5:Y:S01]  /*08c0*/  @!P5 LDG.E.U16 R20, desc[UR8][R26.64+0x380] ;  /* 0x000380081a14d981 */ /* 0x000362000c1e1500 */
[----:B------:R-:W-:-:S03]  /*08d0*/  IMAD.MOV.U32 R25, RZ, RZ, 0x7fff ;  /* 0x00007fffff197424 */ /* 0x000fc600078e00ff */
[----:B------:R1:W5:Y:S04]  /*08e0*/  @!P4 LDG.E.U16 R21, desc[UR8][R26.64+0x3c0] ;  /* 0x0003c0081a15c981 */ /* 0x000368000c1e1500 */
[----:B------:R1:W5:Y:S04]  /*08f0*/  @!P3 LDG.E.U16 R22, desc[UR8][R26.64+0x400] ;  /* 0x000400081a16b981 */ /* 0x000368000c1e1500 */
[----:B------:R1:W5:Y:S04]  /*0900*/  @!P2 LDG.E.U16 R23, desc[UR8][R26.64+0x440] ;  /* 0x000440081a17a981 */ /* 0x000368000c1e1500 */
[----:B------:R1:W5:Y:S04]  /*0910*/  @!P1 LDG.E.U16 R24, desc[UR8][R26.64+0x480] ;  /* 0x000480081a189981 */ /* 0x000368000c1e1500 */
[----:B------:R1:W5:Y:S02]  /*0920*/  @!P0 LDG.E.U16 R25, desc[UR8][R26.64+0x4c0] ;  /* 0x0004c0081a198981 */ /* 0x000364000c1e1500 */
.L_x_3:
[----:B01----:R-:W-:Y:S01]  /*0930*/  VIMNMX R27, PT, PT, R2, 0xe0, !PT ;  /* 0x000000e0021b7848 */ /* 0x003fe20007fe0100 */
[----:B------:R-:W0:Y:S01]  /*0940*/  LDCU UR4, c[0x0][0x3c8] ;  /* 0x00007900ff0477ac */ /* 0x000e220008000800 */
[----:B------:R-:W-:Y:S01]  /*0950*/  BSSY.RECONVERGENT B0, `(.L_x_4) ;  /* 0x0000025000007945 */ /* 0x000fe20003800200 */
[----:B------:R-:W-:Y:S01]  /*0960*/  IMAD.SHL.U32 R28, R28, 0x400, RZ ;  /* 0x000004001c1c7824 */ /* 0x000fe200078e00ff */
[----:B------:R-:W-:Y:S01]  /*0970*/  IADD3 R27, PT, PT, R27, 0x1f, -R2 ;  /* 0x0000001f1b1b7810 */ /* 0x000fe20007ffe802 */
[----:B------:R-:W-:-:S03]  /*0980*/  UMOV UR5, 0xffffffff ;  /* 0xffffffff00057882 */ /* 0x000fc60000000000 */
[C---:B------:R-:W-:Y:S02]  /*0990*/  ISETP.GE.U32.AND P0, PT, R27.reuse, 0x1e0, PT ;  /* 0x000001e01b00780c */ /* 0x040fe40003f06070 */
[----:B------:R-:W-:Y:S01]  /*09a0*/  LEA.HI R29, R27, 0x1, RZ, 0x1b ;  /* 0x000000011b1d7811 */ /* 0x000fe200078fd8ff */
[----:B------:R-:W-:-:S03]  /*09b0*/  IMAD.MOV.U32 R27, RZ, RZ, R2 ;  /* 0x000000ffff1b7224 */ /* 0x000fc600078e0002 */
[----:B------:R-:W-:-:S04]  /*09c0*/  LOP3.LUT R31, R29, 0xf, RZ, 0xc0, !PT ;  /* 0x0000000f1d1f7812 */ /* 0x000fc800078ec0ff */
[----:B------:R-:W-:Y:S01]  /*09d0*/  ISETP.NE.AND P1, PT, R31, RZ, PT ;  /* 0x000000ff1f00720c */ /* 0x000fe20003f25270 */
[----:B0-----:R-:W-:Y:S02]  /*09e0*/  USHF.L.U32 UR4, UR5, UR4, URZ ;  /* 0x0000000405047299 */ /* 0x001fe400080006ff */
[----:B------:R-:W-:Y:S10]  /*09f0*/  @!P0 BRA `(.L_x_5) ;  /* 0x0000000000688947 */ /* 0x000ff40003800000 */
[----:B------:R-:W-:Y:S01]  /*0a00*/  IMAD R30, R2, 0x4, R28 ;  /* 0x00000004021e7824 */ /* 0x000fe200078e021c */
[----:B------:R-:W-:Y:S01]  /*0a10*/  LOP3.LUT R26, R29, 0xffffff0, RZ, 0xc0, !PT ;  /* 0x0ffffff01d1a7812 */ /* 0x000fe200078ec0ff */
[----:B------:R-:W-:-:S03]  /*0a20*/  IMAD.MOV.U32 R27, RZ, RZ, R2 ;  /* 0x000000ffff1b7224 */ /* 0x000fc600078e0002 */
[----:B------:R-:W-:Y:S01]  /*0a30*/  IADD3 R30, PT, PT, R30, 0x400, R3 ;  /* 0x000004001e1e7810 */ /* 0x000fe20007ffe003 */
[----:B------:R-:W-:-:S07]  /*0a40*/  IMAD.MOV R26, RZ, RZ, -R26 ;  /* 0x000000ffff1a7224 */ /* 0x000fce00078e0a1a */
.L_x_6:
[----:B------:R-:W-:Y:S01]  /*0a50*/  VIADD R26, R26, 0x10 ;  /* 0x000000101a1a7836 */ /* 0x000fe20000000000 */
[----:B------:R-:W-:Y:S01]  /*0a60*/  STS [R30+-0x400], RZ ;  /* 0xfffc00ff1e007388 */ /* 0x000fe20000000800 */
[----:B------:R-:W-:-:S03]  /*0a70*/  VIADD R27, R27, 0x200 ;  /* 0x000002001b1b7836 */ /* 0x000fc60000000000 */
[----:B------:R-:W-:Y:S01]  /*0a80*/  ISETP.NE.AND P0, PT, R26, RZ, PT ;  /* 0x000000ff1a00720c */ /* 0x000fe20003f05270 */
[----:B------:R-:W-:Y:S04]  /*0a90*/  STS [R30+-0x380], RZ ;  /* 0xfffc80ff1e007388 */ /* 0x000fe80000000800 */
[----:B------:R-:W-:Y:S04]  /*0aa0*/  STS [R30+-0x300], RZ ;  /* 0xfffd00ff1e007388 */ /* 0x000fe80000000800 */
[----:B------:R-:W-:Y:S04]  /*0ab0*/  STS [R30+-0x280], RZ ;  /* 0xfffd80ff1e007388 */ /* 0x000fe80000000800 */
[----:B------:R-:W-:Y:S04]  /*0ac0*/  STS [R30+-0x200], RZ ;  /* 0xfffe00ff1e007388 */ /* 0x000fe80000000800 */
[----:B------:R-:W-:Y:S04]  /*0ad0*/  STS [R30+-0x180], RZ ;  /* 0xfffe80ff1e007388 */ /* 0x000fe80000000800 */
[----:B------:R-:W-:Y:S04]  /*0ae0*/  STS [R30+-0x100], RZ ;  /* 0xffff00ff1e007388 */ /* 0x000fe80000000800 */
[----:B------:R-:W-:Y:S04]  /*0af0*/  STS [R30+-0x80], RZ ;  /* 0xffff80ff1e007388 */ /* 0x000fe80000000800 */
[----:B------:R-:W-:Y:S04]  /*0b00*/  STS [R30], RZ ;  /* 0x000000ff1e007388 */ /* 0x000fe80000000800 */
[----:B------:R-:W-:Y:S04]  /*0b10*/  STS [R30+0x80], RZ ;  /* 0x000080ff1e007388 */ /* 0x000fe80000000800 */
[----:B------:R-:W-:Y:S04]  /*0b20*/  STS [R30+0x100], RZ ;  /* 0x000100ff1e007388 */ /* 0x000fe80000000800 */
[----:B------:R-:W-:Y:S04]  /*0b30*/  STS [R30+0x180], RZ ;  /* 0x000180ff1e007388 */ /* 0x000fe80000000800 */
[----:B------:R-:W-:Y:S04]  /*0b40*/  STS [R30+0x200], RZ ;  /* 0x000200ff1e007388 */ /* 0x000fe80000000800 */
[----:B------:R-:W-:Y:S04]  /*0b50*/  STS [R30+0x280], RZ ;  /* 0x000280ff1e007388 */ /* 0x000fe80000000800 */
[----:B------:R-:W-:Y:S04]  /*0b60*/  STS [R30+0x300], RZ ;  /* 0x000300ff1e007388 */ /* 0x000fe80000000800 */
[----:B------:R0:W-:Y:S02]  /*0b70*/  STS [R30+0x380], RZ ;  /* 0x000380ff1e007388 */ /* 0x0001e40000000800 */
[----:B0-----:R-:W-:Y:S01]  /*0b80*/  VIADD R30, R30, 0x800 ;  /* 0x000008001e1e7836 */ /* 0x001fe20000000000 */
[----:B------:R-:W-:Y:S06]  /*0b90*/  @P0 BRA `(.L_x_6) ;  /* 0xfffffffc00ac0947 */ /* 0x000fec000383ffff */
.L_x_5:
[----:B------:R-:W-:Y:S05]  /*0ba0*/  BSYNC.RECONVERGENT B0 ;  /* 0x0000000000007941 */ /* 0x000fea0003800200 */
.L_x_4:
[----:B------:R-:W-:Y:S01]  /*0bb0*/  BSSY.RECONVERGENT B0, `(.L_x_7) ;  /* 0x0000026000007945 */ /* 0x000fe20003800200 */
[----:B------:R-:W-:-:S03]  /*0bc0*/  IMAD.IADD R26, R3, 0x1, R28 ;  /* 0x00000001031a7824 */ /* 0x000fc600078e021c */
[----:B------:R-:W-:Y:S05]  /*0bd0*/  @!P1 BRA `(.L_x_8) ;  /* 0x00000000008c9947 */ /* 0x000fea0003800000 */
[----:B------:R-:W-:Y:S01]  /*0be0*/  ISETP.GE.U32.AND P0, PT, R31, 0x8, PT ;  /* 0x000000081f00780c */ /* 0x000fe20003f06070 */
[----:B------:R-:W-:Y:S01]  /*0bf0*/  BSSY.RECONVERGENT B1, `(.L_x_9) ;  /* 0x000000e000017945 */ /* 0x000fe20003800200 */
[----:B------:R-:W-:-:S04]  /*0c00*/  LOP3.LUT R32, R29, 0x7, RZ, 0xc0, !PT ;  /* 0x000000071d207812 */ /* 0x000fc800078ec0ff */
[----:B------:R-:W-:-:S07]  /*0c10*/  ISETP.NE.AND P1, PT, R32, RZ, PT ;  /* 0x000000ff2000720c */ /* 0x000fce0003f25270 */
[----:B------:R-:W-:Y:S06]  /*0c20*/  @!P0 BRA `(.L_x_10) ;  /* 0x0000000000288947 */ /* 0x000fec0003800000 */
[C---:B------:R-:W-:Y:S02]  /*0c30*/  IMAD R30, R27.reuse, 0x4, R26 ;  /* 0x000000041b1e7824 */ /* 0x040fe400078e021a */
[----:B------:R-:W-:-:S03]  /*0c40*/  VIADD R27, R27, 0x100 ;  /* 0x000001001b1b7836 */ /* 0x000fc60000000000 */
[----:B------:R0:W-:Y:S04]  /*0c50*/  STS [R30], RZ ;  /* 0x000000ff1e007388 */ /* 0x0001e80000000800 */
[----:B------:R0:W-:Y:S04]  /*0c60*/  STS [R30+0x80], RZ ;  /* 0x000080ff1e007388 */ /* 0x0001e80000000800 */
[----:B------:R0:W-:Y:S04]  /*0c70*/  STS [R30+0x100], RZ ;  /* 0x000100ff1e007388 */ /* 0x0001e80000000800 */
[----:B------:R0:W-:Y:S04]  /*0c80*/  STS [R30+0x180], RZ ;  /* 0x000180ff1e007388 */ /* 0x0001e80000000800 */
[----:B------:R0:W-:Y:S04]  /*0c90*/  STS [R30+0x200], RZ ;  /* 0x000200ff1e007388 */ /* 0x0001e80000000800 */
[----:B------:R0:W-:Y:S04]  /*0ca0*/  STS [R30+0x280], RZ ;  /* 0x000280ff1e007388 */ /* 0x0001e80000000800 */
[----:B------:R0:W-:Y:S04]  /*0cb0*/  STS [R30+0x300], RZ ;  /* 0x000300ff1e007388 */ /* 0x0001e80000000800 */
[----:B------:R0:W-:Y:S02]  /*0cc0*/  STS [R30+0x380], RZ ;  /* 0x000380ff1e007388 */ /* 0x0001e40000000800 */
.L_x_10:
[----:B------:R-:W-:Y:S05]  /*0cd0*/  BSYNC.RECONVERGENT B1 ;  /* 0x0000000000017941 */ /* 0x000fea0003800200 */
.L_x_9:
[----:B------:R-:W-:Y:S05]  /*0ce0*/  @!P1 BRA `(.L_x_8) ;  /* 0x0000000000489947 */ /* 0x000fea0003800000 */
[----:B------:R-:W-:Y:S02]  /*0cf0*/  ISETP.GE.U32.AND P0, PT, R32, 0x4, PT ;  /* 0x000000042000780c */ /* 0x000fe40003f06070 */
[----:B------:R-:W-:-:S04]  /*0d00*/  LOP3.LUT R29, R29, 0x3, RZ, 0xc0, !PT ;  /* 0x000000031d1d7812 */ /* 0x000fc800078ec0ff */
[----:B------:R-:W-:-:S07]  /*0d10*/  ISETP.NE.AND P1, PT, R29, RZ, PT ;  /* 0x000000ff1d00720c */ /* 0x000fce0003f25270 */
[C---:B0-----:R-:W-:Y:S02]  /*0d20*/  @P0 IMAD R30, R27.reuse, 0x4, R26 ;  /* 0x000000041b1e0824 */ /* 0x041fe400078e021a */
[----:B------:R-:W-:-:S03]  /*0d30*/  @P0 VIADD R27, R27, 0x80 ;  /* 0x000000801b1b0836 */ /* 0x000fc60000000000 */
[----:B------:R1:W-:Y:S04]  /*0d40*/  @P0 STS [R30], RZ ;  /* 0x000000ff1e000388 */ /* 0x0003e80000000800 */
[----:B------:R1:W-:Y:S04]  /*0d50*/  @P0 STS [R30+0x80], RZ ;  /* 0x000080ff1e000388 */ /* 0x0003e80000000800 */
[----:B------:R1:W-:Y:S04]  /*0d60*/  @P0 STS [R30+0x100], RZ ;  /* 0x000100ff1e000388 */ /* 0x0003e80000000800 */
[----:B------:R1:W-:Y:S01]  /*0d70*/  @P0 STS [R30+0x180], RZ ;  /* 0x000180ff1e000388 */ /* 0x0003e20000000800 */
[----:B------:R-:W-:Y:S05]  /*0d80*/  @!P1 BRA `(.L_x_8) ;  /* 0x0000000000209947 */ /* 0x000fea0003800000 */
[----:B------:R-:W-:Y:S02]  /*0d90*/  IMAD R28, R27, 0x4, R28 ;  /* 0x000000041b1c7824 */ /* 0x000fe400078e021c */
[----:B------:R-:W-:Y:S02]  /*0da0*/  IMAD.MOV R29, RZ, RZ, -R29 ;  /* 0x000000ffff1d7224 */ /* 0x000fe400078e0a1d */
[----:B------:R-:W-:-:S07]  /*0db0*/  IMAD.IADD R28, R3, 0x1, R28 ;  /* 0x00000001031c7824 */ /* 0x000fce00078e021c */
.L_x_11:
[----:B------:R-:W-:Y:S01]  /*0dc0*/  VIADD R29, R29, 0x1 ;  /* 0x000000011d1d7836 */ /* 0x000fe20000000000 */
[----:B------:R0:W-:Y:S04]  /*0dd0*/  STS [R28], RZ ;  /* 0x000000ff1c007388 */ /* 0x0001e80000000800 */
[----:B------:R-:W-:Y:S01]  /*0de0*/  ISETP.NE.AND P0, PT, R29, RZ, PT ;  /* 0x000000ff1d00720c */ /* 0x000fe20003f05270 */
[----:B0-----:R-:W-:-:S12]  /*0df0*/  VIADD R28, R28, 0x80 ;  /* 0x000000801c1c7836 */ /* 0x001fd80000000000 */
[----:B------:R-:W-:Y:S05]  /*0e00*/  @P0 BRA `(.L_x_11) ;  /* 0xfffffffc00ec0947 */ /* 0x000fea000383ffff */
.L_x_8:
[----:B------:R-:W-:Y:S05]  /*0e10*/  BSYNC.RECONVERGENT B0 ;  /* 0x0000000000007941 */ /* 0x000fea0003800200 */
.L_x_7:
[----:B------:R-:W2:Y:S01]  /*0e20*/  LDCU UR5, c[0x0][0x3c4] ;  /* 0x00007880ff0577ac */ /* 0x000ea20008000800 */
[----:B-----5:R-:W-:Y:S01]  /*0e30*/  LOP3.LUT R27, R6, 0x8000, RZ, 0x3c, !PT ;  /* 0x00008000061b7812 */ /* 0x020fe200078e3cff */
[----:B------:R-:W-:Y:S01]  /*0e40*/  BSSY.RECONVERGENT B0, `(.L_x_12) ;  /* 0x00000af000007945 */ /* 0x000fe20003800200 */
[----:B------:R-:W-:Y:S01]  /*0e50*/  LOP3.LUT R29, R9, 0x8000, RZ, 0x3c, !PT ;  /* 0x00008000091d7812 */ /* 0x000fe200078e3cff */
[----:B------:R-:W-:Y:S01]  /*0e60*/  IMAD R59, R0, 0x4, R3 ;  /* 0x00000004003b7824 */ /* 0x000fe200078e0203 */
[----:B------:R-:W-:Y:S02]  /*0e70*/  LOP3.LUT R27, R27, 0xffff, RZ, 0xc0, !PT ;  /* 0x0000ffff1b1b7812 */ /* 0x000fe400078ec0ff */
[----:B------:R-:W-:Y:S02]  /*0e80*/  LOP3.LUT R34, R7, 0x8000, RZ, 0x3c, !PT ;  /* 0x0000800007227812 */ /* 0x000fe400078e3cff */
[----:B------:R-:W-:Y:S02]  /*0e90*/  LOP3.LUT R35, R8, 0x8000, RZ, 0x3c, !PT ;  /* 0x0000800008237812 */ /* 0x000fe400078e3cff */
[----:B------:R-:W-:-:S02]  /*0ea0*/  LOP3.LUT R31, R29, 0xffff, RZ, 0xc0, !PT ;  /* 0x0000ffff1d1f7812 */ /* 0x000fc400078ec0ff */
[----:B------:R-:W-:Y:S02]  /*0eb0*/  LOP3.LUT R29, R34, 0xffff, RZ, 0xc0, !PT ;  /* 0x0000ffff221d7812 */ /* 0x000fe400078ec0ff */
[----:B------:R-:W-:Y:S02]  /*0ec0*/  LOP3.LUT R33, R11, 0x8000, RZ, 0x3c, !PT ;  /* 0x000080000b217812 */ /* 0x000fe400078e3cff */
[----:B01----:R-:W-:Y:S01]  /*0ed0*/  LOP3.LUT R30, R35, 0xffff, RZ, 0xc0, !PT ;  /* 0x0000ffff231e7812 */ /* 0x003fe200078ec0ff */
[----:B--2---:R-:W-:Y:S01]  /*0ee0*/  ULOP3.LUT UR5, UR5, 0xffff, URZ, 0xc0, !UPT ;  /* 0x0000ffff05057892 */ /* 0x004fe2000f8ec0ff */
[----:B------:R-:W-:Y:S02]  /*0ef0*/  LOP3.LUT R33, R33, 0xffff, RZ, 0xc0, !PT ;  /* 0x0000ffff21217812 */ /* 0x000fe400078ec0ff */
[----:B------:R-:W-:Y:S02]  /*0f00*/  LOP3.LUT R32, R10, 0x8000, RZ, 0x3c, !PT ;  /* 0x000080000a207812 */ /* 0x000fe400078e3cff */
[----:B------:R-:W-:-:S02]  /*0f10*/  LOP3.LUT R38, R13, 0x8000, RZ, 0x3c, !PT ;  /* 0x000080000d267812 */ /* 0x000fc400078e3cff */
[----:B------:R-:W-:Y:S02]  /*0f20*/  SHF.R.U32.HI R27, RZ, UR5, R27 ;  /* 0x00000005ff1b7c19 */ /* 0x000fe4000801161b */
[----:B------:R-:W-:Y:S02]  /*0f30*/  SHF.R.U32.HI R29, RZ, UR5, R29 ;  /* 0x00000005ff1d7c19 */ /* 0x000fe4000801161d */
[----:B------:R-:W-:Y:S02]  /*0f40*/  LOP3.LUT R27, R27, UR4, RZ, 0x30, !PT ;  /* 0x000000041b1b7c12 */ /* 0x000fe4000f8e30ff */
[----:B------:R-:W-:Y:S02]  /*0f50*/  SHF.R.U32.HI R30, RZ, UR5, R30 ;  /* 0x00000005ff1e7c19 */ /* 0x000fe4000801161e */
[----:B------:R-:W-:Y:S01]  /*0f60*/  LOP3.LUT R37, R29, UR4, RZ, 0x30, !PT ;  /* 0x000000041d257c12 */ /* 0x000fe2000f8e30ff */
[----:B------:R-:W-:Y:S01]  /*0f70*/  IMAD R28, R27, 0x4, R26 ;  /* 0x000000041b1c7824 */ /* 0x000fe200078e021a */
[----:B------:R-:W-:Y:S01]  /*0f80*/  SHF.R.U32.HI R31, RZ, UR5, R31 ;  /* 0x00000005ff1f7c19 */ /* 0x000fe2000801161f */
[----:B------:R-:W-:Y:S01]  /*0f90*/  NOP ;  /* 0x0000000000007918 */ /* 0x000fe20000000000 */
[----:B------:R-:W-:-:S02]  /*0fa0*/  SHF.R.U32.HI R36, RZ, UR5, R33 ;  /* 0x00000005ff247c19 */ /* 0x000fc40008011621 */
[----:B------:R0:W-:Y:S01]  /*0fb0*/  ATOMS.POPC.INC.32 RZ, [R28+URZ] ;  /* 0x000000001cff7f8c */ /* 0x0001e2000d8000ff */
[----:B------:R-:W-:Y:S02]  /*0fc0*/  LOP3.LUT R39, R30, UR4, RZ, 0x30, !PT ;  /* 0x000000041e277c12 */ /* 0x000fe4000f8e30ff */
[----:B------:R-:W-:Y:S02]  /*0fd0*/  LOP3.LUT R31, R31, UR4, RZ, 0x30, !PT ;  /* 0x000000041f1f7c12 */ /* 0x000fe4000f8e30ff */
[----:B------:R-:W-:Y:S01]  /*0fe0*/  LOP3.LUT R41, R36, UR4, RZ, 0x30, !PT ;  /* 0x0000000424297c12 */ /* 0x000fe2000f8e30ff */
[--C-:B------:R-:W-:Y:S01]  /*0ff0*/  IMAD R29, R39, 0x4, R26.reuse ;  /* 0x00000004271d7824 */ /* 0x100fe200078e021a */
[----:B------:R-:W-:Y:S01]  /*1000*/  LOP3.LUT R32, R32, 0xffff, RZ, 0xc0, !PT ;  /* 0x0000ffff20207812 */ /* 0x000fe200078ec0ff */
[--C-:B0-----:R-:W-:Y:S01]  /*1010*/  IMAD R28, R37, 0x4, R26.reuse ;  /* 0x00000004251c7824 */ /* 0x101fe200078e021a */
[----:B------:R-:W-:Y:S01]  /*1020*/  LOP3.LUT R36, R12, 0x8000, RZ, 0x3c, !PT ;  /* 0x000080000c247812 */ /* 0x000fe200078e3cff */
[----:B------:R-:W-:Y:S01]  /*1030*/  IMAD R31, R31, 0x4, R26 ;  /* 0x000000041f1f7824 */ /* 0x000fe200078e021a */
[----:B------:R-:W-:Y:S01]  /*1040*/  SHF.R.U32.HI R32, RZ, UR5, R32 ;  /* 0x00000005ff207c19 */ /* 0x000fe20008011620 */
[----:B------:R-:W-:Y:S01]  /*1050*/  IMAD R30, R41, 0x4, R26 ;  /* 0x00000004291e7824 */ /* 0x000fe200078e021a */
[----:B------:R0:W-:Y:S01]  /*1060*/  ATOMS.POPC.INC.32 RZ, [R28+URZ] ;  /* 0x000000001cff7f8c */ /* 0x0001e2000d8000ff */
[----:B------:R-:W-:-:S02]  /*1070*/  LOP3.LUT R40, R14, 0x8000, RZ, 0x3c, !PT ;  /* 0x000080000e287812 */ /* 0x000fc400078e3cff */
[----:B------:R-:W-:Y:S01]  /*1080*/  LOP3.LUT R41, R15, 0x8000, RZ, 0x3c, !PT ;  /* 0x000080000f297812 */ /* 0x000fe200078e3cff */
[----:B------:R1:W-:Y:S01]  /*1090*/  ATOMS.POPC.INC.32 RZ, [R29+URZ] ;  /* 0x000000001dff7f8c */ /* 0x0003e2000d8000ff */
[----:B------:R-:W-:Y:S02]  /*10a0*/  LOP3.LUT R42, R16, 0x8000, RZ, 0x3c, !PT ;  /* 0x00008000102a7812 */ /* 0x000fe400078e3cff */
[----:B------:R-:W-:Y:S01]  /*10b0*/  LOP3.LUT R33, R32, UR4, RZ, 0x30, !PT ;  /* 0x0000000420217c12 */ /* 0x000fe2000f8e30ff */
[----:B------:R2:W-:Y:S01]  /*10c0*/  ATOMS.POPC.INC.32 RZ, [R31+URZ] ;  /* 0x000000001fff7f8c */ /* 0x0005e2000d8000ff */
[----:B0-----:R-:W-:Y:S02]  /*10d0*/  LOP3.LUT R28, R36, 0xffff, RZ, 0xc0, !PT ;  /* 0x0000ffff241c7812 */ /* 0x001fe400078ec0ff */
[----:B------:R-:W-:Y:S01]  /*10e0*/  LOP3.LUT R32, R40, 0xffff, RZ, 0xc0, !PT ;  /* 0x0000ffff28207812 */ /* 0x000fe200078ec0ff */
[----:B------:R-:W-:Y:S01]  /*10f0*/  IMAD R33, R33, 0x4, R26 ;  /* 0x0000000421217824 */ /* 0x000fe200078e021a */
[----:B-1----:R-:W-:-:S02]  /*1100*/  LOP3.LUT R29, R38, 0xffff, RZ, 0xc0, !PT ;  /* 0x0000ffff261d7812 */ /* 0x002fc400078ec0ff */
[----:B------:R-:W-:Y:S02]  /*1110*/  SHF.R.U32.HI R28, RZ, UR5, R28 ;  /* 0x00000005ff1c7c19 */ /* 0x000fe4000801161c */
[----:B------:R-:W-:Y:S01]  /*1120*/  LOP3.LUT R43, R41, 0xffff, RZ, 0xc0, !PT ;  /* 0x0000ffff292b7812 */ /* 0x000fe200078ec0ff */
[----:B------:R-:W-:Y:S01]  /*1130*/  ATOMS.POPC.INC.32 RZ, [R33+URZ] ;  /* 0x0000000021ff7f8c */ /* 0x000fe2000d8000ff */
[----:B------:R-:W-:Y:S02]  /*1140*/  LOP3.LUT R44, R42, 0xffff, RZ, 0xc0, !PT ;  /* 0x0000ffff2a2c7812 */ /* 0x000fe400078ec0ff */
[----:B--2---:R-:W-:Y:S01]  /*1150*/  SHF.R.U32.HI R31, RZ, UR5, R29 ;  /* 0x00000005ff1f7c19 */ /* 0x004fe2000801161d */
[----:B------:R0:W-:Y:S01]  /*1160*/  ATOMS.POPC.INC.32 RZ, [R30+URZ] ;  /* 0x000000001eff7f8c */ /* 0x0001e2000d8000ff */
[----:B------:R-:W-:Y:S02]  /*1170*/  LOP3.LUT R29, R28, UR4, RZ, 0x30, !PT ;  /* 0x000000041c1d7c12 */ /* 0x000fe4000f8e30ff */
[----:B------:R-:W-:-:S02]  /*1180*/  SHF.R.U32.HI R32, RZ, UR5, R32 ;  /* 0x00000005ff207c19 */ /* 0x000fc40008011620 */
[----:B------:R-:W-:Y:S01]  /*1190*/  SHF.R.U32.HI R45, RZ, UR5, R43 ;  /* 0x00000005ff2d7c19 */ /* 0x000fe2000801162b */
[----:B------:R-:W-:Y:S01]  /*11a0*/  IMAD R29, R29, 0x4, R26 ;  /* 0x000000041d1d7824 */ /* 0x000fe200078e021a */
[----:B------:R-:W-:Y:S02]  /*11b0*/  SHF.R.U32.HI R44, RZ, UR5, R44 ;  /* 0x00000005ff2c7c19 */ /* 0x000fe4000801162c */
[----:B------:R-:W-:Y:S02]  /*11c0*/  LOP3.LUT R31, R31, UR4, RZ, 0x30, !PT ;  /* 0x000000041f1f7c12 */ /* 0x000fe4000f8e30ff */
[----:B------:R-:W-:Y:S01]  /*11d0*/  LOP3.LUT R43, R32, UR4, RZ, 0x30, !PT ;  /* 0x00000004202b7c12 */ /* 0x000fe2000f8e30ff */
[----:B------:R1:W-:Y:S01]  /*11e0*/  ATOMS.POPC.INC.32 RZ, [R29+URZ] ;  /* 0x000000001dff7f8c */ /* 0x0003e2000d8000ff */
[----:B------:R-:W-:Y:S01]  /*11f0*/  LOP3.LUT R45, R45, UR4, RZ, 0x30, !PT ;  /* 0x000000042d2d7c12 */ /* 0x000fe2000f8e30ff */
[--C-:B------:R-:W-:Y:S01]  /*1200*/  IMAD R31, R31, 0x4, R26.reuse ;  /* 0x000000041f1f7824 */ /* 0x100fe200078e021a */
[----:B------:R-:W-:Y:S01]  /*1210*/  LOP3.LUT R47, R44, UR4, RZ, 0x30, !PT ;  /* 0x000000042c2f7c12 */ /* 0x000fe2000f8e30ff */
[--C-:B------:R-:W-:Y:S01]  /*1220*/  IMAD R28, R43, 0x4, R26.reuse ;  /* 0x000000042b1c7824 */ /* 0x100fe200078e021a */
[----:B------:R-:W-:Y:S01]  /*1230*/  LOP3.LUT R44, R17, 0x8000, RZ, 0x3c, !PT ;  /* 0x00008000112c7812 */ /* 0x000fe200078e3cff */
[--C-:B0-----:R-:W-:Y:S01]  /*1240*/  IMAD R30, R45, 0x4, R26.reuse ;  /* 0x000000042d1e7824 */ /* 0x101fe200078e021a */
[----:B------:R-:W-:Y:S01]  /*1250*/  LOP3.LUT R46, R18, 0x8000, RZ, 0x3c, !PT ;  /* 0x00008000122e7812 */ /* 0x000fe200078e3cff */
[----:B------:R0:W-:Y:S01]  /*1260*/  ATOMS.POPC.INC.32 RZ, [R31+URZ] ;  /* 0x000000001fff7f8c */ /* 0x0001e2000d8000ff */
[----:B------:R-:W-:Y:S01]  /*1270*/  LOP3.LUT R50, R21, 0x8000, RZ, 0x3c, !PT ;  /* 0x0000800015327812 */ /* 0x000fe200078e3cff */
[----:B------:R-:W-:Y:S01]  /*1280*/  IMAD R32, R47, 0x4, R26 ;  /* 0x000000042f207824 */ /* 0x000fe200078e021a */
[----:B-1----:R-:W-:Y:S01]  /*1290*/  LOP3.LUT R29, R44, 0xffff, RZ, 0xc0, !PT ;  /* 0x0000ffff2c1d7812 */ /* 0x002fe200078ec0ff */
[----:B------:R-:W-:Y:S01]  /*12a0*/  ATOMS.POPC.INC.32 RZ, [R28+URZ] ;  /* 0x000000001cff7f8c */ /* 0x000fe2000d8000ff */
[----:B------:R-:W-:-:S02]  /*12b0*/  LOP3.LUT R51, R50, 0xffff, RZ, 0xc0, !PT ;  /* 0x0000ffff32337812 */ /* 0x000fc400078ec0ff */
[----:B------:R-:W-:Y:S01]  /*12c0*/  SHF.R.U32.HI R29, RZ, UR5, R29 ;  /* 0x00000005ff1d7c19 */ /* 0x000fe2000801161d */
[----:B------:R1:W-:Y:S01]  /*12d0*/  ATOMS.POPC.INC.32 RZ, [R30+URZ] ;  /* 0x000000001eff7f8c */ /* 0x0003e2000d8000ff */
[----:B0-----:R-:W-:Y:S02]  /*12e0*/  LOP3.LUT R31, R46, 0xffff, RZ, 0xc0, !PT ;  /* 0x0000ffff2e1f7812 */ /* 0x001fe400078ec0ff */
[----:B------:R-:W-:Y:S01]  /*12f0*/  LOP3.LUT R48, R19, 0x8000, RZ, 0x3c, !PT ;  /* 0x0000800013307812 */ /* 0x000fe200078e3cff */
[----:B------:R-:W-:Y:S01]  /*1300*/  ATOMS.POPC.INC.32 RZ, [R32+URZ] ;  /* 0x0000000020ff7f8c */ /* 0x000fe2000d8000ff */
[----:B------:R-:W-:Y:S02]  /*1310*/  SHF.R.U32.HI R31, RZ, UR5, R31 ;  /* 0x00000005ff1f7c19 */ /* 0x000fe4000801161f */
[----:B------:R-:W-:Y:S02]  /*1320*/  LOP3.LUT R49, R20, 0x8000, RZ, 0x3c, !PT ;  /* 0x0000800014317812 */ /* 0x000fe400078e3cff */
[----:B-1----:R-:W-:-:S02]  /*1330*/  SHF.R.U32.HI R30, RZ, UR5, R51 ;  /* 0x00000005ff1e7c19 */ /* 0x002fc40008011633 */
[----:B------:R-:W-:Y:S02]  /*1340*/  LOP3.LUT R29, R29, UR4, RZ, 0x30, !PT ;  /* 0x000000041d1d7c12 */ /* 0x000fe4000f8e30ff */
[----:B------:R-:W-:Y:S02]  /*1350*/  LOP3.LUT R33, R48, 0xffff, RZ, 0xc0, !PT ;  /* 0x0000ffff30217812 */ /* 0x000fe400078ec0ff */
[----:B------:R-:W-:Y:S01]  /*1360*/  LOP3.LUT R31, R31, UR4, RZ, 0x30, !PT ;  /* 0x000000041f1f7c12 */ /* 0x000fe2000f8e30ff */
[--C-:B------:R-:W-:Y:S01]  /*1370*/  IMAD R29, R29, 0x4, R26.reuse ;  /* 0x000000041d1d7824 */ /* 0x100fe200078e021a */
[----:B------:R-:W-:Y:S02]  /*1380*/  LOP3.LUT R53, R30, UR4, RZ, 0x30, !PT ;  /* 0x000000041e357c12 */ /* 0x000fe4000f8e30ff */
[----:B------:R-:W-:Y:S01]  /*1390*/  LOP3.LUT R28, R49, 0xffff, RZ, 0xc0, !PT ;  /* 0x0000ffff311c7812 */ /* 0x000fe200078ec0ff */
[--C-:B------:R-:W-:Y:S01]  /*13a0*/  IMAD R31, R31, 0x4, R26.reuse ;  /* 0x000000041f1f7824 */ /* 0x100fe200078e021a */
[----:B------:R-:W-:Y:S01]  /*13b0*/  SHF.R.U32.HI R33, RZ, UR5, R33 ;  /* 0x00000005ff217c19 */ /* 0x000fe20008011621 */
[----:B------:R-:W-:Y:S01]  /*13c0*/  IMAD R30, R53, 0x4, R26 ;  /* 0x00000004351e7824 */ /* 0x000fe200078e021a */
[----:B------:R-:W-:Y:S01]  /*13d0*/  SHF.R.U32.HI R28, RZ, UR5, R28 ;  /* 0x00000005ff1c7c19 */ /* 0x000fe2000801161c */
[----:B------:R0:W-:Y:S01]  /*13e0*/  ATOMS.POPC.INC.32 RZ, [R29+URZ] ;  /* 0x000000001dff7f8c */ /* 0x0001e2000d8000ff */
[----:B------:R-:W-:-:S02]  /*13f0*/  LOP3.LUT R52, R22, 0x8000, RZ, 0x3c, !PT ;  /* 0x0000800016347812 */ /* 0x000fc400078e3cff */
[----:B------:R-:W-:Y:S01]  /*1400*/  LOP3.LUT R53, R23, 0x8000, RZ, 0x3c, !PT ;  /* 0x0000800017357812 */ /* 0x000fe200078e3cff */
[----:B------:R1:W-:Y:S01]  /*1410*/  ATOMS.POPC.INC.32 RZ, [R31+URZ] ;  /* 0x000000001fff7f8c */ /* 0x0003e2000d8000ff */
[----:B------:R-:W-:Y:S02]  /*1420*/  LOP3.LUT R54, R24, 0x8000, RZ, 0x3c, !PT ;  /* 0x0000800018367812 */ /* 0x000fe400078e3cff */
[----:B------:R-:W-:Y:S02]  /*1430*/  LOP3.LUT R51, R33, UR4, RZ, 0x30, !PT ;  /* 0x0000000421337c12 */ /* 0x000fe4000f8e30ff */
[----:B------:R-:W-:Y:S02]  /*1440*/  LOP3.LUT R55, R25, 0x8000, RZ, 0x3c, !PT ;  /* 0x0000800019377812 */ /* 0x000fe400078e3cff */
[----:B------:R-:W-:Y:S01]  /*1450*/  LOP3.LUT R33, R28, UR4, RZ, 0x30, !PT ;  /* 0x000000041c217c12 */ /* 0x000fe2000f8e30ff */
[----:B------:R-:W-:Y:S01]  /*1460*/  IMAD R28, R51, 0x4, R26 ;  /* 0x00000004331c7824 */ /* 0x000fe200078e021a */
[----:B0-----:R-:W-:-:S02]  /*1470*/  LOP3.LUT R29, R52, 0xffff, RZ, 0xc0, !PT ;  /* 0x0000ffff341d7812 */ /* 0x001fc400078ec0ff */
[----:B------:R-:W-:Y:S01]  /*1480*/  LOP3.LUT R32, R53, 0xffff, RZ, 0xc0, !PT ;  /* 0x0000ffff35207812 */ /* 0x000fe200078ec0ff */
[----:B------:R-:W-:Y:S01]  /*1490*/  IMAD R33, R33, 0x4, R26 ;  /* 0x0000000421217824 */ /* 0x000fe200078e021a */
[----:B-1----:R-:W-:Y:S01]  /*14a0*/  LOP3.LUT R31, R54, 0xffff, RZ, 0xc0, !PT ;  /* 0x0000ffff361f7812 */ /* 0x002fe200078ec0ff */
[----:B------:R0:W-:Y:S01]  /*14b0*/  ATOMS.POPC.INC.32 RZ, [R28+URZ] ;  /* 0x000000001cff7f8c */ /* 0x0001e2000d8000ff */
[----:B------:R-:W-:Y:S02]  /*14c0*/  LOP3.LUT R56, R55, 0xffff, RZ, 0xc0, !PT ;  /* 0x0000ffff37387812 */ /* 0x000fe400078ec0ff */
[----:B------:R-:W-:Y:S01]  /*14d0*/  SHF.R.U32.HI R29, RZ, UR5, R29 ;  /* 0x00000005ff1d7c19 */ /* 0x000fe2000801161d */
[----:B------:R1:W-:Y:S01]  /*14e0*/  ATOMS.POPC.INC.32 RZ, [R33+URZ] ;  /* 0x0000000021ff7f8c */ /* 0x0003e2000d8000ff */
[----:B------:R-:W-:Y:S02]  /*14f0*/  SHF.R.U32.HI R32, RZ, UR5, R32 ;  /* 0x00000005ff207c19 */ /* 0x000fe40008011620 */
[----:B------:R-:W-:Y:S01]  /*1500*/  SHF.R.U32.HI R31, RZ, UR5, R31 ;  /* 0x00000005ff1f7c19 */ /* 0x000fe2000801161f */
[----:B------:R-:W-:Y:S01]  /*1510*/  ATOMS.POPC.INC.32 RZ, [R30+URZ] ;  /* 0x000000001eff7f8c */ /* 0x000fe2000d8000ff */
[----:B------:R-:W-:-:S02]  /*1520*/  SHF.R.U32.HI R56, RZ, UR5, R56 ;  /* 0x00000005ff387c19 */ /* 0x000fc40008011638 */
[----:B------:R-:W-:Y:S02]  /*1530*/  LOP3.LUT R57, R29, UR4, RZ, 0x30, !PT ;  /* 0x000000041d397c12 */ /* 0x000fe4000f8e30ff */
[----:B------:R-:W-:Y:S02]  /*1540*/  LOP3.LUT R29, R32, UR4, RZ, 0x30, !PT ;  /* 0x00000004201d7c12 */ /* 0x000fe4000f8e30ff */
[----:B------:R-:W-:Y:S01]  /*1550*/  LOP3.LUT R31, R31, UR4, RZ, 0x30, !PT ;  /* 0x000000041f1f7c12 */ /* 0x000fe2000f8e30ff */
[--C-:B0-----:R-:W-:Y:S01]  /*1560*/  IMAD R28, R57, 0x4, R26.reuse ;  /* 0x00000004391c7824 */ /* 0x101fe200078e021a */
[----:B------:R-:W-:Y:S01]  /*1570*/  ISETP.GT.U32.AND P1, PT, R0, 0xff, PT ;  /* 0x000000ff0000780c */ /* 0x000fe20003f24070 */
[--C-:B------:R-:W-:Y:S01]  /*1580*/  IMAD R29, R29, 0x4, R26.reuse ;  /* 0x000000041d1d7824 */ /* 0x100fe200078e021a */
[----:B-1----:R-:W-:Y:S01]  /*1590*/  LOP3.LUT R33, R56, UR4, RZ, 0x30, !PT ;  /* 0x0000000438217c12 */ /* 0x002fe2000f8e30ff */
[----:B------:R-:W-:Y:S01]  /*15a0*/  IMAD R31, R31, 0x4, R26 ;  /* 0x000000041f1f7824 */ /* 0x000fe200078e021a */
[----:B------:R0:W-:Y:S01]  /*15b0*/  ATOMS.POPC.INC.32 RZ, [R28+URZ] ;  /* 0x000000001cff7f8c */ /* 0x0001e2000d8000ff */
[----:B------:R-:W-:-:S02]  /*15c0*/  IMAD.MOV.U32 R56, RZ, RZ, RZ ;  /* 0x000000ffff387224 */ /* 0x000fc400078e00ff */
[----:B------:R-:W-:Y:S01]  /*15d0*/  IMAD R33, R33, 0x4, R26 ;  /* 0x0000000421217824 */ /* 0x000fe200078e021a */
[----:B------:R1:W-:Y:S04]  /*15e0*/  ATOMS.POPC.INC.32 RZ, [R29+URZ] ;  /* 0x000000001dff7f8c */ /* 0x0003e8000d8000ff */
[----:B------:R1:W-:Y:S01]  /*15f0*/  ATOMS.POPC.INC.32 RZ, [R31+URZ] ;  /* 0x000000001fff7f8c */ /* 0x0003e2000d8000ff */
[----:B0-----:R-:W-:-:S03]  /*1600*/  P2R R28, PR, RZ, 0x2 ;  /* 0x00000002ff1c7803 */ /* 0x001fc60000000000 */
[----:B------:R1:W-:Y:S01]  /*1610*/  ATOMS.POPC.INC.32 RZ, [R33+URZ] ;  /* 0x0000000021ff7f8c */ /* 0x0003e2000d8000ff */
[----:B------:R-:W-:Y:S06]  /*1620*/  BAR.SYNC.DEFER_BLOCKING 0x0 ;  /* 0x0000000000007b1d */ /* 0x000fec0000010000 */
[----:B------:R-:W-:Y:S05]  /*1630*/  @P1 BRA `(.L_x_13) ;  /* 0x0000000000bc1947 */ /* 0x000fea0003800000 */
[----:B------:R-:W0:Y:S04]  /*1640*/  LDS R56, [R59] ;  /* 0x000000003b387984 */ /* 0x000e280000000800 */
[----:B-1----:R-:W1:Y:S04]  /*1650*/  LDS R29, [R59+0x400] ;  /* 0x000400003b1d7984 */ /* 0x002e680000000800 */
[----:B------:R-:W2:Y:S04]  /*1660*/  LDS R33, [R59+0x800] ;  /* 0x000800003b217984 */ /* 0x000ea80000000800 */
[----:B------:R-:W3:Y:S04]  /*1670*/  LDS R28, [R59+0xc00] ;  /* 0x000c00003b1c7984 */ /* 0x000ee80000000800 */
[----:B------:R-:W4:Y:S04]  /*1680*/  LDS R61, [R59+0x1000] ;  /* 0x001000003b3d7984 */ /* 0x000f280000000800 */
[----:B------:R-:W5:Y:S04]  /*1690*/  LDS R32, [R59+0x1400] ;  /* 0x001400003b207984 */ /* 0x000f680000000800 */
[----:B------:R-:W5:Y:S04]  /*16a0*/  LDS R31, [R59+0x1800] ;  /* 0x001800003b1f7984 */ /* 0x000f680000000800 */
[----:B------:R-:W-:Y:S04]  /*16b0*/  LDS R30, [R59+0x2000] ;  /* 0x002000003b1e7984 */ /* 0x000fe80000000800 */
[----:B------:R-:W-:Y:S04]  /*16c0*/  STS [R59], RZ ;  /* 0x000000ff3b007388 */ /* 0x000fe80000000800 */
[----:B0-----:R5:W-:Y:S01]  /*16d0*/  STS [R59+0x400], R56 ;  /* 0x000400383b007388 */ /* 0x001be20000000800 */
[----:B-1----:R-:W-:-:S03]  /*16e0*/  IMAD.IADD R58, R56, 0x1, R29 ;  /* 0x00000001383a7824 */ /* 0x002fc600078e021d */
[----:B------:R-:W0:Y:S01]  /*16f0*/  LDS R29, [R59+0x1c00] ;  /* 0x001c00003b1d7984 */ /* 0x000e220000000800 */
[----:B--2---:R-:W-:-:S03]  /*1700*/  IMAD.IADD R33, R58, 0x1, R33 ;  /* 0x000000013a217824 */ /* 0x004fc600078e0221 */
[----:B------:R0:W-:Y:S01]  /*1710*/  STS [R59+0x800], R58 ;  /* 0x0008003a3b007388 */ /* 0x0001e20000000800 */
[----:B---3--:R-:W-:-:S03]  /*1720*/  IMAD.IADD R60, R33, 0x1, R28 ;  /* 0x00000001213c7824 */ /* 0x008fc600078e021c */
[----:B------:R1:W-:Y:S01]  /*1730*/  STS [R59+0xc00], R33 ;  /* 0x000c00213b007388 */ /* 0x0003e20000000800 */
[----:B----4-:R-:W-:-:S03]  /*1740*/  IMAD.IADD R61, R60, 0x1, R61 ;  /* 0x000000013c3d7824 */ /* 0x010fc600078e023d */
[----:B------:R-:W-:Y:S01]  /*1750*/  STS [R59+0x1000], R60 ;  /* 0x0010003c3b007388 */ /* 0x000fe20000000800 */
[----:B-----5:R-:W-:-:S03]  /*1760*/  IMAD.IADD R56, R61, 0x1, R32 ;  /* 0x000000013d387824 */ /* 0x020fc600078e0220 */
[----:B------:R-:W-:Y:S01]  /*1770*/  LDS R60, [R59+0x2c00] ;  /* 0x002c00003b3c7984 */ /* 0x000fe20000000800 */
[----:B------:R-:W-:-:S03]  /*1780*/  IMAD.IADD R28, R56, 0x1, R31 ;  /* 0x00000001381c7824 */ /* 0x000fc600078e021f */
[----:B------:R-:W2:Y:S04]  /*1790*/  LDS R31, [R59+0x2400] ;  /* 0x002400003b1f7984 */ /* 0x000ea80000000800 */
[----:B------:R-:W-:Y:S04]  /*17a0*/  STS [R59+0x1c00], R28 ;  /* 0x001c001c3b007388 */ /* 0x000fe80000000800 */
[----:B------:R-:W-:Y:S04]  /*17b0*/  LDS R32, [R59+0x3000] ;  /* 0x003000003b207984 */ /* 0x000fe80000000800 */
[----:B------:R-:W-:Y:S04]  /*17c0*/  STS [R59+0x1800], R56 ;  /* 0x001800383b007388 */ /* 0x000fe80000000800 */
[----:B------:R-:W-:Y:S01]  /*17d0*/  LDS R56, [R59+0x3c00] ;  /* 0x003c00003b387984 */ /* 0x000fe20000000800 */
[----:B0-----:R-:W-:-:S03]  /*17e0*/  IMAD.IADD R58, R28, 0x1, R29 ;  /* 0x000000011c3a7824 */ /* 0x001fc600078e021d */
[----:B------:R-:W-:Y:S01]  /*17f0*/  STS [R59+0x1400], R61 ;  /* 0x0014003d3b007388 */ /* 0x000fe20000000800 */
[----:B-1----:R-:W-:-:S03]  /*1800*/  IMAD.IADD R33, R58, 0x1, R30 ;  /* 0x000000013a217824 */ /* 0x002fc600078e021e */
[----:B------:R-:W0:Y:S04]  /*1810*/  LDS R28, [R59+0x2800] ;  /* 0x002800003b1c7984 */ /* 0x000e280000000800 */
[----:B------:R-:W1:Y:S04]  /*1820*/  LDS R30, [R59+0x3400] ;  /* 0x003400003b1e7984 */ /* 0x000e680000000800 */
[----:B------:R-:W3:Y:S04]  /*1830*/  LDS R29, [R59+0x3800] ;  /* 0x003800003b1d7984 */ /* 0x000ee80000000800 */
[----:B------:R4:W-:Y:S01]  /*1840*/  STS [R59+0x2000], R58 ;  /* 0x0020003a3b007388 */ /* 0x0009e20000000800 */
[----:B--2---:R-:W-:-:S03]  /*1850*/  IMAD.IADD R31, R33, 0x1, R31 ;  /* 0x00000001211f7824 */ /* 0x004fc600078e021f */
[----:B------:R4:W-:Y:S04]  /*1860*/  STS [R59+0x2400], R33 ;  /* 0x002400213b007388 */ /* 0x0009e80000000800 */
[----:B------:R4:W-:Y:S01]  /*1870*/  STS [R59+0x2800], R31 ;  /* 0x0028001f3b007388 */ /* 0x0009e20000000800 */
[----:B0-----:R-:W-:-:S04]  /*1880*/  IMAD.IADD R28, R31, 0x1, R28 ;  /* 0x000000011f1c7824 */ /* 0x001fc800078e021c */
[----:B------:R-:W-:Y:S01]  /*1890*/  IMAD.IADD R60, R28, 0x1, R60 ;  /* 0x000000011c3c7824 */ /* 0x000fe200078e023c */
[----:B------:R4:W-:Y:S03]  /*18a0*/  STS [R59+0x2c00], R28 ;  /* 0x002c001c3b007388 */ /* 0x0009e60000000800 */
[----:B------:R-:W-:Y:S01]  /*18b0*/  IMAD.IADD R32, R60, 0x1, R32 ;  /* 0x000000013c207824 */ /* 0x000fe200078e0220 */
[----:B------:R4:W-:Y:S03]  /*18c0*/  STS [R59+0x3000], R60 ;  /* 0x0030003c3b007388 */ /* 0x0009e60000000800 */
[----:B-1----:R-:W-:Y:S01]  /*18d0*/  IMAD.IADD R30, R32, 0x1, R30 ;  /* 0x00000001201e7824 */ /* 0x002fe200078e021e */
[----:B------:R4:W-:Y:S03]  /*18e0*/  STS [R59+0x3400], R32 ;  /* 0x003400203b007388 */ /* 0x0009e60000000800 */
[----:B---3--:R-:W-:Y:S01]  /*18f0*/  IMAD.IADD R29, R30, 0x1, R29 ;  /* 0x000000011e1d7824 */ /* 0x008fe200078e021d */
[----:B------:R4:W-:Y:S03]  /*1900*/  STS [R59+0x3800], R30 ;  /* 0x0038001e3b007388 */ /* 0x0009e60000000800 */
[----:B------:R-:W-:Y:S01]  /*1910*/  IMAD.IADD R56, R29, 0x1, R56 ;  /* 0x000000011d387824 */ /* 0x000fe200078e0238 */
[----:B------:R4:W-:Y:S06]  /*1920*/  STS [R59+0x3c00], R29 ;  /* 0x003c001d3b007388 */ /* 0x0009ec0000000800 */
.L_x_13:
[----:B------:R-:W-:Y:S05]  /*1930*/  BSYNC.RECONVERGENT B0 ;  /* 0x0000000000007941 */ /* 0x000fea0003800200 */
.L_x_12:
[----:B-1--4-:R-:W0:Y:S01]  /*1940*/  LDC.64 R30, c[0x0][0x380] ;  /* 0x0000e000ff1e7b82 */ /* 0x012e220000000a00 */
[C---:B------:R-:W-:Y:S01]  /*1950*/  ISETP.NE.AND P0, PT, R56.reuse, 0x2800, PT ;  /* 0x000028003800780c */ /* 0x040fe20003f05270 */
[----:B------:R-:W-:Y:S01]  /*1960*/  IMAD R29, R5, 0x100, R0 ;  /* 0x00000100051d7824 */ /* 0x000fe200078e0200 */
[----:B------:R-:W-:Y:S02]  /*1970*/  @!P1 LOP3.LUT R61, R56, 0x40000000, RZ, 0xfc, !PT ;  /* 0x40000000383d9812 */ /* 0x000fe400078efcff */
[----:B------:R-:W-:-:S03]  /*1980*/  ISETP.LT.U32.AND P0, PT, R0, 0x100, !P0 ;  /* 0x000001000000780c */ /* 0x000fc60004701070 */
[----:B------:R-:W1:Y:S01]  /*1990*/  LDC.64 R32, c[0x0][0x398] ;  /* 0x0000e600ff207b82 */ /* 0x000e620000000a00 */
[----:B0-----:R-:W-:-:S07]  /*19a0*/  IMAD.WIDE R30, R29, 0x4, R30 ;  /* 0x000000041d1e7825 */ /* 0x001fce00078e021e */
[----:B------:R-:W0:Y:S01]  /*19b0*/  LDC.64 R28, c[0x0][0x390] ;  /* 0x0000e400ff1c7b82 */ /* 0x000e220000000a00 */
[----:B------:R2:W-:Y:S01]  /*19c0*/  @!P1 STG.E.STRONG.SYS desc[UR8][R30.64], R61 ;  /* 0x0000003d1e009986 */ /* 0x0005e2000c115908 */
[----:B-1----:R-:W-:-:S06]  /*19d0*/  IMAD.WIDE.U32 R32, R0, 0x4, R32 ;  /* 0x0000000400207825 */ /* 0x002fcc00078e0020 */
[----:B------:R-:W-:Y:S06]  /*19e0*/  BAR.RED.OR.DEFER_BLOCKING 0x0, P0 ;  /* 0x0000000000007b1d */ /* 0x000fec0000014800 */
[----:B------:R-:W1:Y:S02]  /*19f0*/  B2R.RESULT RZ, P0 ;  /* 0x0000000000ff731c */ /* 0x000e640000004000 */
[----:B-12---:R-:W-:Y:S05]  /*1a00*/  @!P0 BRA `(.L_x_14) ;  /* 0x0000000800808947 */ /* 0x006fea0003800000 */
[C---:B------:R-:W-:Y:S01]  /*1a10*/  ISETP.GT.U32.AND P0, PT, R0.reuse, R27, PT ;  /* 0x0000001b0000720c */ /* 0x040fe20003f04070 */
[----:B------:R-:W-:Y:S01]  /*1a20*/  BSSY B1, `(.L_x_15) ;  /* 0x0000029000017945 */ /* 0x000fe20003800000 */
[----:B0-----:R-:W-:Y:S02]  /*1a30*/  IMAD.WIDE.U32 R28, R0, 0x4, R28 ;  /* 0x00000004001c7825 */ /* 0x001fe400078e001c */
[----:B------:R-:W-:Y:S01]  /*1a40*/  SEL R37, RZ, 0x2800, !P0 ;  /* 0x00002800ff257807 */ /* 0x000fe20004000000 */
[----:B------:R-:W-:Y:S08]  /*1a50*/  @P1 BRA `(.L_x_16) ;  /* 0x0000000000941947 */ /* 0x000ff00003800000 */
[----:B------:R-:W2:Y:S01]  /*1a60*/  LDG.E R32, desc[UR8][R32.64] ;  /* 0x0000000820207981 */ /* 0x000ea2000c1e1900 */
[----:B------:R-:W-:Y:S01]  /*1a70*/  ISETP.GE.AND P0, PT, R5, 0x1, PT ;  /* 0x000000010500780c */ /* 0x000fe20003f06270 */
[----:B------:R-:W-:Y:S02]  /*1a80*/  IMAD.MOV.U32 R35, RZ, RZ, R56 ;  /* 0x000000ffff237224 */ /* 0x000fe400078e0038 */
[----:B--2---:R-:W-:-:S05]  /*1a90*/  IMAD.IADD R2, R32, 0x1, -R37 ;  /* 0x0000000120027824 */ /* 0x004fca00078e0a25 */
[----:B------:R0:W-:Y:S05]  /*1aa0*/  STS [R59+0x5000], R2 ;  /* 0x005000023b007388 */ /* 0x0001ea0000000800 */
[----:B------:R-:W-:Y:S05]  /*1ab0*/  @!P0 BRA `(.L_x_17) ;  /* 0x00000000006c8947 */ /* 0x000fea0003800000 */
[----:B------:R-:W-:Y:S01]  /*1ac0*/  BSSY B0, `(.L_x_18) ;  /* 0x0000019000007945 */ /* 0x000fe20003800000 */
[----:B------:R-:W-:Y:S02]  /*1ad0*/  IMAD.MOV.U32 R26, RZ, RZ, -0x1 ;  /* 0xffffffffff1a7424 */ /* 0x000fe400078e00ff */
[----:B------:R-:W-:Y:S02]  /*1ae0*/  IMAD.MOV.U32 R32, RZ, RZ, R5 ;  /* 0x000000ffff207224 */ /* 0x000fe400078e0005 */
[----:B------:R-:W-:-:S07]  /*1af0*/  IMAD.MOV.U32 R35, RZ, RZ, R56 ;  /* 0x000000ffff237224 */ /* 0x000fce00078e0038 */
.L_x_22:
[----:B0-----:R-:W0:Y:S01]  /*1b00*/  LDC.64 R2, c[0x0][0x380] ;  /* 0x0000e000ff027b82 */ /* 0x001e220000000a00 */
[----:B------:R-:W-:Y:S01]  /*1b10*/  VIADD R39, R32, 0xffffffff ;  /* 0xffffffff20277836 */ /* 0x000fe20000000000 */
[----:B------:R-:W-:Y:S03]  /*1b20*/  BSSY B2, `(.L_x_19) ;  /* 0x0000008000027945 */ /* 0x000fe60003800000 */
[----:B------:R-:W-:-:S04]  /*1b30*/  IMAD R33, R39, 0x100, R0 ;  /* 0x0000010027217824 */ /* 0x000fc800078e0200 */
[----:B0-----:R-:W-:-:S07]  /*1b40*/  IMAD.WIDE R2, R33, 0x4, R2 ;  /* 0x0000000421027825 */ /* 0x001fce00078e0202 */
.L_x_20:
[----:B------:R-:W-:Y:S05]  /*1b50*/  YIELD ;  /* 0x0000000000007946 */ /* 0x000fea0003800000 */
[----:B------:R0:W-:Y:S06]  /*1b60*/  MEMBAR.SC.CTA ;  /* 0x0000000000007992 */ /* 0x0001ec0000000000 */
[----:B0-----:R-:W2:Y:S02]  /*1b70*/  LDG.E.STRONG.SYS R33, desc[UR8][R2.64] ;  /* 0x0000000802217981 */ /* 0x001ea4000c1f5900 */
[----:B--2---:R-:W-:-:S13]  /*1b80*/  ISETP.NE.AND P0, PT, R33, RZ, PT ;  /* 0x000000ff2100720c */ /* 0x004fda0003f05270 */
[----:B------:R-:W-:Y:S05]  /*1b90*/  @!P0 BRA `(.L_x_20) ;  /* 0xfffffffc00ec8947 */ /* 0x000fea000383ffff */
[----:B------:R-:W-:Y:S05]  /*1ba0*/  BSYNC B2 ;  /* 0x0000000000027941 */ /* 0x000fea0003800000 */
.L_x_19:
[----:B------:R-:W-:Y:S01]  /*1bb0*/  BSSY.RECONVERGENT B2, `(.L_x_21) ;  /* 0x0000006000027945 */ /* 0x000fe20003800200 */
[C---:B------:R-:W-:Y:S02]  /*1bc0*/  ISETP.GT.AND P0, PT, R33.reuse, -0x1, PT ;  /* 0xffffffff2100780c */ /* 0x040fe40003f04270 */
[----:B------:R-:W-:Y:S01]  /*1bd0*/  LOP3.LUT R2, R33, 0x3fffffff, RZ, 0xc0, !PT ;  /* 0x3fffffff21027812 */ /* 0x000fe200078ec0ff */
[----:B------:R-:W-:Y:S05]  /*1be0*/  WARPSYNC.EXCLUSIVE R26 ;  /* 0x000000001a007348 */ /* 0x000fea0003a00000 */
[----:B------:R-:W-:-:S05]  /*1bf0*/  IMAD.IADD R35, R2, 0x1, R35 ;  /* 0x0000000102237824 */ /* 0x000fca00078e0223 */
[----:B------:R-:W-:-:S07]  /*1c00*/  VOTE.ANY R26, PT, P0 ;  /* 0x00000000001a7806 */ /* 0x000fce00000e0100 */
[----:B------:R-:W-:Y:S05]  /*1c10*/  BSYNC.RECONVERGENT B2 ;  /* 0x0000000000027941 */ /* 0x000fea0003800200 */
.L_x_21:
[----:B------:R-:W-:Y:S01]  /*1c20*/  ISETP.GT.U32.AND P1, PT, R32, 0x1, PT ;  /* 0x000000012000780c */ /* 0x000fe20003f24070 */
[----:B------:R-:W-:-:S12]  /*1c30*/  IMAD.MOV.U32 R32, RZ, RZ, R39 ;  /* 0x000000ffff207224 */ /* 0x000fd800078e0027 */
[----:B------:R-:W-:Y:S05]  /*1c40*/  @P0 BRA P1, `(.L_x_22) ;  /* 0xfffffffc00ac0947 */ /* 0x000fea000083ffff */
[----:B------:R-:W-:Y:S05]  /*1c50*/  BSYNC B0 ;  /* 0x0000000000007941 */ /* 0x000fea0003800000 */
.L_x_18:
[----:B------:R1:W2:Y:S02]  /*1c60*/  LDS R2, [R59+0x5000] ;  /* 0x005000003b027984 */ /* 0x0002a40000000800 */
.L_x_17:
[----:B------:R-:W-:Y:S02]  /*1c70*/  LOP3.LUT R3, R35, 0x80000000, RZ, 0xfc, !PT ;  /* 0x8000000023037812 */ /* 0x000fe400078efcff */
[----:B0-2---:R-:W-:-:S03]  /*1c80*/  IADD3 R2, PT, PT, R2, R35, -R56 ;  /* 0x0000002302027210 */ /* 0x005fc60007ffe838 */
[----:B------:R0:W-:Y:S04]  /*1c90*/  STG.E.STRONG.SYS desc[UR8][R30.64], R3 ;  /* 0x000000031e007986 */ /* 0x0001e8000c115908 */
[----:B------:R0:W-:Y:S02]  /*1ca0*/  STS [R59+0x5000], R2 ;  /* 0x005000023b007388 */ /* 0x0001e40000000800 */
.L_x_16:
[----:B------:R-:W-:Y:S05]  /*1cb0*/  BSYNC B1 ;  /* 0x0000000000017941 */ /* 0x000fea0003800000 */
.L_x_15:
[----:B0-----:R-:W0:Y:S01]  /*1cc0*/  LDC.64 R2, c[0x0][0x390] ;  /* 0x0000e400ff027b82 */ /* 0x001e220000000a00 */
[----:B------:R-:W-:Y:S05]  /*1cd0*/  WARPSYNC.ALL ;  /* 0x0000000000007948 */ /* 0x000fea0003800000 */
[----:B------:R-:W-:Y:S02]  /*1ce0*/  UMOV UR6, 0x400 ;  /* 0x0000040000067882 */ /* 0x000fe40000000000 */
[----:B------:R-:W2:Y:S08]  /*1cf0*/  LDC R31, c[0x0][0x3c0] ;  /* 0x0000f000ff1f7b82 */ /* 0x000eb00000000800 */
[----:B------:R-:W3:Y:S01]  /*1d00*/  S2UR UR7, SR_CgaCtaId ;  /* 0x00000000000779c3 */ /* 0x000ee20000008800 */
[----:B0-----:R-:W-:-:S02]  /*1d10*/  ISETP.EQ.U32.AND P1, PT, R2, RZ, PT ;  /* 0x000000ff0200720c */ /* 0x001fc40003f22070 */
[----:B--2---:R-:W-:-:S04]  /*1d20*/  ISETP.GE.AND P0, PT, R4, R31, PT ;  /* 0x0000001f0400720c */ /* 0x004fc80003f06270 */
[----:B------:R-:W-:-:S04]  /*1d30*/  ISETP.EQ.OR.EX P0, PT, R3, RZ, !P0, P1 ;  /* 0x000000ff0300720c */ /* 0x000fc80004702710 */
[----:B------:R-:W-:Y:S01]  /*1d40*/  ISETP.GT.U32.OR P0, PT, R0, 0xff, P0 ;  /* 0x000000ff0000780c */ /* 0x000fe20000704470 */
[----:B---3--:R-:W-:-:S06]  /*1d50*/  ULEA UR6, UR7, UR6, 0x18 ;  /* 0x0000000607067291 */ /* 0x008fcc000f8ec0ff */
[----:B------:R-:W-:-:S06]  /*1d60*/  LEA R27, R27, UR6, 0x2 ;  /* 0x000000061b1b7c11 */ /* 0x000fcc000f8e10ff */
[----:B------:R-:W0:Y:S02]  /*1d70*/  @!P0 LDS R3, [R59+0x5000] ;  /* 0x005000003b038984 */ /* 0x000e240000000800 */
[----:B0-----:R-:W-:-:S05]  /*1d80*/  @!P0 IADD3 R3, PT, PT, R3, R37, R56 ;  /* 0x0000002503038210 */ /* 0x001fca0007ffe038 */
[----:B------:R0:W-:Y:S01]  /*1d90*/  @!P0 STG.E desc[UR8][R28.64], R3 ;  /* 0x000000031c008986 */ /* 0x0001e2000c101908 */
[----:B------:R-:W-:Y:S01]  /*1da0*/  BAR.SYNC.DEFER_BLOCKING 0x0 ;  /* 0x0000000000007b1d */ /* 0x000fe20000010000 */
[----:B------:R-:W-:-:S05]  /*1db0*/  ISETP.GT.AND P0, PT, R4, R31, PT ;  /* 0x0000001f0400720c */ /* 0x000fca0003f04270 */
[----:B------:R-:W2:Y:S08]  /*1dc0*/  LDS R27, [R27+0x5000] ;  /* 0x005000001b1b7984 */ /* 0x000eb00000000800 */
[----:B0-----:R-:W-:Y:S05]  /*1dd0*/  @P0 BRA `(.L_x_23) ;  /* 0x0000000000740947 */ /* 0x001fea0003800000 */
[----:B------:R-:W0:Y:S01]  /*1de0*/  LDCU.64 UR6, c[0x0][0x3a0] ;  /* 0x00007400ff0677ac */ /* 0x000e220008000a00 */
[C---:B------:R-:W-:Y:S02]  /*1df0*/  LOP3.LUT R3, R0.reuse, 0x3e0, RZ, 0xc0, !PT ;  /* 0x000003e000037812 */ /* 0x040fe400078ec0ff */
[----:B------:R-:W-:-:S05]  /*1e00*/  LOP3.LUT R0, R0, 0x1f, RZ, 0xc0, !PT ;  /* 0x0000001f00007812 */ /* 0x000fca00078ec0ff */
[----:B------:R-:W-:-:S05]  /*1e10*/  IMAD R0, R3, 0x14, R0 ;  /* 0x0000001403007824 */ /* 0x000fca00078e0200 */
[----:B--2---:R-:W-:-:S05]  /*1e20*/  IADD3 R0, P0, PT, R0, R27, RZ ;  /* 0x0000001b00007210 */ /* 0x004fca0007f1e0ff */
[----:B------:R-:W-:Y:S01]  /*1e30*/  IMAD.X R3, RZ, RZ, RZ, P0 ;  /* 0x000000ffff037224 */ /* 0x000fe200000e06ff */
[----:B0-----:R-:W-:-:S04]  /*1e40*/  LEA R2, P0, R0, UR6, 0x1 ;  /* 0x0000000600027c11 */ /* 0x001fc8000f8008ff */
[----:B------:R-:W-:-:S05]  /*1e50*/  LEA.HI.X R3, R0, UR7, R3, 0x1, P0 ;  /* 0x0000000700037c11 */ /* 0x000fca00080f0c03 */
[----:B------:R-:W-:Y:S04]  /*1e60*/  STG.E.U16 desc[UR8][R2.64], R6 ;  /* 0x0000000602007986 */ /* 0x000fe8000c101508 */
        /* <DEDUP_REMOVED lines=18> */
[----:B------:R-:W-:Y:S01]  /*1f90*/  STG.E.U16 desc[UR8][R2.64+0x4c0], R25 ;  /* 0x0004c01902007986 */ /* 0x000fe2000c101508 */
[----:B------:R-:W-:Y:S05]  /*1fa0*/  EXIT ;  /* 0x000000000000794d */ /* 0x000fea0003800000 */
.L_x_23:
[C---:B------:R-:W-:Y:S01]  /*1fb0*/  LOP3.LUT R3, R0.reuse, 0x3e0, RZ, 0xc0, !PT ;  /* 0x000003e000037812 */ /* 0x040fe200078ec0ff */
[----:B------:R-:W0:Y:S01]  /*1fc0*/  LDCU.64 UR6, c[0x0][0x3a0] ;  /* 0x00007400ff0677ac */ /* 0x000e220008000a00 */
[----:B------:R-:W-:Y:S01]  /*1fd0*/  LOP3.LUT R0, R0, 0x1f, RZ, 0xc0, !PT ;  /* 0x0000001f00007812 */ /* 0x000fe200078ec0ff */
[----:B------:R-:W-:-:S04]  /*1fe0*/  IMAD R5, R5, -0x2800, R31 ;  /* 0xffffd80005057824 */ /* 0x000fc800078e021f */
[----:B------:R-:W-:-:S04]  /*1ff0*/  IMAD R0, R3, 0x14, R0 ;  /* 0x0000001403007824 */ /* 0x000fc800078e0200 */
[C---:B------:R-:W-:Y:S01]  /*2000*/  VIADD R2, R0.reuse, 0x20 ;  /* 0x0000002000027836 */ /* 0x040fe20000000000 */
[C---:B--2---:R-:W-:Y:S01]  /*2010*/  IADD3 R27, P0, PT, R0.reuse, R27, RZ ;  /* 0x0000001b001b7210 */ /* 0x044fe20007f1e0ff */
[C---:B------:R-:W-:Y:S01]  /*2020*/  VIADD R4, R0.reuse, 0x40 ;  /* 0x0000004000047836 */ /* 0x040fe20000000000 */
[CC--:B------:R-:W-:Y:S01]  /*2030*/  ISETP.GE.AND P5, PT, R0.reuse, R5.reuse, PT ;  /* 0x000000050000720c */ /* 0x0c0fe20003fa6270 */
[----:B------:R-:W-:Y:S01]  /*2040*/  VIADD R26, R0, 0x80 ;  /* 0x00000080001a7836 */ /* 0x000fe20000000000 */
[-C--:B------:R-:W-:Y:S01]  /*2050*/  ISETP.GE.AND P4, PT, R2, R5.reuse, PT ;  /* 0x000000050200720c */ /* 0x080fe20003f86270 */
[----:B------:R-:W-:Y:S01]  /*2060*/  VIADD R2, R0, 0x60 ;  /* 0x0000006000027836 */ /* 0x000fe20000000000 */
[-C--:B------:R-:W-:Y:S01]  /*2070*/  ISETP.GE.AND P3, PT, R4, R5.reuse, PT ;  /* 0x000000050400720c */ /* 0x080fe20003f66270 */
[----:B------:R-:W-:Y:S01]  /*2080*/  IMAD.X R4, RZ, RZ, RZ, P0 ;  /* 0x000000ffff047224 */ /* 0x000fe200000e06ff */
[-C--:B------:R-:W-:Y:S01]  /*2090*/  ISETP.GE.AND P1, PT, R26, R5.reuse, PT ;  /* 0x000000051a00720c */ /* 0x080fe20003f26270 */
[----:B------:R-:W-:Y:S01]  /*20a0*/  VIADD R28, R0, 0xa0 ;  /* 0x000000a0001c7836 */ /* 0x000fe20000000000 */
[----:B------:R-:W-:Y:S01]  /*20b0*/  ISETP.GE.AND P2, PT, R2, R5, PT ;  /* 0x000000050200720c */ /* 0x000fe20003f46270 */
[C---:B------:R-:W-:Y:S01]  /*20c0*/  VIADD R30, R0.reuse, 0xc0 ;  /* 0x000000c0001e7836 */ /* 0x040fe20000000000 */
[----:B0-----:R-:W-:Y:S01]  /*20d0*/  LEA R2, P0, R27, UR6, 0x1 ;  /* 0x000000061b027c11 */ /* 0x001fe2000f8008ff */
[----:B------:R-:W-:-:S03]  /*20e0*/  VIADD R26, R0, 0x100 ;  /* 0x00000100001a7836 */ /* 0x000fc60000000000 */
[----:B------:R-:W-:Y:S01]  /*20f0*/  LEA.HI.X R3, R27, UR7, R4, 0x1, P0 ;  /* 0x000000071b037c11 */ /* 0x000fe200080f0c04 */
[----:B------:R-:W-:Y:S01]  /*2100*/  VIADD R4, R0, 0xe0 ;  /* 0x000000e000047836 */ /* 0x000fe20000000000 */
[-C--:B------:R-:W-:Y:S02]  /*2110*/  ISETP.GE.AND P0, PT, R28, R5.reuse, PT ;  /* 0x000000051c00720c */ /* 0x080fe40003f06270 */
[-C--:B------:R-:W-:Y:S01]  /*2120*/  ISETP.GE.AND P6, PT, R30, R5.reuse, PT ;  /* 0x000000051e00720c */ /* 0x080fe20003fc6270 */
[----:B------:R0:W-:Y:S01]  /*2130*/  @!P5 STG.E.U16 desc[UR8][R2.64], R6 ;  /* 0x000000060200d986 */ /* 0x0001e2000c101508 */
[-C--:B------:R-:W-:Y:S01]  /*2140*/  ISETP.GE.AND P5, PT, R4, R5.reuse, PT ;  /* 0x000000050400720c */ /* 0x080fe20003fa6270 */
[----:B------:R-:W-:Y:S02]  /*2150*/  VIADD R4, R0, 0x120 ;  /* 0x0000012000047836 */ /* 0x000fe40000000000 */
[----:B------:R2:W-:Y:S03]  /*2160*/  @!P3 STG.E.U16 desc[UR8][R2.64+0x80], R8 ;  /* 0x000080080200b986 */ /* 0x0005e6000c101508 */
[-C--:B------:R-:W-:Y:S01]  /*2170*/  ISETP.GE.AND P3, PT, R4, R5.reuse, PT ;  /* 0x000000050400720c */ /* 0x080fe20003f66270 */
[----:B------:R-:W-:Y:S01]  /*2180*/  VIADD R4, R0, 0x160 ;  /* 0x0000016000047836 */ /* 0x000fe20000000000 */
[----:B------:R2:W-:Y:S01]  /*2190*/  @!P4 STG.E.U16 desc[UR8][R2.64+0x40], R7 ;  /* 0x000040070200c986 */ /* 0x0005e2000c101508 */
[----:B------:R-:W-:Y:S01]  /*21a0*/  ISETP.GE.AND P4, PT, R26, R5, PT ;  /* 0x000000051a00720c */ /* 0x000fe20003f86270 */
[----:B------:R-:W-:-:S02]  /*21b0*/  VIADD R26, R0, 0x140 ;  /* 0x00000140001a7836 */ /* 0x000fc40000000000 */
[----:B0-----:R-:W-:Y:S01]  /*21c0*/  VIADD R6, R0, 0x180 ;  /* 0x0000018000067836 */ /* 0x001fe20000000000 */
[----:B------:R2:W-:Y:S01]  /*21d0*/  @!P1 STG.E.U16 desc[UR8][R2.64+0x100], R10 ;  /* 0x0001000a02009986 */ /* 0x0005e2000c101508 */
[-C--:B------:R-:W-:Y:S01]  /*21e0*/  ISETP.GE.AND P1, PT, R4, R5.reuse, PT ;  /* 0x000000050400720c */ /* 0x080fe20003f26270 */
[----:B------:R-:W-:Y:S02]  /*21f0*/  VIADD R4, R0, 0x1a0 ;  /* 0x000001a000047836 */ /* 0x000fe40000000000 */
[----:B------:R2:W-:Y:S01]  /*2200*/  @!P0 STG.E.U16 desc[UR8][R2.64+0x140], R11 ;  /* 0x0001400b02008986 */ /* 0x0005e2000c101508 */
[-C--:B------:R-:W-:Y:S01]  /*2210*/  ISETP.GE.AND P0, PT, R6, R5.reuse, PT ;  /* 0x000000050600720c */ /* 0x080fe20003f06270 */
[----:B------:R-:W-:Y:S02]  /*2220*/  VIADD R6, R0, 0x1c0 ;  /* 0x000001c000067836 */ /* 0x000fe40000000000 */
[----:B------:R2:W-:Y:S01]  /*2230*/  @!P2 STG.E.U16 desc[UR8][R2.64+0xc0], R9 ;  /* 0x0000c0090200a986 */ /* 0x0005e2000c101508 */
[----:B------:R-:W-:-:S03]  /*2240*/  ISETP.GE.AND P2, PT, R26, R5, PT ;  /* 0x000000051a00720c */ /* 0x000fc60003f46270 */
[----:B------:R2:W-:Y:S01]  /*2250*/  @!P6 STG.E.U16 desc[UR8][R2.64+0x180], R12 ;  /* 0x0001800c0200e986 */ /* 0x0005e2000c101508 */
[-C--:B------:R-:W-:Y:S01]  /*2260*/  ISETP.GE.AND P6, PT, R4, R5.reuse, PT ;  /* 0x000000050400720c */ /* 0x080fe20003fc6270 */
[----:B------:R-:W-:Y:S02]  /*2270*/  VIADD R4, R0, 0x1e0 ;  /* 0x000001e000047836 */ /* 0x000fe40000000000 */
[----:B------:R2:W-:Y:S01]  /*2280*/  @!P5 STG.E.U16 desc[UR8][R2.64+0x1c0], R13 ;  /* 0x0001c00d0200d986 */ /* 0x0005e2000c101508 */
[-C--:B------:R-:W-:Y:S01]  /*2290*/  ISETP.GE.AND P5, PT, R6, R5.reuse, PT ;  /* 0x000000050600720c */ /* 0x080fe20003fa6270 */
[----:B------:R-:W-:Y:S02]  /*22a0*/  VIADD R6, R0, 0x200 ;  /* 0x0000020000067836 */ /* 0x000fe40000000000 */
[----:B------:R2:W-:Y:S01]  /*22b0*/  @!P4 STG.E.U16 desc[UR8][R2.64+0x200], R14 ;  /* 0x0002000e0200c986 */ /* 0x0005e2000c101508 */
[----:B------:R-:W-:Y:S01]  /*22c0*/  ISETP.GE.AND P4, PT, R4, R5, PT ;  /* 0x000000050400720c */ /* 0x000fe20003f86270 */
[----:B------:R-:W-:-:S02]  /*22d0*/  VIADD R4, R0, 0x220 ;  /* 0x0000022000047836 */ /* 0x000fc40000000000 */
[----:B------:R2:W-:Y:S01]  /*22e0*/  @!P3 STG.E.U16 desc[UR8][R2.64+0x240], R15 ;  /* 0x0002400f0200b986 */ /* 0x0005e2000c101508 */
[-C--:B------:R-:W-:Y:S01]  /*22f0*/  ISETP.GE.AND P3, PT, R6, R5.reuse, PT ;  /* 0x000000050600720c */ /* 0x080fe20003f66270 */
[C---:B------:R-:W-:Y:S02]  /*2300*/  VIADD R6, R0.reuse, 0x240 ;  /* 0x0000024000067836 */ /* 0x040fe40000000000 */
[----:B------:R-:W-:Y:S01]  /*2310*/  VIADD R0, R0, 0x260 ;  /* 0x0000026000007836 */ /* 0x000fe20000000000 */
[----:B------:R2:W-:Y:S01]  /*2320*/  @!P2 STG.E.U16 desc[UR8][R2.64+0x280], R16 ;  /* 0x000280100200a986 */ /* 0x0005e2000c101508 */
[----:B------:R-:W-:-:S03]  /*2330*/  ISETP.GE.AND P2, PT, R4, R5, PT ;  /* 0x000000050400720c */ /* 0x000fc60003f46270 */
[----:B------:R2:W-:Y:S01]  /*2340*/  @!P1 STG.E.U16 desc[UR8][R2.64+0x2c0], R17 ;  /* 0x0002c01102009986 */ /* 0x0005e2000c101508 */
[----:B------:R-:W-:-:S03]  /*2350*/  ISETP.GE.AND P1, PT, R6, R5, PT ;  /* 0x000000050600720c */ /* 0x000fc60003f26270 */
[----:B------:R2:W-:Y:S01]  /*2360*/  @!P0 STG.E.U16 desc[UR8][R2.64+0x300], R18 ;  /* 0x0003001202008986 */ /* 0x0005e2000c101508 */
[----:B------:R-:W-:-:S03]  /*2370*/  ISETP.GE.AND P0, PT, R0, R5, PT ;  /* 0x000000050000720c */ /* 0x000fc60003f06270 */
[----:B------:R2:W-:Y:S04]  /*2380*/  @!P6 STG.E.U16 desc[UR8][R2.64+0x340], R19 ;  /* 0x000340130200e986 */ /* 0x0005e8000c101508 */
[----:B------:R2:W-:Y:S04]  /*2390*/  @!P5 STG.E.U16 desc[UR8][R2.64+0x380], R20 ;  /* 0x000380140200d986 */ /* 0x0005e8000c101508 */
[----:B------:R2:W-:Y:S04]  /*23a0*/  @!P4 STG.E.U16 desc[UR8][R2.64+0x3c0], R21 ;  /* 0x0003c0150200c986 */ /* 0x0005e8000c101508 */
[----:B------:R2:W-:Y:S04]  /*23b0*/  @!P3 STG.E.U16 desc[UR8][R2.64+0x400], R22 ;  /* 0x000400160200b986 */ /* 0x0005e8000c101508 */
[----:B------:R2:W-:Y:S04]  /*23c0*/  @!P2 STG.E.U16 desc[UR8][R2.64+0x440], R23 ;  /* 0x000440170200a986 */ /* 0x0005e8000c101508 */
[----:B------:R2:W-:Y:S01]  /*23d0*/  @!P1 STG.E.U16 desc[UR8][R2.64+0x480], R24 ;  /* 0x0004801802009986 */ /* 0x0005e2000c101508 */
[----:B------:R-:W-:Y:S05]  /*23e0*/  @P0 EXIT ;  /* 0x000000000000094d */ /* 0x000fea0003800000 */
[----:B------:R-:W-:Y:S01]  /*23f0*/  STG.E.U16 desc[UR8][R2.64+0x4c0], R25 ;  /* 0x0004c01902007986 */ /* 0x000fe2000c101508 */
[----:B------:R-:W-:Y:S05]  /*2400*/  EXIT ;  /* 0x000000000000794d */ /* 0x000fea0003800000 */
.L_x_14:
[C---:B------:R-:W-:Y:S01]  /*2410*/  ISETP.GT.U32.AND P0, PT, R0.reuse, 0x1f, PT ;  /* 0x0000001f0000780c */ /* 0x040fe20003f04070 */
[----:B------:R-:W-:Y:S05]  /*2420*/  WARPSYNC.ALL ;  /* 0x0000000000007948 */ /* 0x000fea0003800000 */
[----:B------:R-:W-:-:S05]  /*2430*/  LEA.HI R8, R0, R0, RZ, 0x1c ;  /* 0x0000000000087211 */ /* 0x000fca00078fe0ff */
[----:B------:R-:W-:-:S05]  /*2440*/  IMAD R13, R8, 0x4, R3 ;  /* 0x00000004080d7824 */ /* 0x000fca00078e0203 */
[----:B------:R1:W-:Y:S01]  /*2450*/  STS [R13+0x4410], R56 ;  /* 0x004410380d007388 */ /* 0x0003e20000000800 */
[----:B------:R-:W-:Y:S06]  /*2460*/  BAR.SYNC.DEFER_BLOCKING 0x0 ;  /* 0x0000000000007b1d */ /* 0x000fec0000010000 */
[----:B------:R-:W-:Y:S05]  /*2470*/  @P0 BRA `(.L_x_24) ;  /* 0x0000000400140947 */ /* 0x000fea0003800000 */
[----:B------:R-:W-:Y:S01]  /*2480*/  IMAD R7, R0, 0x44, R3 ;  /* 0x0000004400077824 */ /* 0x000fe200078e0203 */
[----:B------:R-:W-:-:S04]  /*2490*/  UMOV UR6, 0xffffffff ;  /* 0xffffffff00067882 */ /* 0x000fc80000000000 */
[----:B------:R-:W-:Y:S04]  /*24a0*/  LDS R24, [R7+0x4410] ;  /* 0x0044100007187984 */ /* 0x000fe80000000800 */
[----:B0-----:R-:W-:Y:S04]  /*24b0*/  LDS R29, [R7+0x4414] ;  /* 0x00441400071d7984 */ /* 0x001fe80000000800 */
[----:B------:R-:W0:Y:S04]  /*24c0*/  LDS R14, [R7+0x4418] ;  /* 0x00441800070e7984 */ /* 0x000e280000000800 */
[----:B------:R-:W-:Y:S04]  /*24d0*/  LDS R22, [R7+0x441c] ;  /* 0x00441c0007167984 */ /* 0x000fe80000000800 */
[----:B------:R-:W2:Y:S04]  /*24e0*/  LDS R21, [R7+0x4420] ;  /* 0x0044200007157984 */ /* 0x000ea80000000800 */
[----:B------:R-:W-:Y:S04]  /*24f0*/  LDS R12, [R7+0x4424] ;  /* 0x00442400070c7984 */ /* 0x000fe80000000800 */
[----:B------:R-:W3:Y:S04]  /*2500*/  LDS R19, [R7+0x4428] ;  /* 0x0044280007137984 */ /* 0x000ee80000000800 */
[----:B------:R-:W-:Y:S04]  /*2510*/  LDS R17, [R7+0x442c] ;  /* 0x00442c0007117984 */ /* 0x000fe80000000800 */
[----:B------:R-:W4:Y:S04]  /*2520*/  LDS R8, [R7+0x4430] ;  /* 0x0044300007087984 */ /* 0x000f280000000800 */
[----:B------:R-:W-:Y:S04]  /*2530*/  LDS R16, [R7+0x4434] ;  /* 0x0044340007107984 */ /* 0x000fe80000000800 */
[----:B------:R-:W5:Y:S04]  /*2540*/  LDS R25, [R7+0x4438] ;  /* 0x0044380007197984 */ /* 0x000f680000000800 */
[----:B------:R-:W-:Y:S04]  /*2550*/  LDS R23, [R7+0x443c] ;  /* 0x00443c0007177984 */ /* 0x000fe80000000800 */
[----:B------:R-:W1:Y:S01]  /*2560*/  LDS R20, [R7+0x4440] ;  /* 0x0044400007147984 */ /* 0x000e620000000800 */
[----:B0-----:R-:W-:-:S03]  /*2570*/  IADD3 R28, PT, PT, R14, R29, R24 ;  /* 0x0000001d0e1c7210 */ /* 0x001fc60007ffe018 */
[----:B------:R-:W-:Y:S04]  /*2580*/  LDS R18, [R7+0x4444] ;  /* 0x0044440007127984 */ /* 0x000fe80000000800 */
[----:B------:R-:W0:Y:S01]  /*2590*/  LDS R15, [R7+0x4448] ;  /* 0x00444800070f7984 */ /* 0x000e220000000800 */
[----:B--2---:R-:W-:-:S03]  /*25a0*/  IADD3 R28, PT, PT, R21, R28, R22 ;  /* 0x0000001c151c7210 */ /* 0x004fc60007ffe016 */
[----:B------:R-:W2:Y:S01]  /*25b0*/  LDS R31, [R7+0x444c] ;  /* 0x00444c00071f7984 */ /* 0x000ea20000000800 */
[----:B---3--:R-:W-:-:S04]  /*25c0*/  IADD3 R28, PT, PT, R19, R28, R12 ;  /* 0x0000001c131c7210 */ /* 0x008fc80007ffe00c */
[----:B----4-:R-:W-:-:S04]  /*25d0*/  IADD3 R28, PT, PT, R8, R28, R17 ;  /* 0x0000001c081c7210 */ /* 0x010fc80007ffe011 */
[----:B-----5:R-:W-:-:S04]  /*25e0*/  IADD3 R28, PT, PT, R25, R28, R16 ;  /* 0x0000001c191c7210 */ /* 0x020fc80007ffe010 */
[----:B-1----:R-:W-:-:S04]  /*25f0*/  IADD3 R28, PT, PT, R20, R28, R23 ;  /* 0x0000001c141c7210 */ /* 0x002fc80007ffe017 */
[----:B0-----:R-:W-:-:S05]  /*2600*/  IADD3 R28, PT, PT, R15, R28, R18 ;  /* 0x0000001c0f1c7210 */ /* 0x001fca0007ffe012 */
[----:B--2---:R-:W-:Y:S01]  /*2610*/  IMAD.IADD R31, R31, 0x1, R28 ;  /* 0x000000011f1f7824 */ /* 0x004fe200078e021c */
[----:B------:R-:W-:Y:S06]  /*2620*/  BRA.DIV UR6, `(.L_x_25) ;  /* 0x0000005e06887947 */ /* 0x000fec000b800000 */
[----:B------:R-:W0:Y:S02]  /*2630*/  SHFL.UP P0, R28, R31, 0x1, RZ ;  /* 0x042000001f1c7989 */ /* 0x000e2400000000ff */
[----:B0-----:R-:W-:-:S05]  /*2640*/  @P0 IMAD.IADD R28, R31, 0x1, R28 ;  /* 0x000000011f1c0824 */ /* 0x001fca00078e021c */
[----:B------:R-:W0:Y:S02]  /*2650*/  SHFL.UP P0, R60, R28, 0x2, RZ ;  /* 0x044000001c3c7989 */ /* 0x000e2400000000ff */
[----:B0-----:R-:W-:-:S05]  /*2660*/  @P0 IMAD.IADD R60, R28, 0x1, R60 ;  /* 0x000000011c3c0824 */ /* 0x001fca00078e023c */
[----:B------:R-:W0:Y:S02]  /*2670*/  SHFL.UP P0, R28, R60, 0x4, RZ ;  /* 0x048000003c1c7989 */ /* 0x000e2400000000ff */
[----:B0-----:R-:W-:-:S05]  /*2680*/  @P0 IMAD.IADD R28, R60, 0x1, R28 ;  /* 0x000000013c1c0824 */ /* 0x001fca00078e021c */
[----:B------:R-:W0:Y:S02]  /*2690*/  SHFL.UP P0, R60, R28, 0x8, RZ ;  /* 0x050000001c3c7989 */ /* 0x000e2400000000ff */
[----:B0-----:R-:W-:-:S05]  /*26a0*/  @P0 IMAD.IADD R60, R28, 0x1, R60 ;  /* 0x000000011c3c0824 */ /* 0x001fca00078e023c */
[----:B------:R0:W1:Y:S02]  /*26b0*/  SHFL.UP P0, R28, R60, 0x10, RZ ;  /* 0x060000003c1c7989 */ /* 0x00006400000000ff */
.L_x_120:
[----:B-1----:R-:W-:-:S04]  /*26c0*/  @P0 IMAD.IADD R28, R60, 0x1, R28 ;  /* 0x000000013c1c0824 */ /* 0x002fc800078e021c */
[----:B------:R-:W-:-:S04]  /*26d0*/  IMAD.IADD R31, R28, 0x1, -R31 ;  /* 0x000000011c1f7824 */ /* 0x000fc800078e0a1f */
[----:B------:R-:W-:Y:S01]  /*26e0*/  IMAD.IADD R24, R24, 0x1, R31 ;  /* 0x0000000118187824 */ /* 0x000fe200078e021f */
[----:B------:R-:W-:Y:S03]  /*26f0*/  STS [R7+0x4410], R31 ;  /* 0x0044101f07007388 */ /* 0x000fe60000000800 */
[----:B------:R-:W-:Y:S01]  /*2700*/  IMAD.IADD R29, R29, 0x1, R24 ;  /* 0x000000011d1d7824 */ /* 0x000fe200078e0218 */
[----:B------:R1:W-:Y:S03]  /*2710*/  STS [R7+0x4414], R24 ;  /* 0x0044141807007388 */ /* 0x0003e60000000800 */
        /* <DEDUP_REMOVED lines=24> */
[----:B-1----:R-:W-:Y:S01]  /*28a0*/  IMAD.IADD R24, R15, 0x1, R18 ;  /* 0x000000010f187824 */ /* 0x002fe200078e0212 */
[----:B------:R2:W-:Y:S04]  /*28b0*/  STS [R7+0x4448], R18 ;  /* 0x0044481207007388 */ /* 0x0005e80000000800 */
[----:B------:R2:W-:Y:S02]  /*28c0*/  STS [R7+0x444c], R24 ;  /* 0x00444c1807007388 */ /* 0x0005e40000000800 */
.L_x_24:
[----:B------:R-:W-:Y:S05]  /*28d0*/  WARPSYNC.ALL ;  /* 0x0000000000007948 */ /* 0x000fea0003800000 */
[----:B------:R-:W-:Y:S01]  /*28e0*/  BAR.SYNC.DEFER_BLOCKING 0x0 ;  /* 0x0000000000007b1d */ /* 0x000fe20000010000 */
[----:B------:R-:W-:-:S05]  /*28f0*/  ISETP.GT.U32.AND P0, PT, R0, 0xff, PT ;  /* 0x000000ff0000780c */ /* 0x000fca0003f04070 */
[----:B------:R-:W-:Y:S01]  /*2900*/  BSSY.RECONVERGENT B0, `(.L_x_26) ;  /* 0x0000033000007945 */ /* 0x000fe20003800200 */
[----:B-1----:R-:W1:Y:S07]  /*2910*/  LDS R13, [R13+0x4410] ;  /* 0x004410000d0d7984 */ /* 0x002e6e0000000800 */
[----:B------:R-:W-:Y:S05]  /*2920*/  @P0 BRA `(.L_x_27) ;  /* 0x0000000000c00947 */ /* 0x000fea0003800000 */
[----:B--2---:R-:W1:Y:S04]  /*2930*/  LDS R30, [R59] ;  /* 0x000000003b1e7984 */ /* 0x004e680000000800 */
[----:B------:R-:W2:Y:S04]  /*2940*/  LDS R58, [R59+0x400] ;  /* 0x000400003b3a7984 */ /* 0x000ea80000000800 */
[----:B0-----:R-:W0:Y:S04]  /*2950*/  LDS R60, [R59+0x800] ;  /* 0x000800003b3c7984 */ /* 0x001e280000000800 */
[----:B------:R-:W3:Y:S04]  /*2960*/  LDS R7, [R59+0xc00] ;  /* 0x000c00003b077984 */ /* 0x000ee80000000800 */
[----:B------:R-:W4:Y:S04]  /*2970*/  LDS R15, [R59+0x1000] ;  /* 0x001000003b0f7984 */ /* 0x000f280000000800 */
[----:B------:R-:W5:Y:S04]  /*2980*/  LDS R17, [R59+0x1400] ;  /* 0x001400003b117984 */ /* 0x000f680000000800 */
[----:B------:R-:W-:Y:S04]  /*2990*/  LDS R19, [R59+0x1800] ;  /* 0x001800003b137984 */ /* 0x000fe80000000800 */
[----:B------:R-:W5:Y:S04]  /*29a0*/  LDS R28, [R59+0x1c00] ;  /* 0x001c00003b1c7984 */ /* 0x000f680000000800 */
[----:B------:R-:W5:Y:S04]  /*29b0*/  LDS R24, [R59+0x2000] ;  /* 0x002000003b187984 */ /* 0x000f680000000800 */
[----:B------:R-:W5:Y:S04]  /*29c0*/  LDS R22, [R59+0x2400] ;  /* 0x002400003b167984 */ /* 0x000f680000000800 */
[----:B------:R-:W5:Y:S01]  /*29d0*/  LDS R20, [R59+0x2800] ;  /* 0x002800003b147984 */ /* 0x000f620000000800 */
[----:B-1----:R-:W-:-:S03]  /*29e0*/  IMAD.IADD R30, R13, 0x1, R30 ;  /* 0x000000010d1e7824 */ /* 0x002fc600078e021e */
[----:B------:R-:W1:Y:S01]  /*29f0*/  LDS R18, [R59+0x2c00] ;  /* 0x002c00003b127984 */ /* 0x000e620000000800 */
[----:B--2---:R-:W-:-:S03]  /*2a00*/  IMAD.IADD R58, R13, 0x1, R58 ;  /* 0x000000010d3a7824 */ /* 0x004fc600078e023a */
[----:B------:R-:W2:Y:S01]  /*2a10*/  LDS R8, [R59+0x3000] ;  /* 0x003000003b087984 */ /* 0x000ea20000000800 */
[----:B0-----:R-:W-:-:S03]  /*2a20*/  IMAD.IADD R60, R13, 0x1, R60 ;  /* 0x000000010d3c7824 */ /* 0x001fc600078e023c */
[----:B------:R-:W0:Y:S01]  /*2a30*/  LDS R16, [R59+0x3400] ;  /* 0x003400003b107984 */ /* 0x000e220000000800 */
[----:B---3--:R-:W-:-:S03]  /*2a40*/  IMAD.IADD R7, R13, 0x1, R7 ;  /* 0x000000010d077824 */ /* 0x008fc600078e0207 */
[----:B------:R-:W3:Y:S01]  /*2a50*/  LDS R14, [R59+0x3800] ;  /* 0x003800003b0e7984 */ /* 0x000ee20000000800 */
[----:B----4-:R-:W-:-:S03]  /*2a60*/  IMAD.IADD R15, R13, 0x1, R15 ;  /* 0x000000010d0f7824 */ /* 0x010fc600078e020f */
[----:B------:R-:W4:Y:S01]  /*2a70*/  LDS R12, [R59+0x3c00] ;  /* 0x003c00003b0c7984 */ /* 0x000f220000000800 */
[----:B-----5:R-:W-:-:S03]  /*2a80*/  IMAD.IADD R17, R13, 0x1, R17 ;  /* 0x000000010d117824 */ /* 0x020fc600078e0211 */
[----:B------:R5:W-:Y:S01]  /*2a90*/  STS [R59], R30 ;  /* 0x0000001e3b007388 */ /* 0x000be20000000800 */
[----:B------:R-:W-:-:S03]  /*2aa0*/  IMAD.IADD R28, R13, 0x1, R28 ;  /* 0x000000010d1c7824 */ /* 0x000fc600078e021c */
[----:B------:R0:W-:Y:S01]  /*2ab0*/  STS [R59+0x400], R58 ;  /* 0x0004003a3b007388 */ /* 0x0001e20000000800 */
[----:B------:R-:W-:-:S03]  /*2ac0*/  IMAD.IADD R24, R13, 0x1, R24 ;  /* 0x000000010d187824 */ /* 0x000fc600078e0218 */
[----:B------:R0:W-:Y:S01]  /*2ad0*/  STS [R59+0x800], R60 ;  /* 0x0008003c3b007388 */ /* 0x0001e20000000800 */
[C---:B-----5:R-:W-:Y:S02]  /*2ae0*/  IMAD.IADD R30, R13.reuse, 0x1, R19 ;  /* 0x000000010d1e7824 */ /* 0x060fe400078e0213 */
[C---:B------:R-:W-:Y:S01]  /*2af0*/  IMAD.IADD R22, R13.reuse, 0x1, R22 ;  /* 0x000000010d167824 */ /* 0x040fe200078e0216 */
[----:B------:R0:W-:Y:S01]  /*2b00*/  STS [R59+0xc00], R7 ;  /* 0x000c00073b007388 */ /* 0x0001e20000000800 */
[----:B------:R-:W-:-:S03]  /*2b10*/  IMAD.IADD R20, R13, 0x1, R20 ;  /* 0x000000010d147824 */ /* 0x000fc600078e0214 */
[----:B------:R3:W-:Y:S01]  /*2b20*/  STS [R59+0x1000], R15 ;  /* 0x0010000f3b007388 */ /* 0x0007e20000000800 */
[----:B-1----:R-:W-:-:S03]  /*2b30*/  IMAD.IADD R18, R13, 0x1, R18 ;  /* 0x000000010d127824 */ /* 0x002fc600078e0212 */
[----:B------:R1:W-:Y:S01]  /*2b40*/  STS [R59+0x1400], R17 ;  /* 0x001400113b007388 */ /* 0x0003e20000000800 */
[----:B--2---:R-:W-:-:S03]  /*2b50*/  IMAD.IADD R8, R13, 0x1, R8 ;  /* 0x000000010d087824 */ /* 0x004fc600078e0208 */
[----:B------:R1:W-:Y:S01]  /*2b60*/  STS [R59+0x1800], R30 ;  /* 0x0018001e3b007388 */ /* 0x0003e20000000800 */
[----:B0-----:R-:W-:-:S03]  /*2b70*/  IMAD.IADD R16, R13, 0x1, R16 ;  /* 0x000000010d107824 */ /* 0x001fc600078e0210 */
[----:B------:R1:W-:Y:S01]  /*2b80*/  STS [R59+0x1c00], R28 ;  /* 0x001c001c3b007388 */ /* 0x0003e20000000800 */
[----:B---3--:R-:W-:-:S03]  /*2b90*/  IMAD.IADD R14, R13, 0x1, R14 ;  /* 0x000000010d0e7824 */ /* 0x008fc600078e020e */
[----:B------:R1:W-:Y:S01]  /*2ba0*/  STS [R59+0x2000], R24 ;  /* 0x002000183b007388 */ /* 0x0003e20000000800 */
[----:B----4-:R-:W-:-:S03]  /*2bb0*/  IMAD.IADD R12, R13, 0x1, R12 ;  /* 0x000000010d0c7824 */ /* 0x010fc600078e020c */
[----:B------:R1:W-:Y:S04]  /*2bc0*/  STS [R59+0x2400], R22 ;  /* 0x002400163b007388 */ /* 0x0003e80000000800 */
[----:B------:R1:W-:Y:S04]  /*2bd0*/  STS [R59+0x2800], R20 ;  /* 0x002800143b007388 */ /* 0x0003e80000000800 */
[----:B------:R1:W-:Y:S04]  /*2be0*/  STS [R59+0x2c00], R18 ;  /* 0x002c00123b007388 */ /* 0x0003e80000000800 */
[----:B------:R1:W-:Y:S04]  /*2bf0*/  STS [R59+0x3000], R8 ;  /* 0x003000083b007388 */ /* 0x0003e80000000800 */
[----:B------:R1:W-:Y:S04]  /*2c00*/  STS [R59+0x3400], R16 ;  /* 0x003400103b007388 */ /* 0x0003e80000000800 */
[----:B------:R1:W-:Y:S04]  /*2c10*/  STS [R59+0x3800], R14 ;  /* 0x0038000e3b007388 */ /* 0x0003e80000000800 */
[----:B------:R1:W-:Y:S02]  /*2c20*/  STS [R59+0x3c00], R12 ;  /* 0x003c000c3b007388 */ /* 0x0003e40000000800 */
.L_x_27:
[----:B------:R-:W-:Y:S05]  /*2c30*/  BSYNC.RECONVERGENT B0 ;  /* 0x0000000000007941 */ /* 0x000fea0003800200 */
.L_x_26:
[----:B------:R-:W-:Y:S01]  /*2c40*/  BAR.SYNC.DEFER_BLOCKING 0x0 ;  /* 0x0000000000007b1d */ /* 0x000fe20000010000 */
[----:B------:R-:W-:-:S05]  /*2c50*/  R2P PR, R27, 0x7f ;  /* 0x0000007f1b007804 */ /* 0x000fca0000000000 */
[----:B------:R-:W-:Y:S08]  /*2c60*/  BSSY.RECONVERGENT B0, `(.L_x_28) ;  /* 0x0000022000007945 */ /* 0x000ff00003800200 */
[----:B--2---:R-:W-:Y:S02]  /*2c70*/  VOTE.ANY R7, PT, P0 ;  /* 0x0000000000077806 */ /* 0x004fe400000e0100 */
[----:B-1----:R-:W-:-:S02]  /*2c80*/  VOTE.ANY R8, PT, P1 ;  /* 0x0000000000087806 */ /* 0x002fc400008e0100 */
[----:B------:R-:W-:Y:S02]  /*2c90*/  @!P0 LOP3.LUT R7, RZ, R7, RZ, 0x33, !PT ;  /* 0x00000007ff078212 */ /* 0x000fe400078e33ff */
[----:B------:R-:W-:Y:S02]  /*2ca0*/  VOTE.ANY R12, PT, P2 ;  /* 0x00000000000c7806 */ /* 0x000fe400010e0100 */
[----:B------:R-:W-:Y:S02]  /*2cb0*/  @!P1 LOP3.LUT R8, RZ, R8, RZ, 0x33, !PT ;  /* 0x00000008ff089212 */ /* 0x000fe400078e33ff */
[----:B------:R-:W-:Y:S02]  /*2cc0*/  VOTE.ANY R14, PT, P3 ;  /* 0x00000000000e7806 */ /* 0x000fe400018e0100 */
[----:B------:R-:W-:Y:S02]  /*2cd0*/  @!P2 LOP3.LUT R12, RZ, R12, RZ, 0x33, !PT ;  /* 0x0000000cff0ca212 */ /* 0x000fe400078e33ff */
[----:B------:R-:W-:-:S02]  /*2ce0*/  LOP3.LUT R7, R8, R7, RZ, 0xc0, !PT ;  /* 0x0000000708077212 */ /* 0x000fc400078ec0ff */
[----:B------:R-:W-:Y:S02]  /*2cf0*/  @!P3 LOP3.LUT R14, RZ, R14, RZ, 0x33, !PT ;  /* 0x0000000eff0eb212 */ /* 0x000fe400078e33ff */
[----:B------:R-:W-:Y:S02]  /*2d00*/  LOP3.LUT R7, R12, R7, RZ, 0xc0, !PT ;  /* 0x000000070c077212 */ /* 0x000fe400078ec0ff */
[----:B------:R-:W-:Y:S02]  /*2d10*/  VOTE.ANY R8, PT, P4 ;  /* 0x0000000000087806 */ /* 0x000fe400020e0100 */
[----:B------:R-:W-:Y:S01]  /*2d20*/  LOP3.LUT R7, R14, R7, RZ, 0xc0, !PT ;  /* 0x000000070e077212 */ /* 0x000fe200078ec0ff */
[----:B------:R-:W-:Y:S01]  /*2d30*/  IMAD.MOV.U32 R14, RZ, RZ, RZ ;  /* 0x000000ffff0e7224 */ /* 0x000fe200078e00ff */
[----:B------:R-:W-:Y:S02]  /*2d40*/  @!P4 LOP3.LUT R8, RZ, R8, RZ, 0x33, !PT ;  /* 0x00000008ff08c212 */ /* 0x000fe400078e33ff */
[----:B------:R-:W-:-:S02]  /*2d50*/  VOTE.ANY R12, PT, P5 ;  /* 0x00000000000c7806 */ /* 0x000fc400028e0100 */
[----:B------:R-:W-:Y:S02]  /*2d60*/  LOP3.LUT R7, R8, R7, RZ, 0xc0, !PT ;  /* 0x0000000708077212 */ /* 0x000fe400078ec0ff */
[----:B------:R-:W-:Y:S02]  /*2d70*/  LOP3.LUT P0, RZ, R27, 0x80, RZ, 0xc0, !PT ;  /* 0x000000801bff7812 */ /* 0x000fe4000780c0ff */
[----:B------:R-:W-:Y:S02]  /*2d80*/  @!P5 LOP3.LUT R12, RZ, R12, RZ, 0x33, !PT ;  /* 0x0000000cff0cd212 */ /* 0x000fe400078e33ff */
[----:B------:R-:W-:Y:S02]  /*2d90*/  VOTE.ANY R15, PT, P6 ;  /* 0x00000000000f7806 */ /* 0x000fe400030e0100 */
[----:B------:R-:W-:Y:S02]  /*2da0*/  LOP3.LUT R12, R12, R7, RZ, 0xc0, !PT ;  /* 0x000000070c0c7212 */ /* 0x000fe400078ec0ff */
[----:B------:R-:W1:Y:S01]  /*2db0*/  S2R R7, SR_LEMASK ;  /* 0x0000000000077919 */ /* 0x000e620000003a00 */
[----:B------:R-:W-:-:S04]  /*2dc0*/  @!P6 LOP3.LUT R15, RZ, R15, RZ, 0x33, !PT ;  /* 0x0000000fff0fe212 */ /* 0x000fc800078e33ff */
[----:B------:R-:W-:Y:S02]  /*2dd0*/  VOTE.ANY R17, PT, P0 ;  /* 0x0000000000117806 */ /* 0x000fe400000e0100 */
[----:B------:R-:W-:Y:S02]  /*2de0*/  LOP3.LUT R12, R15, R12, RZ, 0xc0, !PT ;  /* 0x0000000c0f0c7212 */ /* 0x000fe400078ec0ff */
[----:B------:R-:W-:-:S04]  /*2df0*/  @!P0 LOP3.LUT R17, RZ, R17, RZ, 0x33, !PT ;  /* 0x00000011ff118212 */ /* 0x000fc800078e33ff */
[----:B------:R-:W-:-:S04]  /*2e00*/  LOP3.LUT R12, R17, R12, RZ, 0xc0, !PT ;  /* 0x0000000c110c7212 */ /* 0x000fc800078ec0ff */
[----:B------:R-:W2:Y:S01]  /*2e10*/  FLO.U32 R23, R12 ;  /* 0x0000000c00177300 */ /* 0x000ea200000e0000 */
[----:B-1----:R-:W-:Y:S02]  /*2e20*/  LOP3.LUT R22, R7, R12, RZ, 0xc0, !PT ;  /* 0x0000000c07167212 */ /* 0x002fe400078ec0ff */
[----:B--2---:R-:W-:-:S05]  /*2e30*/  ISETP.NE.AND P0, PT, R2, R23, PT ;  /* 0x000000170200720c */ /* 0x004fca0003f05270 */
[----:B------:R-:W1:Y:S08]  /*2e40*/  POPC R22, R22 ;  /* 0x0000001600167309 */ /* 0x000e700000000000 */
[----:B------:R-:W-:Y:S05]  /*2e50*/  @P0 BRA `(.L_x_29) ;  /* 0x0000000000080947 */ /* 0x000fea0003800000 */
[----:B------:R-:W-:-:S05]  /*2e60*/  IMAD R27, R27, 0x4, R26 ;  /* 0x000000041b1b7824 */ /* 0x000fca00078e021a */
[----:B-1----:R2:W3:Y:S02]  /*2e70*/  ATOMS.ADD R14, [R27], R22 ;  /* 0x000000161b0e738c */ /* 0x0024e40000000000 */
.L_x_29:
[----:B------:R-:W-:Y:S05]  /*2e80*/  BSYNC.RECONVERGENT B0 ;  /* 0x0000000000007941 */ /* 0x000fea0003800200 */
.L_x_28:
[----:B------:R-:W-:Y:S01]  /*2e90*/  R2P PR, R37, 0x7f ;  /* 0x0000007f25007804 */ /* 0x000fe20000000000 */
[----:B---3--:R3:W4:Y:S01]  /*2ea0*/  SHFL.IDX PT, R23, R14, R23, 0x1f ;  /* 0x00001f170e177589 */ /* 0x00872200000e0000 */
[----:B------:R-:W-:Y:S11]  /*2eb0*/  BSSY.RECONVERGENT B0, `(.L_x_30) ;  /* 0x0000021000007945 */ /* 0x000ff60003800200 */
[----:B------:R-:W-:-:S02]  /*2ec0*/  VOTE.ANY R8, PT, P0 ;  /* 0x0000000000087806 */ /* 0x000fc400000e0100 */
[----:B------:R-:W-:Y:S02]  /*2ed0*/  VOTE.ANY R15, PT, P1 ;  /* 0x00000000000f7806 */ /* 0x000fe400008e0100 */
[----:B------:R-:W-:Y:S02]  /*2ee0*/  @!P0 LOP3.LUT R8, RZ, R8, RZ, 0x33, !PT ;  /* 0x00000008ff088212 */ /* 0x000fe400078e33ff */
[----:B------:R-:W-:Y:S02]  /*2ef0*/  VOTE.ANY R17, PT, P2 ;  /* 0x0000000000117806 */ /* 0x000fe400010e0100 */
[----:B------:R-:W-:Y:S02]  /*2f00*/  @!P1 LOP3.LUT R15, RZ, R15, RZ, 0x33, !PT ;  /* 0x0000000fff0f9212 */ /* 0x000fe400078e33ff */
[----:B------:R-:W-:Y:S02]  /*2f10*/  @!P2 LOP3.LUT R17, RZ, R17, RZ, 0x33, !PT ;  /* 0x00000011ff11a212 */ /* 0x000fe400078e33ff */
[----:B------:R-:W-:-:S02]  /*2f20*/  LOP3.LUT R8, R15, R8, RZ, 0xc0, !PT ;  /* 0x000000080f087212 */ /* 0x000fc400078ec0ff */
[----:B------:R-:W-:Y:S02]  /*2f30*/  VOTE.ANY R15, PT, P3 ;  /* 0x00000000000f7806 */ /* 0x000fe400018e0100 */
[----:B------:R-:W-:Y:S02]  /*2f40*/  LOP3.LUT R8, R17, R8, RZ, 0xc0, !PT ;  /* 0x0000000811087212 */ /* 0x000fe400078ec0ff */
[----:B------:R-:W-:Y:S02]  /*2f50*/  LOP3.LUT P0, RZ, R37, 0x80, RZ, 0xc0, !PT ;  /* 0x0000008025ff7812 */ /* 0x000fe4000780c0ff */
[----:B------:R-:W-:Y:S02]  /*2f60*/  VOTE.ANY R17, PT, P4 ;  /* 0x0000000000117806 */ /* 0x000fe400020e0100 */
[----:B------:R-:W-:Y:S02]  /*2f70*/  @!P3 LOP3.LUT R15, RZ, R15, RZ, 0x33, !PT ;  /* 0x0000000fff0fb212 */ /* 0x000fe400078e33ff */
[----:B------:R-:W-:-:S02]  /*2f80*/  @!P4 LOP3.LUT R17, RZ, R17, RZ, 0x33, !PT ;  /* 0x00000011ff11c212 */ /* 0x000fc400078e33ff */
[----:B------:R-:W-:Y:S02]  /*2f90*/  LOP3.LUT R8, R15, R8, RZ, 0xc0, !PT ;  /* 0x000000080f087212 */ /* 0x000fe400078ec0ff */
[----:B------:R-:W-:Y:S02]  /*2fa0*/  VOTE.ANY R15, PT, P5 ;  /* 0x00000000000f7806 */ /* 0x000fe400028e0100 */
[----:B------:R-:W-:Y:S02]  /*2fb0*/  LOP3.LUT R8, R17, R8, RZ, 0xc0, !PT ;  /* 0x0000000811087212 */ /* 0x000fe400078ec0ff */
[----:B------:R-:W-:Y:S02]  /*2fc0*/  VOTE.ANY R17, PT, P6 ;  /* 0x0000000000117806 */ /* 0x000fe400030e0100 */
[----:B------:R-:W-:Y:S02]  /*2fd0*/  @!P5 LOP3.LUT R15, RZ, R15, RZ, 0x33, !PT ;  /* 0x0000000fff0fd212 */ /* 0x000fe400078e33ff */
[----:B------:R-:W-:-:S02]  /*2fe0*/  VOTE.ANY R19, PT, P0 ;  /* 0x0000000000137806 */ /* 0x000fc400000e0100 */
[----:B------:R-:W-:Y:S02]  /*2ff0*/  @!P6 LOP3.LUT R17, RZ, R17, RZ, 0x33, !PT ;  /* 0x00000011ff11e212 */ /* 0x000fe400078e33ff */
[----:B------:R-:W-:Y:S02]  /*3000*/  LOP3.LUT R8, R15, R8, RZ, 0xc0, !PT ;  /* 0x000000080f087212 */ /* 0x000fe400078ec0ff */
[----:B------:R-:W-:Y:S02]  /*3010*/  @!P0 LOP3.LUT R19, RZ, R19, RZ, 0x33, !PT ;  /* 0x00000013ff138212 */ /* 0x000fe400078e33ff */
[----:B------:R-:W-:-:S04]  /*3020*/  LOP3.LUT R8, R17, R8, RZ, 0xc0, !PT ;  /* 0x0000000811087212 */ /* 0x000fc800078ec0ff */
[----:B------:R-:W-:Y:S01]  /*3030*/  LOP3.LUT R12, R19, R8, RZ, 0xc0, !PT ;  /* 0x00000008130c7212 */ /* 0x000fe200078ec0ff */
[----:B------:R-:W-:-:S03]  /*3040*/  IMAD.MOV.U32 R8, RZ, RZ, RZ ;  /* 0x000000ffff087224 */ /* 0x000fc600078e00ff */
[----:B--2---:R-:W2:Y:S01]  /*3050*/  FLO.U32 R27, R12 ;  /* 0x0000000c001b7300 */ /* 0x004ea200000e0000 */
[----:B0-----:R-:W-:-:S07]  /*3060*/  LOP3.LUT R28, R7, R12, RZ, 0xc0, !PT ;  /* 0x0000000c071c7212 */ /* 0x001fce00078ec0ff */
[----:B------:R-:W0:Y:S01]  /*3070*/  POPC R28, R28 ;  /* 0x0000001c001c7309 */ /* 0x000e220000000000 */
[----:B--2---:R-:W-:-:S13]  /*3080*/  ISETP.NE.AND P0, PT, R2, R27, PT ;  /* 0x0000001b0200720c */ /* 0x004fda0003f05270 */
[----:B0--34-:R-:W-:Y:S05]  /*3090*/  @P0 BRA `(.L_x_31) ;  /* 0x0000000000080947 */ /* 0x019fea0003800000 */
[----:B------:R-:W-:-:S05]  /*30a0*/  IMAD R37, R37, 0x4, R26 ;  /* 0x0000000425257824 */ /* 0x000fca00078e021a */
[----:B------:R0:W2:Y:S02]  /*30b0*/  ATOMS.ADD R8, [R37], R28 ;  /* 0x0000001c2508738c */ /* 0x0000a40000000000 */
.L_x_31:
[----:B------:R-:W-:Y:S05]  /*30c0*/  BSYNC.RECONVERGENT B0 ;  /* 0x0000000000007941 */ /* 0x000fea0003800200 */
.L_x_30:
[----:B------:R-:W-:Y:S01]  /*30d0*/  R2P PR, R39, 0x7f ;  /* 0x0000007f27007804 */ /* 0x000fe20000000000 */
[----:B--2---:R2:W3:Y:S01]  /*30e0*/  SHFL.IDX PT, R27, R8, R27, 0x1f ;  /* 0x00001f1b081b7589 */ /* 0x0044e200000e0000 */
[----:B------:R-:W-:Y:S01]  /*30f0*/  LOP3.LUT R9, R9, 0x8000, RZ, 0x3c, !PT ;  /* 0x0000800009097812 */ /* 0x000fe200078e3cff */
[----:B------:R-:W-:Y:S10]  /*3100*/  BSSY.RECONVERGENT B0, `(.L_x_32) ;  /* 0x0000024000007945 */ /* 0x000ff40003800200 */
        /* <DEDUP_REMOVED lines=23> */
[----:B------:R-:W-:Y:S02]  /*3280*/  LOP3.LUT R14, R19, R12, RZ, 0xc0, !PT ;  /* 0x0000000c130e7212 */ /* 0x000fe400078ec0ff */
[----:B------:R-:W-:Y:S02]  /*3290*/  LOP3.LUT R12, R9, 0xffff, RZ, 0xc0, !PT ;  /* 0x0000ffff090c7812 */ /* 0x000fe400078ec0ff */
[----:B------:R-:W4:Y:S01]  /*32a0*/  FLO.U32 R29, R14 ;  /* 0x0000000e001d7300 */ /* 0x000f2200000e0000 */
[----:B------:R-:W-:Y:S02]  /*32b0*/  LOP3.LUT R30, R7, R14, RZ, 0xc0, !PT ;  /* 0x0000000e071e7212 */ /* 0x000fe400078ec0ff */
[----:B------:R-:W-:Y:S01]  /*32c0*/  SHF.R.U32.HI R15, RZ, UR5, R12 ;  /* 0x00000005ff0f7c19 */ /* 0x000fe2000801160c */
[----:B------:R-:W-:-:S03]  /*32d0*/  IMAD.MOV.U32 R12, RZ, RZ, RZ ;  /* 0x000000ffff0c7224 */ /* 0x000fc600078e00ff */
[----:B------:R-:W-:Y:S01]  /*32e0*/  LOP3.LUT R15, R15, UR4, RZ, 0x30, !PT ;  /* 0x000000040f0f7c12 */ /* 0x000fe2000f8e30ff */
[----:B------:R-:W0:Y:S01]  /*32f0*/  POPC R30, R30 ;  /* 0x0000001e001e7309 */ /* 0x000e220000000000 */
[----:B----4-:R-:W-:-:S13]  /*3300*/  ISETP.NE.AND P0, PT, R2, R29, PT ;  /* 0x0000001d0200720c */ /* 0x010fda0003f05270 */
[----:B0-23--:R-:W-:Y:S05]  /*3310*/  @P0 BRA `(.L_x_33) ;  /* 0x0000000000080947 */ /* 0x00dfea0003800000 */
[----:B------:R-:W-:-:S05]  /*3320*/  IMAD R39, R39, 0x4, R26 ;  /* 0x0000000427277824 */ /* 0x000fca00078e021a */
[----:B------:R0:W2:Y:S02]  /*3330*/  ATOMS.ADD R12, [R39], R30 ;  /* 0x0000001e270c738c */ /* 0x0000a40000000000 */
.L_x_33:
[----:B------:R-:W-:Y:S05]  /*3340*/  BSYNC.RECONVERGENT B0 ;  /* 0x0000000000007941 */ /* 0x000fea0003800200 */
.L_x_32:
[----:B------:R-:W-:Y:S01]  /*3350*/  R2P PR, R15, 0x7f ;  /* 0x0000007f0f007804 */ /* 0x000fe20000000000 */
[----:B--2---:R2:W3:Y:S01]  /*3360*/  SHFL.IDX PT, R29, R12, R29, 0x1f ;  /* 0x00001f1d0c1d7589 */ /* 0x0044e200000e0000 */
[----:B------:R-:W-:Y:S01]  /*3370*/  LOP3.LUT R16, R10, 0x8000, RZ, 0x3c, !PT ;  /* 0x000080000a107812 */ /* 0x000fe200078e3cff */
[----:B------:R-:W-:Y:S01]  /*3380*/  BSSY.RECONVERGENT B0, `(.L_x_34) ;  /* 0x0000024000007945 */ /* 0x000fe20003800200 */
[----:B------:R-:W-:Y:S02]  /*3390*/  IMAD.MOV.U32 R58, RZ, RZ, RZ ;  /* 0x000000ffff3a7224 */ /* 0x000fe400078e00ff */
[----:B------:R-:W-:-:S04]  /*33a0*/  LOP3.LUT R10, R16, 0xffff, RZ, 0xc0, !PT ;  /* 0x0000ffff100a7812 */ /* 0x000fc800078ec0ff */
[----:B------:R-:W-:-:S03]  /*33b0*/  SHF.R.U32.HI R10, RZ, UR5, R10 ;  /* 0x00000005ff0a7c19 */ /* 0x000fc6000801160a */
[----:B------:R-:W-:Y:S02]  /*33c0*/  VOTE.ANY R8, PT, P0 ;  /* 0x0000000000087806 */ /* 0x000fe400000e0100 */
[----:B------:R-:W-:Y:S02]  /*33d0*/  VOTE.ANY R17, PT, P1 ;  /* 0x0000000000117806 */ /* 0x000fe400008e0100 */
[----:B------:R-:W-:Y:S02]  /*33e0*/  @!P0 LOP3.LUT R8, RZ, R8, RZ, 0x33, !PT ;  /* 0x00000008ff088212 */ /* 0x000fe400078e33ff */
[----:B------:R-:W-:Y:S02]  /*33f0*/  VOTE.ANY R19, PT, P2 ;  /* 0x0000000000137806 */ /* 0x000fe400010e0100 */
[----:B------:R-:W-:Y:S02]  /*3400*/  @!P1 LOP3.LUT R17, RZ, R17, RZ, 0x33, !PT ;  /* 0x00000011ff119212 */ /* 0x000fe400078e33ff */
[----:B------:R-:W-:-:S02]  /*3410*/  @!P2 LOP3.LUT R19, RZ, R19, RZ, 0x33, !PT ;  /* 0x00000013ff13a212 */ /* 0x000fc400078e33ff */
[----:B------:R-:W-:Y:S02]  /*3420*/  LOP3.LUT R8, R17, R8, RZ, 0xc0, !PT ;  /* 0x0000000811087212 */ /* 0x000fe400078ec0ff */
[----:B------:R-:W-:Y:S02]  /*3430*/  VOTE.ANY R17, PT, P3 ;  /* 0x0000000000117806 */ /* 0x000fe400018e0100 */
[----:B------:R-:W-:Y:S02]  /*3440*/  LOP3.LUT R8, R19, R8, RZ, 0xc0, !PT ;  /* 0x0000000813087212 */ /* 0x000fe400078ec0ff */
[----:B------:R-:W-:Y:S02]  /*3450*/  LOP3.LUT P0, RZ, R15, 0x80, RZ, 0xc0, !PT ;  /* 0x000000800fff7812 */ /* 0x000fe4000780c0ff */
[----:B------:R-:W-:Y:S02]  /*3460*/  VOTE.ANY R19, PT, P4 ;  /* 0x0000000000137806 */ /* 0x000fe400020e0100 */
[----:B------:R-:W-:-:S02]  /*3470*/  @!P3 LOP3.LUT R17, RZ, R17, RZ, 0x33, !PT ;  /* 0x00000011ff11b212 */ /* 0x000fc400078e33ff */
[----:B------:R-:W-:Y:S02]  /*3480*/  @!P4 LOP3.LUT R19, RZ, R19, RZ, 0x33, !PT ;  /* 0x00000013ff13c212 */ /* 0x000fe400078e33ff */
[----:B------:R-:W-:Y:S02]  /*3490*/  LOP3.LUT R8, R17, R8, RZ, 0xc0, !PT ;  /* 0x0000000811087212 */ /* 0x000fe400078ec0ff */
[----:B------:R-:W-:Y:S02]  /*34a0*/  VOTE.ANY R17, PT, P5 ;  /* 0x0000000000117806 */ /* 0x000fe400028e0100 */
[----:B------:R-:W-:Y:S02]  /*34b0*/  LOP3.LUT R8, R19, R8, RZ, 0xc0, !PT ;  /* 0x0000000813087212 */ /* 0x000fe400078ec0ff */
[----:B------:R-:W-:Y:S02]  /*34c0*/  VOTE.ANY R19, PT, P6 ;  /* 0x0000000000137806 */ /* 0x000fe400030e0100 */
[----:B------:R-:W-:-:S02]  /*34d0*/  @!P5 LOP3.LUT R17, RZ, R17, RZ, 0x33, !PT ;  /* 0x00000011ff11d212 */ /* 0x000fc400078e33ff */
[----:B------:R-:W-:Y:S02]  /*34e0*/  VOTE.ANY R21, PT, P0 ;  /* 0x0000000000157806 */ /* 0x000fe400000e0100 */
[----:B------:R-:W-:Y:S02]  /*34f0*/  @!P6 LOP3.LUT R19, RZ, R19, RZ, 0x33, !PT ;  /* 0x00000013ff13e212 */ /* 0x000fe400078e33ff */
[----:B------:R-:W-:Y:S02]  /*3500*/  LOP3.LUT R8, R17, R8, RZ, 0xc0, !PT ;  /* 0x0000000811087212 */ /* 0x000fe400078ec0ff */
[----:B------:R-:W-:Y:S02]  /*3510*/  @!P0 LOP3.LUT R21, RZ, R21, RZ, 0x33, !PT ;  /* 0x00000015ff158212 */ /* 0x000fe400078e33ff */
[----:B------:R-:W-:Y:S02]  /*3520*/  LOP3.LUT R8, R19, R8, RZ, 0xc0, !PT ;  /* 0x0000000813087212 */ /* 0x000fe400078ec0ff */
[----:B------:R-:W-:-:S02]  /*3530*/  LOP3.LUT R19, R10, UR4, RZ, 0x30, !PT ;  /* 0x000000040a137c12 */ /* 0x000fc4000f8e30ff */
[----:B------:R-:W-:-:S04]  /*3540*/  LOP3.LUT R8, R21, R8, RZ, 0xc0, !PT ;  /* 0x0000000815087212 */ /* 0x000fc800078ec0ff */
[----:B------:R-:W4:Y:S01]  /*3550*/  FLO.U32 R17, R8 ;  /* 0x0000000800117300 */ /* 0x000f2200000e0000 */
[----:B------:R-:W-:-:S07]  /*3560*/  LOP3.LUT R31, R7, R8, RZ, 0xc0, !PT ;  /* 0x00000008071f7212 */ /* 0x000fce00078ec0ff */
[----:B------:R-:W0:Y:S01]  /*3570*/  POPC R31, R31 ;  /* 0x0000001f001f7309 */ /* 0x000e220000000000 */
[----:B----4-:R-:W-:-:S13]  /*3580*/  ISETP.NE.AND P0, PT, R2, R17, PT ;  /* 0x000000110200720c */ /* 0x010fda0003f05270 */
[----:B0-23--:R-:W-:Y:S05]  /*3590*/  @P0 BRA `(.L_x_35) ;  /* 0x0000000000080947 */ /* 0x00dfea0003800000 */
[----:B------:R-:W-:-:S06]  /*35a0*/  IMAD R58, R15, 0x4, R26 ;  /* 0x000000040f3a7824 */ /* 0x000fcc00078e021a */
[----:B------:R0:W2:Y:S02]  /*35b0*/  ATOMS.ADD R58, [R58], R31 ;  /* 0x0000001f3a3a738c */ /* 0x0000a40000000000 */
.L_x_35:
[----:B------:R-:W-:Y:S05]  /*35c0*/  BSYNC.RECONVERGENT B0 ;  /* 0x0000000000007941 */ /* 0x000fea0003800200 */
.L_x_34:
[----:B------:R-:W-:Y:S01]  /*35d0*/  R2P PR, R19, 0x7f ;  /* 0x0000007f13007804 */ /* 0x000fe20000000000 */
[----:B--2---:R2:W3:Y:S01]  /*35e0*/  SHFL.IDX PT, R58, R58, R17, 0x1f ;  /* 0x00001f113a3a7589 */ /* 0x0044e200000e0000 */
        /* <DEDUP_REMOVED lines=28> */
[----:B------:R-:W-:-:S04]  /*37b0*/  LOP3.LUT R8, R8, 0xffff, RZ, 0xc0, !PT ;  /* 0x0000ffff08087812 */ /* 0x000fc800078ec0ff */
[----:B------:R-:W-:Y:S01]  /*37c0*/  SHF.R.U32.HI R15, RZ, UR5, R8 ;  /* 0x00000005ff0f7c19 */ /* 0x000fe20008011608 */
[----:B------:R-:W0:Y:S01]  /*37d0*/  POPC R24, R24 ;  /* 0x0000001800187309 */ /* 0x000e220000000000 */
[----:B------:R-:W-:Y:S02]  /*37e0*/  IMAD.MOV.U32 R8, RZ, RZ, RZ ;  /* 0x000000ffff087224 */ /* 0x000fe400078e00ff */
[----:B------:R-:W-:Y:S02]  /*37f0*/  LOP3.LUT R15, R15, UR4, RZ, 0x30, !PT ;  /* 0x000000040f0f7c12 */ /* 0x000fe4000f8e30ff */
[----:B----4-:R-:W-:-:S13]  /*3800*/  ISETP.NE.AND P0, PT, R2, R25, PT ;  /* 0x000000190200720c */ /* 0x010fda0003f05270 */
[----:B0-23--:R-:W-:Y:S05]  /*3810*/  @P0 BRA `(.L_x_37) ;  /* 0x0000000000080947 */ /* 0x00dfea0003800000 */
[----:B------:R-:W-:-:S05]  /*3820*/  IMAD R19, R19, 0x4, R26 ;  /* 0x0000000413137824 */ /* 0x000fca00078e021a */
[----:B------:R0:W2:Y:S02]  /*3830*/  ATOMS.ADD R8, [R19], R24 ;  /* 0x000000181308738c */ /* 0x0000a40000000000 */
.L_x_37:
[----:B------:R-:W-:Y:S05]  /*3840*/  BSYNC.RECONVERGENT B0 ;  /* 0x0000000000007941 */ /* 0x000fea0003800200 */
.L_x_36:
[----:B------:R-:W-:Y:S01]  /*3850*/  R2P PR, R15, 0x7f ;  /* 0x0000007f0f007804 */ /* 0x000fe20000000000 */
[----:B--2---:R2:W3:Y:S01]  /*3860*/  SHFL.IDX PT, R25, R8, R25, 0x1f ;  /* 0x00001f1908197589 */ /* 0x0044e200000e0000 */
[----:B------:R-:W-:Y:S01]  /*3870*/  LOP3.LUT R12, R36, 0xffff, RZ, 0xc0, !PT ;  /* 0x0000ffff240c7812 */ /* 0x000fe200078ec0ff */
[----:B------:R-:W-:Y:S01]  /*3880*/  BSSY.RECONVERGENT B0, `(.L_x_38) ;  /* 0x0000023000007945 */ /* 0x000fe20003800200 */
[----:B------:R-:W-:Y:S02]  /*3890*/  IMAD.MOV.U32 R14, RZ, RZ, RZ ;  /* 0x000000ffff0e7224 */ /* 0x000fe400078e00ff */
[----:B------:R-:W-:-:S04]  /*38a0*/  SHF.R.U32.HI R12, RZ, UR5, R12 ;  /* 0x00000005ff0c7c19 */ /* 0x000fc8000801160c */
[----:B------:R-:W-:-:S03]  /*38b0*/  LOP3.LUT R37, R12, UR4, RZ, 0x30, !PT ;  /* 0x000000040c257c12 */ /* 0x000fc6000f8e30ff */
[----:B------:R-:W-:Y:S02]  /*38c0*/  VOTE.ANY R10, PT, P0 ;  /* 0x00000000000a7806 */ /* 0x000fe400000e0100 */
[----:B------:R-:W-:Y:S02]  /*38d0*/  VOTE.ANY R17, PT, P1 ;  /* 0x0000000000117806 */ /* 0x000fe400008e0100 */
[----:B------:R-:W-:Y:S02]  /*38e0*/  @!P0 LOP3.LUT R10, RZ, R10, RZ, 0x33, !PT ;  /* 0x0000000aff0a8212 */ /* 0x000fe400078e33ff */
[----:B0-----:R-:W-:Y:S02]  /*38f0*/  VOTE.ANY R19, PT, P2 ;  /* 0x0000000000137806 */ /* 0x001fe400010e0100 */
        /* <DEDUP_REMOVED lines=18> */
[----:B------:R-:W-:-:S04]  /*3a20*/  LOP3.LUT R10, R19, R10, RZ, 0xc0, !PT ;  /* 0x0000000a130a7212 */ /* 0x000fc800078ec0ff */
[----:B------:R-:W-:-:S04]  /*3a30*/  LOP3.LUT R10, R21, R10, RZ, 0xc0, !PT ;  /* 0x0000000a150a7212 */ /* 0x000fc800078ec0ff */
[----:B------:R-:W0:Y:S01]  /*3a40*/  FLO.U32 R21, R10 ;  /* 0x0000000a00157300 */ /* 0x000e2200000e0000 */
[----:B------:R-:W-:-:S07]  /*3a50*/  LOP3.LUT R19, R7, R10, RZ, 0xc0, !PT ;  /* 0x0000000a07137212 */ /* 0x000fce00078ec0ff */
[----:B------:R-:W4:Y:S01]  /*3a60*/  POPC R19, R19 ;  /* 0x0000001300137309 */ /* 0x000f220000000000 */
[----:B0-----:R-:W-:-:S13]  /*3a70*/  ISETP.NE.AND P0, PT, R2, R21, PT ;  /* 0x000000150200720c */ /* 0x001fda0003f05270 */
[----:B--234-:R-:W-:Y:S05]  /*3a80*/  @P0 BRA `(.L_x_39) ;  /* 0x0000000000080947 */ /* 0x01cfea0003800000 */
[----:B------:R-:W-:-:S06]  /*3a90*/  IMAD R14, R15, 0x4, R26 ;  /* 0x000000040f0e7824 */ /* 0x000fcc00078e021a */
[----:B------:R0:W2:Y:S02]  /*3aa0*/  ATOMS.ADD R14, [R14], R19 ;  /* 0x000000130e0e738c */ /* 0x0000a40000000000 */
.L_x_39:
[----:B------:R-:W-:Y:S05]  /*3ab0*/  BSYNC.RECONVERGENT B0 ;  /* 0x0000000000007941 */ /* 0x000fea0003800200 */
.L_x_38:
        /* <DEDUP_REMOVED lines=10> */
[----:B------:R-:W-:Y:S02]  /*3b60*/  @!P1 LOP3.LUT R15, RZ, R15, RZ, 0x33, !PT ;  /* 0x0000000fff0f9212 */ /* 0x000fe400078e33ff */
[----:B------:R-:W-:Y:S02]  /*3b70*/  VOTE.ANY R17, PT, P2 ;  /* 0x0000000000117806 */ /* 0x000fe400010e0100 */
[----:B------:R-:W-:-:S02]  /*3b80*/  LOP3.LUT R8, R15, R8, RZ, 0xc0, !PT ;  /* 0x000000080f087212 */ /* 0x000fc400078ec0ff */
[----:B------:R-:W-:Y:S02]  /*3b90*/  VOTE.ANY R15, PT, P3 ;  /* 0x00000000000f7806 */ /* 0x000fe400018e0100 */
[----:B------:R-:W-:Y:S02]  /*3ba0*/  @!P2 LOP3.LUT R17, RZ, R17, RZ, 0x33, !PT ;  /* 0x00000011ff11a212 */ /* 0x000fe400078e33ff */
[----:B------:R-:W-:Y:S02]  /*3bb0*/  @!P3 LOP3.LUT R15, RZ, R15, RZ, 0x33, !PT ;  /* 0x0000000fff0fb212 */ /* 0x000fe400078e33ff */
[----:B------:R-:W-:Y:S02]  /*3bc0*/  LOP3.LUT R8, R17, R8, RZ, 0xc0, !PT ;  /* 0x0000000811087212 */ /* 0x000fe400078ec0ff */
[----:B------:R-:W-:Y:S02]  /*3bd0*/  LOP3.LUT P0, RZ, R37, 0x80, RZ, 0xc0, !PT ;  /* 0x0000008025ff7812 */ /* 0x000fe4000780c0ff */
[----:B------:R-:W-:-:S02]  /*3be0*/  VOTE.ANY R17, PT, P4 ;  /* 0x0000000000117806 */ /* 0x000fc400020e0100 */
[----:B------:R-:W-:Y:S02]  /*3bf0*/  LOP3.LUT R8, R15, R8, RZ, 0xc0, !PT ;  /* 0x000000080f087212 */ /* 0x000fe400078ec0ff */
[----:B------:R-:W-:Y:S02]  /*3c00*/  VOTE.ANY R15, PT, P5 ;  /* 0x00000000000f7806 */ /* 0x000fe400028e0100 */
[----:B------:R-:W-:Y:S02]  /*3c10*/  @!P4 LOP3.LUT R17, RZ, R17, RZ, 0x33, !PT ;  /* 0x00000011ff11c212 */ /* 0x000fe400078e33ff */
[----:B------:R-:W-:Y:S02]  /*3c20*/  @!P5 LOP3.LUT R15, RZ, R15, RZ, 0x33, !PT ;  /* 0x0000000fff0fd212 */ /* 0x000fe400078e33ff */
[----:B------:R-:W-:Y:S02]  /*3c30*/  LOP3.LUT R8, R17, R8, RZ, 0xc0, !PT ;  /* 0x0000000811087212 */ /* 0x000fe400078ec0ff */
[----:B------:R-:W-:-:S02]  /*3c40*/  VOTE.ANY R17, PT, P6 ;  /* 0x0000000000117806 */ /* 0x000fc400030e0100 */
[----:B------:R-:W-:Y:S02]  /*3c50*/  LOP3.LUT R8, R15, R8, RZ, 0xc0, !PT ;  /* 0x000000080f087212 */ /* 0x000fe400078ec0ff */
[----:B------:R-:W-:Y:S02]  /*3c60*/  VOTE.ANY R15, PT, P0 ;  /* 0x00000000000f7806 */ /* 0x000fe400000e0100 */
[----:B------:R-:W-:Y:S02]  /*3c70*/  @!P6 LOP3.LUT R17, RZ, R17, RZ, 0x33, !PT ;  /* 0x00000011ff11e212 */ /* 0x000fe400078e33ff */
[----:B------:R-:W-:Y:S02]  /*3c80*/  @!P0 LOP3.LUT R15, RZ, R15, RZ, 0x33, !PT ;  /* 0x0000000fff0f8212 */ /* 0x000fe400078e33ff */
[----:B------:R-:W-:-:S04]  /*3c90*/  LOP3.LUT R8, R17, R8, RZ, 0xc0, !PT ;  /* 0x0000000811087212 */ /* 0x000fc800078ec0ff */
        /* <DEDUP_REMOVED lines=8> */
.L_x_41:
[----:B------:R-:W-:Y:S05]  /*3d20*/  BSYNC.RECONVERGENT B0 ;  /* 0x0000000000007941 */ /* 0x000fea0003800200 */
.L_x_40:
[----:B------:R-:W-:Y:S01]  /*3d30*/  R2P PR, R61, 0x7f ;  /* 0x0000007f3d007804 */ /* 0x000fe20000000000 */
[----:B--2---:R2:W3:Y:S01]  /*3d40*/  SHFL.IDX PT, R12, R12, R39, 0x1f ;  /* 0x00001f270c0c7589 */ /* 0x0044e200000e0000 */
[----:B------:R-:W-:Y:S01]  /*3d50*/  BSSY.RECONVERGENT B0, `(.L_x_42) ;  /* 0x0000021000007945 */ /* 0x000fe20003800200 */
[----:B------:R-:W-:-:S10]  /*3d60*/  IMAD.MOV.U32 R10, RZ, RZ, RZ ;  /* 0x000000ffff0a7224 */ /* 0x000fd400078e00ff */
[----:B------:R-:W-:Y:S02]  /*3d70*/  VOTE.ANY R8, PT, P0 ;  /* 0x0000000000087806 */ /* 0x000fe400000e0100 */
[----:B------:R-:W-:Y:S02]  /*3d80*/  VOTE.ANY R15, PT, P1 ;  /* 0x00000000000f7806 */ /* 0x000fe400008e0100 */
[----:B------:R-:W-:Y:S02]  /*3d90*/  @!P0 LOP3.LUT R8, RZ, R8, RZ, 0x33, !PT ;  /* 0x00000008ff088212 */ /* 0x000fe400078e33ff */
[----:B------:R-:W-:Y:S02]  /*3da0*/  @!P1 LOP3.LUT R15, RZ, R15, RZ, 0x33, !PT ;  /* 0x0000000fff0f9212 */ /* 0x000fe400078e33ff */
[----:B------:R-:W-:Y:S02]  /*3db0*/  LOP3.LUT P0, RZ, R61, 0x80, RZ, 0xc0, !PT ;  /* 0x000000803dff7812 */ /* 0x000fe4000780c0ff */
[----:B------:R-:W-:-:S02]  /*3dc0*/  LOP3.LUT R8, R15, R8, RZ, 0xc0, !PT ;  /* 0x000000080f087212 */ /* 0x000fc400078ec0ff */
[----:B------:R-:W-:-:S04]  /*3dd0*/  VOTE.ANY R15, PT, P2 ;  /* 0x00000000000f7806 */ /* 0x000fc800010e0100 */
[----:B------:R-:W-:-:S04]  /*3de0*/  @!P2 LOP3.LUT R15, RZ, R15, RZ, 0x33, !PT ;  /* 0x0000000fff0fa212 */ /* 0x000fc800078e33ff */
[----:B------:R-:W-:Y:S02]  /*3df0*/  LOP3.LUT R8, R15, R8, RZ, 0xc0, !PT ;  /* 0x000000080f087212 */ /* 0x000fe400078ec0ff */
        /* <DEDUP_REMOVED lines=22> */
.L_x_43:
[----:B------:R-:W-:Y:S05]  /*3f60*/  BSYNC.RECONVERGENT B0 ;  /* 0x0000000000007941 */ /* 0x000fea0003800200 */
.L_x_42:
        /* <DEDUP_REMOVED lines=33> */
[----:B------:R-:W-:-:S05]  /*4180*/  IMAD R43, R43, 0x4, R26 ;  /* 0x000000042b2b7824 */ /* 0x000fca00078e021a */
[----:B------:R0:W2:Y:S02]  /*4190*/  ATOMS.ADD R20, [R43], R8 ;  /* 0x000000082b14738c */ /* 0x0000a40000000000 */
.L_x_45:
[----:B------:R-:W-:Y:S05]  /*41a0*/  BSYNC.RECONVERGENT B0 ;  /* 0x0000000000007941 */ /* 0x000fea0003800200 */
.L_x_44:
[----:B------:R-:W-:Y:S01]  /*41b0*/  R2P PR, R45, 0x7f ;  /* 0x0000007f2d007804 */ /* 0x000fe20000000000 */
[----:B------:R-:W-:Y:S01]  /*41c0*/  BSSY.RECONVERGENT B0, `(.L_x_46) ;  /* 0x0000022000007945 */ /* 0x000fe20003800200 */
[----:B------:R-:W-:-:S11]  /*41d0*/  IMAD.MOV.U32 R61, RZ, RZ, RZ ;  /* 0x000000ffff3d7224 */ /* 0x000fd600078e00ff */
        /* <DEDUP_REMOVED lines=24> */
[----:B--2---:R2:W3:Y:S02]  /*4360*/  SHFL.IDX PT, R21, R20, R37, 0x1f ;  /* 0x00001f2514157589 */ /* 0x0044e400000e0000 */
[----:B0-----:R-:W0:Y:S01]  /*4370*/  FLO.U32 R43, R60 ;  /* 0x0000003c002b7300 */ /* 0x001e2200000e0000 */
[----:B------:R-:W-:-:S07]  /*4380*/  LOP3.LUT R18, R7, R60, RZ, 0xc0, !PT ;  /* 0x0000003c07127212 */ /* 0x000fce00078ec0ff */
[----:B------:R-:W4:Y:S01]  /*4390*/  POPC R18, R18 ;  /* 0x0000001200127309 */ /* 0x000f220000000000 */
[----:B0-----:R-:W-:-:S13]  /*43a0*/  ISETP.NE.AND P0, PT, R2, R43, PT ;  /* 0x0000002b0200720c */ /* 0x001fda0003f05270 */
[----:B--234-:R-:W-:Y:S05]  /*43b0*/  @P0 BRA `(.L_x_47) ;  /* 0x0000000000080947 */ /* 0x01cfea0003800000 */
[----:B------:R-:W-:-:S05]  /*43c0*/  IMAD R45, R45, 0x4, R26 ;  /* 0x000000042d2d7824 */ /* 0x000fca00078e021a */
[----:B------:R0:W2:Y:S02]  /*43d0*/  ATOMS.ADD R61, [R45], R18 ;  /* 0x000000122d3d738c */ /* 0x0000a40000000000 */
.L_x_47:
[----:B------:R-:W-:Y:S05]  /*43e0*/  BSYNC.RECONVERGENT B0 ;  /* 0x0000000000007941 */ /* 0x000fea0003800200 */
.L_x_46:
[----:B------:R-:W-:Y:S01]  /*43f0*/  R2P PR, R47, 0x7f ;  /* 0x0000007f2f007804 */ /* 0x000fe20000000000 */
[----:B-1----:R-:W-:Y:S01]  /*4400*/  IMAD.IADD R22, R22, 0x1, R23 ;  /* 0x0000000116167824 */ /* 0x002fe200078e0217 */
[----:B------:R-:W-:Y:S01]  /*4410*/  BSSY.RECONVERGENT B0, `(.L_x_48) ;  /* 0x0000025000007945 */ /* 0x000fe20003800200 */
[----:B--2---:R1:W2:Y:S01]  /*4420*/  SHFL.IDX PT, R23, R61, R43, 0x1f ;  /* 0x00001f2b3d177589 */ /* 0x0042a200000e0000 */
[----:B------:R-:W-:-:S09]  /*4430*/  IMAD.MOV.U32 R60, RZ, RZ, RZ ;  /* 0x000000ffff3c7224 */ /* 0x000fd200078e00ff */
        /* <DEDUP_REMOVED lines=9> */
[----:B------:R-:W-:Y:S02]  /*44d0*/  VOTE.ANY R37, PT, P3 ;  /* 0x0000000000257806 */ /* 0x000fe400018e0100 */
[----:B0-----:R-:W-:Y:S02]  /*44e0*/  VOTE.ANY R45, PT, P0 ;  /* 0x00000000002d7806 */ /* 0x001fe400000e0100 */
[----:B------:R-:W-:Y:S02]  /*44f0*/  @!P3 LOP3.LUT R37, RZ, R37, RZ, 0x33, !PT ;  /* 0x00000025ff25b212 */ /* 0x000fe400078e33ff */
[----:B------:R-:W-:Y:S02]  /*4500*/  @!P0 LOP3.LUT R45, RZ, R45, RZ, 0x33, !PT ;  /* 0x0000002dff2d8212 */ /* 0x000fe400078e33ff */
        /* <DEDUP_REMOVED lines=10> */
[----:B------:R-:W-:Y:S02]  /*45b0*/  LOP3.LUT R45, R45, R20, RZ, 0xc0, !PT ;  /* 0x000000142d2d7212 */ /* 0x000fe400078ec0ff */
[----:B------:R-:W-:Y:S02]  /*45c0*/  LOP3.LUT R20, R44, 0xffff, RZ, 0xc0, !PT ;  /* 0x0000ffff2c147812 */ /* 0x000fe400078ec0ff */
[----:B------:R-:W0:Y:S02]  /*45d0*/  FLO.U32 R39, R45 ;  /* 0x0000002d00277300 */ /* 0x000e2400000e0000 */
[----:B------:R-:W-:Y:S02]  /*45e0*/  SHF.R.U32.HI R37, RZ, UR5, R20 ;  /* 0x00000005ff257c19 */ /* 0x000fe40008011614 */
[----:B------:R-:W-:Y:S02]  /*45f0*/  LOP3.LUT R20, R7, R45, RZ, 0xc0, !PT ;  /* 0x0000002d07147212 */ /* 0x000fe400078ec0ff */
[----:B------:R-:W-:-:S04]  /*4600*/  LOP3.LUT R37, R37, UR4, RZ, 0x30, !PT ;  /* 0x0000000425257c12 */ /* 0x000fc8000f8e30ff */
[----:B------:R-:W3:Y:S01]  /*4610*/  POPC R20, R20 ;  /* 0x0000001400147309 */ /* 0x000ee20000000000 */
[----:B0-----:R-:W-:-:S13]  /*4620*/  ISETP.NE.AND P0, PT, R2, R39, PT ;  /* 0x000000270200720c */ /* 0x001fda0003f05270 */
[----:B-123--:R-:W-:Y:S05]  /*4630*/  @P0 BRA `(.L_x_49) ;  /* 0x0000000000080947 */ /* 0x00efea0003800000 */
[----:B------:R-:W-:-:S05]  /*4640*/  IMAD R47, R47, 0x4, R26 ;  /* 0x000000042f2f7824 */ /* 0x000fca00078e021a */
[----:B------:R0:W1:Y:S02]  /*4650*/  ATOMS.ADD R60, [R47], R20 ;  /* 0x000000142f3c738c */ /* 0x0000640000000000 */
.L_x_49:
[----:B------:R-:W-:Y:S05]  /*4660*/  BSYNC.RECONVERGENT B0 ;  /* 0x0000000000007941 */ /* 0x000fea0003800200 */
.L_x_48:
[----:B------:R-:W-:Y:S01]  /*4670*/  R2P PR, R37, 0x7f ;  /* 0x0000007f25007804 */ /* 0x000fe20000000000 */
[----:B------:R-:W-:Y:S01]  /*4680*/  IMAD.IADD R28, R28, 0x1, R27 ;  /* 0x000000011c1c7824 */ /* 0x000fe200078e021b */
[----:B------:R-:W-:Y:S01]  /*4690*/  BSSY.RECONVERGENT B0, `(.L_x_50) ;  /* 0x0000026000007945 */ /* 0x000fe20003800200 */
[----:B------:R-:W-:Y:S01]  /*46a0*/  IMAD.IADD R30, R30, 0x1, R29 ;  /* 0x000000011e1e7824 */ /* 0x000fe200078e021d */
[----:B------:R-:W-:-:S04]  /*46b0*/  LOP3.LUT R29, R46, 0xffff, RZ, 0xc0, !PT ;  /* 0x0000ffff2e1d7812 */ /* 0x000fc800078ec0ff */
[----:B0-----:R-:W-:-:S04]  /*46c0*/  SHF.R.U32.HI R47, RZ, UR5, R29 ;  /* 0x00000005ff2f7c19 */ /* 0x001fc8000801161d */
[----:B------:R-:W-:Y:S02]  /*46d0*/  LOP3.LUT R47, R47, UR4, RZ, 0x30, !PT ;  /* 0x000000042f2f7c12 */ /* 0x000fe4000f8e30ff */
[----:B------:R-:W-:Y:S02]  /*46e0*/  VOTE.ANY R43, PT, P0 ;  /* 0x00000000002b7806 */ /* 0x000fe400000e0100 */
[----:B------:R-:W-:Y:S02]  /*46f0*/  VOTE.ANY R27, PT, P1 ;  /* 0x00000000001b7806 */ /* 0x000fe400008e0100 */
[----:B------:R-:W-:Y:S02]  /*4700*/  @!P0 LOP3.LUT R43, RZ, R43, RZ, 0x33, !PT ;  /* 0x0000002bff2b8212 */ /* 0x000fe400078e33ff */
[----:B------:R-:W-:Y:S02]  /*4710*/  @!P1 LOP3.LUT R27, RZ, R27, RZ, 0x33, !PT ;  /* 0x0000001bff1b9212 */ /* 0x000fe400078e33ff */
[----:B------:R-:W-:-:S02]  /*4720*/  LOP3.LUT P0, RZ, R37, 0x80, RZ, 0xc0, !PT ;  /* 0x0000008025ff7812 */ /* 0x000fc4000780c0ff */
[----:B------:R-:W-:Y:S02]  /*4730*/  LOP3.LUT R27, R27, R43, RZ, 0xc0, !PT ;  /* 0x0000002b1b1b7212 */ /* 0x000fe400078ec0ff */
[----:B------:R-:W-:-:S04]  /*4740*/  VOTE.ANY R43, PT, P2 ;  /* 0x00000000002b7806 */ /* 0x000fc800010e0100 */
[----:B------:R-:W-:-:S04]  /*4750*/  @!P2 LOP3.LUT R43, RZ, R43, RZ, 0x33, !PT ;  /* 0x0000002bff2ba212 */ /* 0x000fc800078e33ff */
[----:B------:R-:W-:Y:S02]  /*4760*/  LOP3.LUT R27, R43, R27, RZ, 0xc0, !PT ;  /* 0x0000001b2b1b7212 */ /* 0x000fe400078ec0ff */
[----:B------:R-:W-:Y:S02]  /*4770*/  VOTE.ANY R43, PT, P3 ;  /* 0x00000000002b7806 */ /* 0x000fe400018e0100 */
[----:B------:R-:W-:Y:S02]  /*4780*/  VOTE.ANY R45, PT, P0 ;  /* 0x00000000002d7806 */ /* 0x000fe400000e0100 */
        /* <DEDUP_REMOVED lines=13> */
[----:B-1----:R0:W1:Y:S02]  /*4860*/  SHFL.IDX PT, R27, R60, R39, 0x1f ;  /* 0x00001f273c1b7589 */ /* 0x00206400000e0000 */
[----:B------:R-:W2:Y:S01]  /*4870*/  FLO.U32 R43, R45 ;  /* 0x0000002d002b7300 */ /* 0x000ea200000e0000 */
[----:B------:R-:W-:-:S07]  /*4880*/  LOP3.LUT R29, R7, R45, RZ, 0xc0, !PT ;  /* 0x0000002d071d7212 */ /* 0x000fce00078ec0ff */
[----:B------:R-:W3:Y:S01]  /*4890*/  POPC R29, R29 ;  /* 0x0000001d001d7309 */ /* 0x000ee20000000000 */
[----:B0-----:R-:W-:Y:S01]  /*48a0*/  IMAD.MOV.U32 R39, RZ, RZ, RZ ;  /* 0x000000ffff277224 */ /* 0x001fe200078e00ff */
[----:B--2---:R-:W-:-:S13]  /*48b0*/  ISETP.NE.AND P0, PT, R2, R43, PT ;  /* 0x0000002b0200720c */ /* 0x004fda0003f05270 */
[----:B-1-3--:R-:W-:Y:S05]  /*48c0*/  @P0 BRA `(.L_x_51) ;  /* 0x0000000000080947 */ /* 0x00afea0003800000 */
[----:B------:R-:W-:-:S05]  /*48d0*/  IMAD R60, R37, 0x4, R26 ;  /* 0x00000004253c7824 */ /* 0x000fca00078e021a */
[----:B------:R0:W1:Y:S02]  /*48e0*/  ATOMS.ADD R39, [R60], R29 ;  /* 0x0000001d3c27738c */ /* 0x0000640000000000 */
.L_x_51:
[----:B------:R-:W-:Y:S05]  /*48f0*/  BSYNC.RECONVERGENT B0 ;  /* 0x0000000000007941 */ /* 0x000fea0003800200 */
.L_x_50:
[----:B------:R-:W-:Y:S01]  /*4900*/  R2P PR, R47, 0x7f ;  /* 0x0000007f2f007804 */ /* 0x000fe20000000000 */
[----:B0-----:R-:W-:Y:S01]  /*4910*/  IMAD.IADD R60, R31, 0x1, R58 ;  /* 0x000000011f3c7824 */ /* 0x001fe200078e023a */
        /* <DEDUP_REMOVED lines=26> */
[----:B-1----:R0:W1:Y:S02]  /*4ac0*/  SHFL.IDX PT, R58, R39, R43, 0x1f ;  /* 0x00001f2b273a7589 */ /* 0x00206400000e0000 */
[----:B------:R-:W2:Y:S01]  /*4ad0*/  FLO.U32 R45, R37 ;  /* 0x00000025002d7300 */ /* 0x000ea200000e0000 */
[----:B------:R-:W-:-:S07]  /*4ae0*/  LOP3.LUT R31, R7, R37, RZ, 0xc0, !PT ;  /* 0x00000025071f7212 */ /* 0x000fce00078ec0ff */
[----:B------:R-:W3:Y:S01]  /*4af0*/  POPC R31, R31 ;  /* 0x0000001f001f7309 */ /* 0x000ee20000000000 */
[----:B--2---:R-:W-:-:S13]  /*4b00*/  ISETP.NE.AND P0, PT, R2, R45, PT ;  /* 0x0000002d0200720c */ /* 0x004fda0003f05270 */
[----:B01-3--:R-:W-:Y:S05]  /*4b10*/  @P0 BRA `(.L_x_53) ;  /* 0x0000000000080947 */ /* 0x00bfea0003800000 */
[----:B------:R-:W-:-:S05]  /*4b20*/  IMAD R47, R47, 0x4, R26 ;  /* 0x000000042f2f7824 */ /* 0x000fca00078e021a */
[----:B------:R0:W1:Y:S02]  /*4b30*/  ATOMS.ADD R61, [R47], R31 ;  /* 0x0000001f2f3d738c */ /* 0x0000640000000000 */
.L_x_53:
[----:B------:R-:W-:Y:S05]  /*4b40*/  BSYNC.RECONVERGENT B0 ;  /* 0x0000000000007941 */ /* 0x000fea0003800200 */
.L_x_52:
[----:B------:R-:W-:Y:S01]  /*4b50*/  R2P PR, R51, 0x7f ;  /* 0x0000007f33007804 */ /* 0x000fe20000000000 */
[----:B------:R-:W-:Y:S01]  /*4b60*/  IMAD.IADD R24, R24, 0x1, R25 ;  /* 0x0000000118187824 */ /* 0x000fe200078e0219 */
        /* <DEDUP_REMOVED lines=25> */
[----:B------:R-:W-:Y:S01]  /*4d00*/  LOP3.LUT R47, R47, R25, RZ, 0xc0, !PT ;  /* 0x000000192f2f7212 */ /* 0x000fe200078ec0ff */
[----:B------:R-:W-:Y:S01]  /*4d10*/  IMAD.IADD R25, R19, 0x1, R14 ;  /* 0x0000000113197824 */ /* 0x000fe200078e020e */
[----:B------:R-:W-:Y:S01]  /*4d20*/  LOP3.LUT R14, R49, 0xffff, RZ, 0xc0, !PT ;  /* 0x0000ffff310e7812 */ /* 0x000fe200078ec0ff */
[----:B-1----:R0:W1:Y:S01]  /*4d30*/  SHFL.IDX PT, R19, R61, R45, 0x1f ;  /* 0x00001f2d3d137589 */ /* 0x00206200000e0000 */
[----:B------:R-:W2:Y:S02]  /*4d40*/  FLO.U32 R39, R47 ;  /* 0x0000002f00277300 */ /* 0x000ea400000e0000 */
[----:B------:R-:W-:Y:S02]  /*4d50*/  SHF.R.U32.HI R37, RZ, UR5, R14 ;  /* 0x00000005ff257c19 */ /* 0x000fe4000801160e */
[----:B------:R-:W-:Y:S02]  /*4d60*/  LOP3.LUT R14, R7, R47, RZ, 0xc0, !PT ;  /* 0x0000002f070e7212 */ /* 0x000fe400078ec0ff */
[----:B------:R-:W-:-:S04]  /*4d70*/  LOP3.LUT R37, R37, UR4, RZ, 0x30, !PT ;  /* 0x0000000425257c12 */ /* 0x000fc8000f8e30ff */
[----:B------:R-:W3:Y:S01]  /*4d80*/  POPC R14, R14 ;  /* 0x0000000e000e7309 */ /* 0x000ee20000000000 */
[----:B--2---:R-:W-:-:S13]  /*4d90*/  ISETP.NE.AND P0, PT, R2, R39, PT ;  /* 0x000000270200720c */ /* 0x004fda0003f05270 */
[----:B01-3--:R-:W-:Y:S05]  /*4da0*/  @P0 BRA `(.L_x_55) ;  /* 0x0000000000080947 */ /* 0x00bfea0003800000 */
[----:B------:R-:W-:-:S06]  /*4db0*/  IMAD R43, R51, 0x4, R26 ;  /* 0x00000004332b7824 */ /* 0x000fcc00078e021a */
[----:B------:R0:W1:Y:S02]  /*4dc0*/  ATOMS.ADD R43, [R43], R14 ;  /* 0x0000000e2b2b738c */ /* 0x0000640000000000 */
.L_x_55:
[----:B------:R-:W-:Y:S05]  /*4dd0*/  BSYNC.RECONVERGENT B0 ;  /* 0x0000000000007941 */ /* 0x000fea0003800200 */
.L_x_54:
[----:B------:R-:W-:Y:S01]  /*4de0*/  R2P PR, R37, 0x7f ;  /* 0x0000007f25007804 */ /* 0x000fe20000000000 */
[----:B------:R-:W-:Y:S01]  /*4df0*/  IMAD.IADD R12, R17, 0x1, R12 ;  /* 0x00000001110c7824 */ /* 0x000fe200078e020c */
[----:B-1----:R1:W2:Y:S01]  /*4e00*/  SHFL.IDX PT, R39, R43, R39, 0x1f ;  /* 0x00001f272b277589 */ /* 0x0022a200000e0000 */
[----:B------:R-:W-:Y:S01]  /*4e10*/  IMAD.IADD R10, R15, 0x1, R10 ;  /* 0x000000010f0a7824 */ /* 0x000fe200078e020a */
[----:B------:R-:W-:Y:S01]  /*4e20*/  LOP3.LUT R15, R50, 0xffff, RZ, 0xc0, !PT ;  /* 0x0000ffff320f7812 */ /* 0x000fe200078ec0ff */
[----:B------:R-:W-:Y:S01]  /*4e30*/  BSSY.RECONVERGENT B0, `(.L_x_56) ;  /* 0x0000023000007945 */ /* 0x000fe20003800200 */
[----:B------:R-:W-:-:S07]  /*4e40*/  IMAD.MOV.U32 R51, RZ, RZ, RZ ;  /* 0x000000ffff337224 */ /* 0x000fce00078e00ff */
        /* <DEDUP_REMOVED lines=23> */
[----:B------:R-:W-:Y:S02]  /*4fc0*/  SHF.R.U32.HI R45, RZ, UR5, R15 ;  /* 0x00000005ff2d7c19 */ /* 0x000fe4000801160f */
[----:B------:R-:W-:Y:S02]  /*4fd0*/  LOP3.LUT R47, R47, R17, RZ, 0xc0, !PT ;  /* 0x000000112f2f7212 */ /* 0x000fe400078ec0ff */
[----:B------:R-:W-:Y:S02]  /*4fe0*/  LOP3.LUT R45, R45, UR4, RZ, 0x30, !PT ;  /* 0x000000042d2d7c12 */ /* 0x000fe4000f8e30ff */
[----:B------:R-:W3:Y:S01]  /*4ff0*/  FLO.U32 R17, R47 ;  /* 0x0000002f00117300 */ /* 0x000ee200000e0000 */
[----:B------:R-:W-:-:S07]  /*5000*/  LOP3.LUT R15, R7, R47, RZ, 0xc0, !PT ;  /* 0x0000002f070f7212 */ /* 0x000fce00078ec0ff */
[----:B------:R-:W4:Y:S01]  /*5010*/  POPC R15, R15 ;  /* 0x0000000f000f7309 */ /* 0x000f220000000000 */
[----:B---3--:R-:W-:-:S13]  /*5020*/  ISETP.NE.AND P0, PT, R2, R17, PT ;  /* 0x000000110200720c */ /* 0x008fda0003f05270 */
[----:B-12-4-:R-:W-:Y:S05]  /*5030*/  @P0 BRA `(.L_x_57) ;  /* 0x0000000000080947 */ /* 0x016fea0003800000 */
[----:B------:R-:W-:-:S05]  /*5040*/  IMAD R37, R37, 0x4, R26 ;  /* 0x0000000425257824 */ /* 0x000fca00078e021a */
[----:B------:R1:W2:Y:S02]  /*5050*/  ATOMS.ADD R51, [R37], R15 ;  /* 0x0000000f2533738c */ /* 0x0002a40000000000 */
.L_x_57:
[----:B------:R-:W-:Y:S05]  /*5060*/  BSYNC.RECONVERGENT B0 ;  /* 0x0000000000007941 */ /* 0x000fea0003800200 */
.L_x_56:
[----:B------:R-:W-:Y:S01]  /*5070*/  R2P PR, R45, 0x7f ;  /* 0x0000007f2d007804 */ /* 0x000fe20000000000 */
[----:B------:R-:W-:Y:S01]  /*5080*/  IMAD.IADD R8, R8, 0x1, R21 ;  /* 0x0000000108087824 */ /* 0x000fe200078e0215 */
[----:B--2---:R2:W3:Y:S01]  /*5090*/  SHFL.IDX PT, R17, R51, R17, 0x1f ;  /* 0x00001f1133117589 */ /* 0x0044e200000e0000 */
[----:B------:R-:W-:Y:S01]  /*50a0*/  BSSY.RECONVERGENT B0, `(.L_x_58) ;  /* 0x0000021000007945 */ /* 0x000fe20003800200 */
[----:B------:R-:W-:-:S09]  /*50b0*/  IMAD.MOV.U32 R47, RZ, RZ, RZ ;  /* 0x000000ffff2f7224 */ /* 0x000fd200078e00ff */
[----:B-1----:R-:W-:Y:S02]  /*50c0*/  VOTE.ANY R37, PT, P0 ;  /* 0x0000000000257806 */ /* 0x002fe400000e0100 */
        /* <DEDUP_REMOVED lines=23> */
[----:B------:R-:W1:Y:S01]  /*5240*/  FLO.U32 R43, R37 ;  /* 0x00000025002b7300 */ /* 0x000e6200000e0000 */
[----:B------:R-:W-:-:S07]  /*5250*/  LOP3.LUT R21, R7, R37, RZ, 0xc0, !PT ;  /* 0x0000002507157212 */ /* 0x000fce00078ec0ff */
[----:B------:R-:W4:Y:S01]  /*5260*/  POPC R21, R21 ;  /* 0x0000001500157309 */ /* 0x000f220000000000 */
[----:B-1----:R-:W-:-:S13]  /*5270*/  ISETP.NE.AND P0, PT, R2, R43, PT ;  /* 0x0000002b0200720c */ /* 0x002fda0003f05270 */
[----:B--234-:R-:W-:Y:S05]  /*5280*/  @P0 BRA `(.L_x_59) ;  /* 0x0000000000080947 */ /* 0x01cfea0003800000 */
[----:B------:R-:W-:-:S05]  /*5290*/  IMAD R45, R45, 0x4, R26 ;  /* 0x000000042d2d7824 */ /* 0x000fca00078e021a */
[----:B------:R1:W2:Y:S02]  /*52a0*/  ATOMS.ADD R47, [R45], R21 ;  /* 0x000000152d2f738c */ /* 0x0002a40000000000 */
.L_x_59:
[----:B------:R-:W-:Y:S05]  /*52b0*/  BSYNC.RECONVERGENT B0 ;  /* 0x0000000000007941 */ /* 0x000fea0003800200 */
.L_x_58:
[----:B------:R-:W-:Y:S01]  /*52c0*/  R2P PR, R57, 0x7f ;  /* 0x0000007f39007804 */ /* 0x000fe20000000000 */
[----:B------:R-:W-:Y:S01]  /*52d0*/  IMAD.IADD R18, R18, 0x1, R23 ;  /* 0x0000000112127824 */ /* 0x000fe200078e0217 */
[----:B--2---:R2:W3:Y:S01]  /*52e0*/  SHFL.IDX PT, R43, R47, R43, 0x1f ;  /* 0x00001f2b2f2b7589 */ /* 0x0044e200000e0000 */
        /* <DEDUP_REMOVED lines=14> */
[----:B-1----:R-:W-:Y:S02]  /*53d0*/  VOTE.ANY R45, PT, P0 ;  /* 0x00000000002d7806 */ /* 0x002fe400000e0100 */
        /* <DEDUP_REMOVED lines=15> */
[----:B------:R-:W1:Y:S01]  /*54d0*/  FLO.U32 R23, R45 ;  /* 0x0000002d00177300 */ /* 0x000e6200000e0000 */
[----:B------:R-:W-:-:S07]  /*54e0*/  LOP3.LUT R27, R7, R45, RZ, 0xc0, !PT ;  /* 0x0000002d071b7212 */ /* 0x000fce00078ec0ff */
[----:B------:R-:W4:Y:S01]  /*54f0*/  POPC R27, R27 ;  /* 0x0000001b001b7309 */ /* 0x000f220000000000 */
[----:B-1----:R-:W-:-:S13]  /*5500*/  ISETP.NE.AND P0, PT, R2, R23, PT ;  /* 0x000000170200720c */ /* 0x002fda0003f05270 */
[----:B--234-:R-:W-:Y:S05]  /*5510*/  @P0 BRA `(.L_x_61) ;  /* 0x0000000000080947 */ /* 0x01cfea0003800000 */
[----:B------:R-:W-:-:S06]  /*5520*/  IMAD R51, R57, 0x4, R26 ;  /* 0x0000000439337824 */ /* 0x000fcc00078e021a */
[----:B------:R1:W2:Y:S02]  /*5530*/  ATOMS.ADD R51, [R51], R27 ;  /* 0x0000001b3333738c */ /* 0x0002a40000000000 */
.L_x_61:
[----:B------:R-:W-:Y:S05]  /*5540*/  BSYNC.RECONVERGENT B0 ;  /* 0x0000000000007941 */ /* 0x000fea0003800200 */
.L_x_60:
        /* <DEDUP_REMOVED lines=33> */
[----:B------:R-:W4:Y:S01]  /*5760*/  FLO.U32 R29, R57 ;  /* 0x00000039001d7300 */ /* 0x000f2200000e0000 */
[----:B------:R-:W-:-:S07]  /*5770*/  LOP3.LUT R31, R7, R57, RZ, 0xc0, !PT ;  /* 0x00000039071f7212 */ /* 0x000fce00078ec0ff */
[----:B------:R-:W0:Y:S01]  /*5780*/  POPC R31, R31 ;  /* 0x0000001f001f7309 */ /* 0x000e220000000000 */
[----:B----4-:R-:W-:-:S13]  /*5790*/  ISETP.NE.AND P0, PT, R2, R29, PT ;  /* 0x0000001d0200720c */ /* 0x010fda0003f05270 */
[----:B0-23--:R-:W-:Y:S05]  /*57a0*/  @P0 BRA `(.L_x_63) ;  /* 0x0000000000080947 */ /* 0x00dfea0003800000 */
[----:B------:R-:W-:-:S05]  /*57b0*/  IMAD R37, R37, 0x4, R26 ;  /* 0x0000000425257824 */ /* 0x000fca00078e021a */
[----:B------:R0:W2:Y:S02]  /*57c0*/  ATOMS.ADD R47, [R37], R31 ;  /* 0x0000001f252f738c */ /* 0x0000a40000000000 */
.L_x_63:
[----:B------:R-:W-:Y:S05]  /*57d0*/  BSYNC.RECONVERGENT B0 ;  /* 0x0000000000007941 */ /* 0x000fea0003800200 */
.L_x_62:
[----:B------:R-:W-:Y:S01]  /*57e0*/  R2P PR, R45, 0x7f ;  /* 0x0000007f2d007804 */ /* 0x000fe20000000000 */
[----:B------:R-:W-:Y:S01]  /*57f0*/  IMAD.IADD R14, R14, 0x1, R39 ;  /* 0x000000010e0e7824 */ /* 0x000fe200078e0227 */
[----:B--2---:R2:W3:Y:S01]  /*5800*/  SHFL.IDX PT, R47, R47, R29, 0x1f ;  /* 0x00001f1d2f2f7589 */ /* 0x0044e200000e0000 */
[----:B------:R-:W-:Y:S01]  /*5810*/  IMAD.IADD R17, R15, 0x1, R17 ;  /* 0x000000010f117824 */ /* 0x000fe200078e0211 */
[----:B------:R-:W-:Y:S01]  /*5820*/  LOP3.LUT R15, R55, 0xffff, RZ, 0xc0, !PT ;  /* 0x0000ffff370f7812 */ /* 0x000fe200078ec0ff */
[----:B------:R-:W-:Y:S01]  /*5830*/  BSSY.RECONVERGENT B0, `(.L_x_64) ;  /* 0x0000023000007945 */ /* 0x000fe20003800200 */
[----:B------:R-:W-:-:S07]  /*5840*/  IMAD.MOV.U32 R57, RZ, RZ, RZ ;  /* 0x000000ffff397224 */ /* 0x000fce00078e00ff */
[----:B0-----:R-:W-:Y:S02]  /*5850*/  VOTE.ANY R37, PT, P0 ;  /* 0x0000000000257806 */ /* 0x001fe400000e0100 */
        /* <DEDUP_REMOVED lines=25> */
[----:B------:R-:W0:Y:S01]  /*59f0*/  FLO.U32 R37, R51 ;  /* 0x0000003300257300 */ /* 0x000e2200000e0000 */
[----:B------:R-:W-:-:S07]  /*5a00*/  LOP3.LUT R15, R7, R51, RZ, 0xc0, !PT ;  /* 0x00000033070f7212 */ /* 0x000fce00078ec0ff */
[----:B------:R-:W4:Y:S01]  /*5a10*/  POPC R15, R15 ;  /* 0x0000000f000f7309 */ /* 0x000f220000000000 */
[----:B0-----:R-:W-:-:S13]  /*5a20*/  ISETP.NE.AND P0, PT, R2, R37, PT ;  /* 0x000000250200720c */ /* 0x001fda0003f05270 */
[----:B--234-:R-:W-:Y:S05]  /*5a30*/  @P0 BRA `(.L_x_65) ;  /* 0x0000000000080947 */ /* 0x01cfea0003800000 */
[----:B------:R-:W-:-:S05]  /*5a40*/  IMAD R45, R45, 0x4, R26 ;  /* 0x000000042d2d7824 */ /* 0x000fca00078e021a */
[----:B------:R0:W2:Y:S02]  /*5a50*/  ATOMS.ADD R57, [R45], R15 ;  /* 0x0000000f2d39738c */ /* 0x0000a40000000000 */
.L_x_65:
[----:B------:R-:W-:Y:S05]  /*5a60*/  BSYNC.RECONVERGENT B0 ;  /* 0x0000000000007941 */ /* 0x000fea0003800200 */
.L_x_64:
[----:B------:R-:W-:Y:S01]  /*5a70*/  R2P PR, R39, 0x7f ;  /* 0x0000007f27007804 */ /* 0x000fe20000000000 */
[----:B--2---:R2:W3:Y:S01]  /*5a80*/  SHFL.IDX PT, R37, R57, R37, 0x1f ;  /* 0x00001f2539257589 */ /* 0x0044e200000e0000 */
[----:B------:R-:W-:Y:S11]  /*5a90*/  BSSY.RECONVERGENT B0, `(.L_x_66) ;  /* 0x0000021000007945 */ /* 0x000ff60003800200 */
[----:B------:R-:W-:-:S02]  /*5aa0*/  VOTE.ANY R29, PT, P0 ;  /* 0x00000000001d7806 */ /* 0x000fc400000e0100 */
[----:B0-----:R-:W-:Y:S02]  /*5ab0*/  VOTE.ANY R45, PT, P1 ;  /* 0x00000000002d7806 */ /* 0x001fe400008e0100 */
[----:B------:R-:W-:Y:S02]  /*5ac0*/  @!P0 LOP3.LUT R29, RZ, R29, RZ, 0x33, !PT ;  /* 0x0000001dff1d8212 */ /* 0x000fe400078e33ff */
[----:B------:R-:W-:Y:S02]  /*5ad0*/  @!P1 LOP3.LUT R45, RZ, R45, RZ, 0x33, !PT ;  /* 0x0000002dff2d9212 */ /* 0x000fe400078e33ff */
[----:B------:R-:W-:Y:S02]  /*5ae0*/  LOP3.LUT P0, RZ, R39, 0x80, RZ, 0xc0, !PT ;  /* 0x0000008027ff7812 */ /* 0x000fe4000780c0ff */
        /* <DEDUP_REMOVED lines=19> */
[----:B------:R-:W0:Y:S02]  /*5c20*/  FLO.U32 R29, R45 ;  /* 0x0000002d001d7300 */ /* 0x000e2400000e0000 */
[----:B0-----:R-:W-:Y:S02]  /*5c30*/  ISETP.NE.AND P0, PT, R2, R29, PT ;  /* 0x0000001d0200720c */ /* 0x001fe40003f05270 */
[----:B------:R-:W-:Y:S01]  /*5c40*/  LOP3.LUT R2, R7, R45, RZ, 0xc0, !PT ;  /* 0x0000002d07027212 */ /* 0x000fe200078ec0ff */
[----:B------:R-:W-:-:S05]  /*5c50*/  IMAD.MOV.U32 R7, RZ, RZ, RZ ;  /* 0x000000ffff077224 */ /* 0x000fca00078e00ff */
[----:B------:R-:W0:Y:S05]  /*5c60*/  POPC R2, R2 ;  /* 0x0000000200027309 */ /* 0x000e2a0000000000 */
[----:B--23--:R-:W-:Y:S05]  /*5c70*/  @P0 BRA `(.L_x_67) ;  /* 0x0000000000080947 */ /* 0x00cfea0003800000 */
[----:B------:R-:W-:-:S06]  /*5c80*/  IMAD R7, R39, 0x4, R26 ;  /* 0x0000000427077824 */ /* 0x000fcc00078e021a */
[----:B0-----:R2:W3:Y:S02]  /*5c90*/  ATOMS.ADD R7, [R7], R2 ;  /* 0x000000020707738c */ /* 0x0014e40000000000 */
.L_x_67:
[----:B------:R-:W-:Y:S05]  /*5ca0*/  BSYNC.RECONVERGENT B0 ;  /* 0x0000000000007941 */ /* 0x000fea0003800200 */
.L_x_66:
[----:B------:R-:W-:Y:S01]  /*5cb0*/  BAR.SYNC.DEFER_BLOCKING 0x0 ;  /* 0x0000000000007b1d */ /* 0x000fe20000010000 */
[----:B------:R-:W-:Y:S01]  /*5cc0*/  IMAD.IADD R26, R21, 0x1, R43 ;  /* 0x00000001151a7824 */ /* 0x000fe200078e022b */
[----:B------:R-:W-:Y:S01]  /*5cd0*/  LOP3.LUT R39, R6, 0x8000, RZ, 0x3c, !PT ;  /* 0x0000800006277812 */ /* 0x000fe200078e3cff */
[----:B------:R-:W-:Y:S01]  /*5ce0*/  IMAD R21, R22, 0x2, R3 ;  /* 0x0000000216157824 */ /* 0x000fe200078e0203 */
[----:B------:R-:W-:Y:S01]  /*5cf0*/  ISETP.GT.U32.AND P0, PT, R0, 0xff, PT ;  /* 0x000000ff0000780c */ /* 0x000fe20003f04070 */
[----:B------:R-:W-:Y:S01]  /*5d00*/  IMAD.IADD R37, R15, 0x1, R37 ;  /* 0x000000010f257824 */ /* 0x000fe200078e0225 */
[----:B------:R-:W-:Y:S01]  /*5d10*/  BSSY B1, `(.L_x_68) ;  /* 0x0000056000017945 */ /* 0x000fe20003800000 */
[--C-:B------:R-:W-:Y:S01]  /*5d20*/  IMAD R15, R28, 0x2, R3.reuse ;  /* 0x000000021c0f7824 */ /* 0x100fe200078e0203 */
[----:B---3--:R3:W0:Y:S01]  /*5d30*/  SHFL.IDX PT, R29, R7, R29, 0x1f ;  /* 0x00001f1d071d7589 */ /* 0x00862200000e0000 */
[--C-:B------:R-:W-:Y:S02]  /*5d40*/  IMAD R30, R30, 0x2, R3.reuse ;  /* 0x000000021e1e7824 */ /* 0x100fe400078e0203 */
[----:B------:R-:W-:-:S02]  /*5d50*/  IMAD R60, R60, 0x2, R3 ;  /* 0x000000023c3c7824 */ /* 0x000fc400078e0203 */
[----:B------:R-:W-:Y:S02]  /*5d60*/  IMAD R25, R25, 0x2, R3 ;  /* 0x0000000219197824 */ /* 0x000fe400078e0203 */
[----:B------:R-:W-:Y:S02]  /*5d70*/  IMAD.IADD R6, R27, 0x1, R23 ;  /* 0x000000011b067824 */ /* 0x000fe400078e0217 */
[--C-:B------:R-:W-:Y:S02]  /*5d80*/  IMAD R23, R8, 0x2, R3.reuse ;  /* 0x0000000208177824 */ /* 0x100fe400078e0203 */
[--C-:B---3--:R-:W-:Y:S01]  /*5d90*/  IMAD R7, R24, 0x2, R3.reuse ;  /* 0x0000000218077824 */ /* 0x108fe200078e0203 */
[----:B------:R-:W-:Y:S01]  /*5da0*/  LOP3.LUT R24, R11, 0x8000, RZ, 0x3c, !PT ;  /* 0x000080000b187812 */ /* 0x000fe200078e3cff */
[--C-:B------:R-:W-:Y:S02]  /*5db0*/  IMAD R11, R12, 0x2, R3.reuse ;  /* 0x000000020c0b7824 */ /* 0x100fe400078e0203 */
[--C-:B------:R-:W-:Y:S01]  /*5dc0*/  IMAD R18, R18, 0x2, R3.reuse ;  /* 0x0000000212127824 */ /* 0x100fe200078e0203 */
[----:B------:R3:W-:Y:S01]  /*5dd0*/  STS.U16 [R21+-0x2], R39 ;  /* 0xfffffe2715007388 */ /* 0x0007e20000000400 */
[----:B------:R-:W-:-:S02]  /*5de0*/  IMAD R19, R19, 0x2, R3 ;  /* 0x0000000213137824 */ /* 0x000fc400078e0203 */
[----:B------:R-:W-:Y:S01]  /*5df0*/  IMAD.IADD R22, R31, 0x1, R47 ;  /* 0x000000011f167824 */ /* 0x000fe200078e022f */
[----:B------:R4:W-:Y:S01]  /*5e00*/  STS.U16 [R15+-0x2], R34 ;  /* 0xfffffe220f007388 */ /* 0x0009e20000000400 */
[--C-:B------:R-:W-:Y:S02]  /*5e10*/  IMAD R8, R17, 0x2, R3.reuse ;  /* 0x0000000211087824 */ /* 0x100fe400078e0203 */
[----:B------:R-:W-:Y:S01]  /*5e20*/  IMAD R17, R6, 0x2, R3 ;  /* 0x0000000206117824 */ /* 0x000fe200078e0203 */
[----:B------:R-:W-:Y:S01]  /*5e30*/  STS.U16 [R30+-0x2], R35 ;  /* 0xfffffe231e007388 */ /* 0x000fe20000000400 */
[----:B0-2---:R-:W-:Y:S02]  /*5e40*/  IMAD.IADD R2, R2, 0x1, R29 ;  /* 0x0000000102027824 */ /* 0x005fe400078e021d */
[--C-:B---3--:R-:W-:Y:S01]  /*5e50*/  IMAD R21, R10, 0x2, R3.reuse ;  /* 0x000000020a157824 */ /* 0x108fe200078e0203 */
[----:B------:R0:W-:Y:S01]  /*5e60*/  STS.U16 [R60+-0x2], R9 ;  /* 0xfffffe093c007388 */ /* 0x0001e20000000400 */
[----:B------:R-:W-:-:S02]  /*5e70*/  IMAD R22, R22, 0x2, R3 ;  /* 0x0000000216167824 */ /* 0x000fc400078e0203 */
[--C-:B----4-:R-:W-:Y:S01]  /*5e80*/  IMAD R15, R14, 0x2, R3.reuse ;  /* 0x000000020e0f7824 */ /* 0x110fe200078e0203 */
[----:B------:R2:W-:Y:S01]  /*5e90*/  STS.U16 [R7+-0x2], R16 ;  /* 0xfffffe1007007388 */ /* 0x0005e20000000400 */
[--C-:B------:R-:W-:Y:S02]  /*5ea0*/  IMAD R37, R37, 0x2, R3.reuse ;  /* 0x0000000225257824 */ /* 0x100fe400078e0203 */
[--C-:B------:R-:W-:Y:S01]  /*5eb0*/  IMAD R2, R2, 0x2, R3.reuse ;  /* 0x0000000202027824 */ /* 0x100fe200078e0203 */
[----:B------:R-:W-:Y:S01]  /*5ec0*/  STS.U16 [R25+-0x2], R24 ;  /* 0xfffffe1819007388 */ /* 0x000fe20000000400 */
[----:B0-----:R-:W-:-:S03]  /*5ed0*/  IMAD R9, R58, 0x2, R3 ;  /* 0x000000023a097824 */ /* 0x001fc600078e0203 */
[----:B------:R0:W-:Y:S01]  /*5ee0*/  STS.U16 [R11+-0x2], R36 ;  /* 0xfffffe240b007388 */ /* 0x0001e20000000400 */
[----:B--2---:R-:W-:-:S03]  /*5ef0*/  IMAD R7, R20, 0x2, R3 ;  /* 0x0000000214077824 */ /* 0x004fc600078e0203 */
[----:B------:R2:W-:Y:S04]  /*5f00*/  STS.U16 [R21+-0x2], R38 ;  /* 0xfffffe2615007388 */ /* 0x0005e80000000400 */
[----:B------:R2:W-:Y:S01]  /*5f10*/  STS.U16 [R23+-0x2], R40 ;  /* 0xfffffe2817007388 */ /* 0x0005e20000000400 */
[----:B0-----:R-:W-:-:S03]  /*5f20*/  IMAD R11, R26, 0x2, R3 ;  /* 0x000000021a0b7824 */ /* 0x001fc600078e0203 */
[----:B------:R2:W-:Y:S04]  /*5f30*/  STS.U16 [R18+-0x2], R41 ;  /* 0xfffffe2912007388 */ /* 0x0005e80000000400 */
        /* <DEDUP_REMOVED lines=9> */
[----:B------:R2:W-:Y:S01]  /*5fd0*/  STS.U16 [R2+-0x2], R55 ;  /* 0xfffffe3702007388 */ /* 0x0005e20000000400 */
[----:B------:R-:W-:Y:S05]  /*5fe0*/  @P0 BRA `(.L_x_69) ;  /* 0x0000000000a00947 */ /* 0x000fea0003800000 */
[----:B------:R-:W3:Y:S01]  /*5ff0*/  LDG.E R32, desc[UR8][R32.64] ;  /* 0x0000000820207981 */ /* 0x000ee2000c1e1900 */
[----:B------:R-:W-:Y:S01]  /*6000*/  ISETP.GE.AND P0, PT, R5, 0x1, PT ;  /* 0x000000010500780c */ /* 0x000fe20003f06270 */
[----:B--2---:R-:W-:Y:S02]  /*6010*/  IMAD.MOV.U32 R9, RZ, RZ, R56 ;  /* 0x000000ffff097224 */ /* 0x004fe400078e0038 */
[----:B---3--:R-:W-:-:S05]  /*6020*/  IMAD.IADD R2, R32, 0x1, -R13 ;  /* 0x0000000120027824 */ /* 0x008fca00078e0a0d */
[----:B------:R0:W-:Y:S05]  /*6030*/  STS [R59+0x5000], R2 ;  /* 0x005000023b007388 */ /* 0x0001ea0000000800 */
[----:B------:R-:W-:Y:S05]  /*6040*/  @!P0 BRA `(.L_x_70) ;  /* 0x00000000006c8947 */ /* 0x000fea0003800000 */
[----:B------:R-:W-:Y:S01]  /*6050*/  BSSY B0, `(.L_x_71) ;  /* 0x0000019000007945 */ /* 0x000fe20003800000 */
[----:B0-----:R-:W-:Y:S02]  /*6060*/  IMAD.MOV.U32 R2, RZ, RZ, -0x1 ;  /* 0xffffffffff027424 */ /* 0x001fe400078e00ff */
[----:B------:R-:W-:Y:S02]  /*6070*/  IMAD.MOV.U32 R8, RZ, RZ, R5 ;  /* 0x000000ffff087224 */ /* 0x000fe400078e0005 */
[----:B------:R-:W-:-:S07]  /*6080*/  IMAD.MOV.U32 R9, RZ, RZ, R56 ;  /* 0x000000ffff097224 */ /* 0x000fce00078e0038 */
.L_x_75:
[----:B------:R-:W0:Y:S01]  /*6090*/  LDC.64 R6, c[0x0][0x380] ;  /* 0x0000e000ff067b82 */ /* 0x000e220000000a00 */
[----:B------:R-:W-:Y:S01]  /*60a0*/  VIADD R15, R8, 0xffffffff ;  /* 0xffffffff080f7836 */ /* 0x000fe20000000000 */
[----:B------:R-:W-:Y:S03]  /*60b0*/  BSSY B2, `(.L_x_72) ;  /* 0x0000008000027945 */ /* 0x000fe60003800000 */
[----:B------:R-:W-:-:S04]  /*60c0*/  IMAD R11, R15, 0x100, R0 ;  /* 0x000001000f0b7824 */ /* 0x000fc800078e0200 */
[----:B0-----:R-:W-:-:S07]  /*60d0*/  IMAD.WIDE R6, R11, 0x4, R6 ;  /* 0x000000040b067825 */ /* 0x001fce00078e0206 */
.L_x_73:
[----:B------:R-:W-:Y:S05]  /*60e0*/  YIELD ;  /* 0x0000000000007946 */ /* 0x000fea0003800000 */
[----:B------:R0:W-:Y:S06]  /*60f0*/  MEMBAR.SC.CTA ;  /* 0x0000000000007992 */ /* 0x0001ec0000000000 */
[----:B0-----:R-:W2:Y:S02]  /*6100*/  LDG.E.STRONG.SYS R10, desc[UR8][R6.64] ;  /* 0x00000008060a7981 */ /* 0x001ea4000c1f5900 */
[----:B--2---:R-:W-:-:S13]  /*6110*/  ISETP.NE.AND P0, PT, R10, RZ, PT ;  /* 0x000000ff0a00720c */ /* 0x004fda0003f05270 */
[----:B------:R-:W-:Y:S05]  /*6120*/  @!P0 BRA `(.L_x_73) ;  /* 0xfffffffc00ec8947 */ /* 0x000fea000383ffff */
[----:B------:R-:W-:Y:S05]  /*6130*/  BSYNC B2 ;  /* 0x0000000000027941 */ /* 0x000fea0003800000 */
.L_x_72:
[----:B------:R-:W-:Y:S01]  /*6140*/  BSSY.RECONVERGENT B2, `(.L_x_74) ;  /* 0x0000006000027945 */ /* 0x000fe20003800200 */
[C---:B------:R-:W-:Y:S02]  /*6150*/  ISETP.GT.AND P0, PT, R10.reuse, -0x1, PT ;  /* 0xffffffff0a00780c */ /* 0x040fe40003f04270 */
[----:B------:R-:W-:Y:S01]  /*6160*/  LOP3.LUT R10, R10, 0x3fffffff, RZ, 0xc0, !PT ;  /* 0x3fffffff0a0a7812 */ /* 0x000fe200078ec0ff */
[----:B------:R-:W-:Y:S05]  /*6170*/  WARPSYNC.EXCLUSIVE R2 ;  /* 0x0000000002007348 */ /* 0x000fea0003a00000 */
[----:B------:R-:W-:-:S05]  /*6180*/  IMAD.IADD R9, R10, 0x1, R9 ;  /* 0x000000010a097824 */ /* 0x000fca00078e0209 */
[----:B------:R-:W-:-:S07]  /*6190*/  VOTE.ANY R2, PT, P0 ;  /* 0x0000000000027806 */ /* 0x000fce00000e0100 */
[----:B------:R-:W-:Y:S05]  /*61a0*/  BSYNC.RECONVERGENT B2 ;  /* 0x0000000000027941 */ /* 0x000fea0003800200 */
.L_x_74:
[----:B------:R-:W-:Y:S01]  /*61b0*/  ISETP.GT.U32.AND P1, PT, R8, 0x1, PT ;  /* 0x000000010800780c */ /* 0x000fe20003f24070 */
[----:B------:R-:W-:-:S12]  /*61c0*/  IMAD.MOV.U32 R8, RZ, RZ, R15 ;  /* 0x000000ffff087224 */ /* 0x000fd800078e000f */
[----:B------:R-:W-:Y:S05]  /*61d0*/  @P0 BRA P1, `(.L_x_75) ;  /* 0xfffffffc00ac0947 */ /* 0x000fea000083ffff */
[----:B------:R-:W-:Y:S05]  /*61e0*/  BSYNC B0 ;  /* 0x0000000000007941 */ /* 0x000fea0003800000 */
.L_x_71:
[----:B------:R2:W3:Y:S02]  /*61f0*/  LDS R2, [R59+0x5000] ;  /* 0x005000003b027984 */ /* 0x0004e40000000800 */
.L_x_70:
[----:B------:R-:W4:Y:S01]  /*6200*/  LDC.64 R6, c[0x0][0x380] ;  /* 0x0000e000ff067b82 */ /* 0x000f220000000a00 */
[----:B------:R-:W-:Y:S01]  /*6210*/  IMAD R11, R5, 0x100, R0 ;  /* 0x00000100050b7824 */ /* 0x000fe200078e0200 */
[----:B0--3--:R-:W-:Y:S02]  /*6220*/  IADD3 R2, PT, PT, R2, R9, -R56 ;  /* 0x0000000902027210 */ /* 0x009fe40007ffe838 */
[----:B------:R-:W-:-:S03]  /*6230*/  LOP3.LUT R9, R9, 0x80000000, RZ, 0xfc, !PT ;  /* 0x8000000009097812 */ /* 0x000fc600078efcff */
[----:B------:R0:W-:Y:S01]  /*6240*/  STS [R59+0x5000], R2 ;  /* 0x005000023b007388 */ /* 0x0001e20000000800 */
[----:B----4-:R-:W-:-:S05]  /*6250*/  IMAD.WIDE R6, R11, 0x4, R6 ;  /* 0x000000040b067825 */ /* 0x010fca00078e0206 */
[----:B------:R0:W-:Y:S02]  /*6260*/  STG.E.STRONG.SYS desc[UR8][R6.64], R9 ;  /* 0x0000000906007986 */ /* 0x0001e4000c115908 */
.L_x_69:
[----:B------:R-:W-:Y:S05]  /*6270*/  BSYNC B1 ;  /* 0x0000000000017941 */ /* 0x000fea0003800000 */
.L_x_68:
[----:B0-2---:R-:W0:Y:S01]  /*6280*/  LDC.64 R6, c[0x0][0x390] ;  /* 0x0000e400ff067b82 */ /* 0x005e220000000a00 */
[----:B------:R-:W-:Y:S07]  /*6290*/  WARPSYNC.ALL ;  /* 0x0000000000007948 */ /* 0x000fee0003800000 */
[----:B------:R-:W2:Y:S01]  /*62a0*/  LDC R9, c[0x0][0x3c0] ;  /* 0x0000f000ff097b82 */ /* 0x000ea20000000800 */
[----:B0-----:R-:W-:Y:S02]  /*62b0*/  ISETP.EQ.U32.AND P1, PT, R6, RZ, PT ;  /* 0x000000ff0600720c */ /* 0x001fe40003f22070 */
[----:B--2---:R-:W-:-:S04]  /*62c0*/  ISETP.GE.AND P0, PT, R4, R9, PT ;  /* 0x000000090400720c */ /* 0x004fc80003f06270 */
[----:B------:R-:W-:Y:S02]  /*62d0*/  ISETP.EQ.OR.EX P0, PT, R7, RZ, !P0, P1 ;  /* 0x000000ff0700720c */ /* 0x000fe40004702710 */
[----:B------:R-:W-:Y:S02]  /*62e0*/  ISETP.GT.AND P1, PT, R4, R9, PT ;  /* 0x000000090400720c */ /* 0x000fe40003f24270 */
[----:B------:R-:W-:-:S13]  /*62f0*/  ISETP.GT.U32.OR P0, PT, R0, 0xff, P0 ;  /* 0x000000ff0000780c */ /* 0x000fda0000704470 */
[----:B------:R-:W0:Y:S01]  /*6300*/  @!P0 LDS R2, [R59+0x5000] ;  /* 0x005000003b028984 */ /* 0x000e220000000800 */
[----:B------:R-:W2:Y:S02]  /*6310*/  @!P0 LDC.64 R6, c[0x0][0x390] ;  /* 0x0000e400ff068b82 */ /* 0x000ea40000000a00 */
[----:B--2---:R-:W-:Y:S01]  /*6320*/  @!P0 IMAD.WIDE.U32 R6, R0, 0x4, R6 ;  /* 0x0000000400068825 */ /* 0x004fe200078e0006 */
[----:B0-----:R-:W-:-:S05]  /*6330*/  @!P0 IADD3 R13, PT, PT, R2, R13, R56 ;  /* 0x0000000d020d8210 */ /* 0x001fca0007ffe038 */
[----:B------:R0:W-:Y:S01]  /*6340*/  @!P0 STG.E desc[UR8][R6.64], R13 ;  /* 0x0000000d06008986 */ /* 0x0001e2000c101908 */
[----:B------:R-:W-:Y:S06]  /*6350*/  BAR.SYNC.DEFER_BLOCKING 0x0 ;  /* 0x0000000000007b1d */ /* 0x000fec0000010000 */
[----:B------:R-:W-:Y:S05]  /*6360*/  @P1 BRA `(.L_x_76) ;  /* 0x0000000c002c1947 */ /* 0x000fea0003800000 */
[----:B------:R-:W-:-:S05]  /*6370*/  IMAD R59, R0, -0x2, R59 ;  /* 0xfffffffe003b7824 */ /* 0x000fca00078e023b */
[----:B------:R-:W2:Y:S02]  /*6380*/  LDS.U16 R2, [R59] ;  /* 0x000000003b027984 */ /* 0x000ea40000000400 */
[----:B--2---:R-:W-:Y:S02]  /*6390*/  SHF.R.U32.HI R4, RZ, UR5, R2 ;  /* 0x00000005ff047c19 */ /* 0x004fe40008011602 */
[----:B------:R-:W-:Y:S02]  /*63a0*/  LOP3.LUT R11, R2, 0x8000, RZ, 0x3c, !PT ;  /* 0x00008000020b7812 */ /* 0x000fe400078e3cff */
[----:B------:R-:W-:-:S05]  /*63b0*/  LOP3.LUT R4, R4, UR4, RZ, 0x30, !PT ;  /* 0x0000000404047c12 */ /* 0x000fca000f8e30ff */
[----:B------:R-:W-:Y:S02]  /*63c0*/  IMAD R9, R4, 0x4, R3 ;  /* 0x0000000404097824 */ /* 0x000fe400078e0203 */
[----:B------:R-:W2:Y:S03]  /*63d0*/  LDC.64 R4, c[0x0][0x3a0] ;  /* 0x0000e800ff047b82 */ /* 0x000ea60000000a00 */
[----:B0-----:R-:W0:Y:S02]  /*63e0*/  LDS R7, [R9+0x5000] ;  /* 0x0050000009077984 */ /* 0x001e240000000800 */
[----:B0-----:R-:W-:-:S04]  /*63f0*/  IMAD.IADD R7, R7, 0x1, R0 ;  /* 0x0000000107077824 */ /* 0x001fc800078e0200 */
[----:B--2---:R-:W-:-:S05]  /*6400*/  IMAD.WIDE.U32 R6, R7, 0x2, R4 ;  /* 0x0000000207067825 */ /* 0x004fca00078e0004 */
[----:B------:R-:W-:Y:S01]  /*6410*/  STG.E.U16 desc[UR8][R6.64], R11 ;  /* 0x0000000b06007986 */ /* 0x000fe2000c101508 */
[----:B------:R-:W-:-:S03]  /*6420*/  NOP ;  /* 0x0000000000007918 */ /* 0x000fc60000000000 */
[----:B------:R-:W0:Y:S02]  /*6430*/  LDS.U16 R2, [R59+0x400] ;  /* 0x000400003b027984 */ /* 0x000e240000000400 */
[----:B0-----:R-:W-:Y:S02]  /*6440*/  SHF.R.U32.HI R8, RZ, UR5, R2 ;  /* 0x00000005ff087c19 */ /* 0x001fe40008011602 */
[----:B------:R-:W-:Y:S02]  /*6450*/  LOP3.LUT R13, R2, 0x8000, RZ, 0x3c, !PT ;  /* 0x00008000020d7812 */ /* 0x000fe400078e3cff */
[----:B------:R-:W-:-:S05]  /*6460*/  LOP3.LUT R8, R8, UR4, RZ, 0x30, !PT ;  /* 0x0000000408087c12 */ /* 0x000fca000f8e30ff */
[----:B------:R-:W-:-:S05]  /*6470*/  IMAD R10, R8, 0x4, R3 ;  /* 0x00000004080a7824 */ /* 0x000fca00078e0203 */
[----:B------:R-:W0:Y:S02]  /*6480*/  LDS R9, [R10+0x5000] ;  /* 0x005000000a097984 */ /* 0x000e240000000800 */
[----:B0-----:R-:W-:-:S05]  /*6490*/  IADD3 R9, PT, PT, R0, 0x200, R9 ;  /* 0x0000020000097810 */ /* 0x001fca0007ffe009 */
[----:B------:R-:W-:-:S05]  /*64a0*/  IMAD.WIDE.U32 R8, R9, 0x2, R4 ;  /* 0x0000000209087825 */ /* 0x000fca00078e0004 */
        /* <DEDUP_REMOVED lines=181> */
[----:B------:R-:W-:Y:S01]  /*7000*/  NOP ;  /* 0x0000000000007918 */ /* 0x000fe20000000000 */
[----:B------:R-:W-:Y:S05]  /*7010*/  EXIT ;  /* 0x000000000000794d */ /* 0x000fea0003800000 */
.L_x_76:
[----:B------:R-:W-:Y:S01]  /*7020*/  IMAD R5, R5, -0x2800, R9 ;  /* 0xffffd80005057824 */ /* 0x000fe200078e0209 */
[C---:B------:R-:W-:Y:S01]  /*7030*/  LOP3.LUT R10, R0.reuse, 0x400, RZ, 0xfc, !PT ;  /* 0x00000400000a7812 */ /* 0x040fe200078efcff */
[C---:B------:R-:W-:Y:S01]  /*7040*/  VIADD R8, R0.reuse, 0x200 ;  /* 0x0000020000087836 */ /* 0x040fe20000000000 */
[----:B------:R-:W-:Y:S01]  /*7050*/  BSSY.RECONVERGENT B0, `(.L_x_77) ;  /* 0x0000011000007945 */ /* 0x000fe20003800200 */
[C---:B------:R-:W-:Y:S01]  /*7060*/  VIADD R12, R0.reuse, 0x600 ;  /* 0x00000600000c7836 */ /* 0x040fe20000000000 */
[CC--:B------:R-:W-:Y:S01]  /*7070*/  ISETP.GE.AND P0, PT, R0.reuse, R5.reuse, PT ;  /* 0x000000050000720c */ /* 0x0c0fe20003f06270 */
[----:B------:R-:W-:Y:S01]  /*7080*/  IMAD R59, R0, -0x2, R59 ;  /* 0xfffffffe003b7824 */ /* 0x000fe200078e023b */
[-C--:B------:R-:W-:Y:S02]  /*7090*/  ISETP.GE.AND P1, PT, R8, R5.reuse, PT ;  /* 0x000000050800720c */ /* 0x080fe40003f26270 */
[----:B------:R-:W-:-:S09]  /*70a0*/  ISETP.GE.AND P2, PT, R10, R5, PT ;  /* 0x000000050a00720c */ /* 0x000fd20003f46270 */
[----:B------:R-:W-:Y:S05]  /*70b0*/  @P0 BRA `(.L_x_78) ;  /* 0x0000000000280947 */ /* 0x000fea0003800000 */
[----:B------:R-:W2:Y:S01]  /*70c0*/  LDS.U16 R2, [R59] ;  /* 0x000000003b027984 */ /* 0x000ea20000000400 */
[----:B0-----:R-:W0:Y:S01]  /*70d0*/  LDC.64 R6, c[0x0][0x3a0] ;  /* 0x0000e800ff067b82 */ /* 0x001e220000000a00 */
[----:B--2---:R-:W-:-:S04]  /*70e0*/  SHF.R.U32.HI R4, RZ, UR5, R2 ;  /* 0x00000005ff047c19 */ /* 0x004fc80008011602 */
[----:B------:R-:W-:-:S05]  /*70f0*/  LOP3.LUT R4, R4, UR4, RZ, 0x30, !PT ;  /* 0x0000000404047c12 */ /* 0x000fca000f8e30ff */
[----:B------:R-:W-:-:S05]  /*7100*/  IMAD R4, R4, 0x4, R3 ;  /* 0x0000000404047824 */ /* 0x000fca00078e0203 */
[----:B------:R-:W2:Y:S02]  /*7110*/  LDS R9, [R4+0x5000] ;  /* 0x0050000004097984 */ /* 0x000ea40000000800 */
[----:B--2---:R-:W-:Y:S01]  /*7120*/  IMAD.IADD R11, R9, 0x1, R0 ;  /* 0x00000001090b7824 */ /* 0x004fe200078e0200 */
[----:B------:R-:W-:-:S03]  /*7130*/  LOP3.LUT R9, R2, 0x8000, RZ, 0x3c, !PT ;  /* 0x0000800002097812 */ /* 0x000fc600078e3cff */
[----:B0-----:R-:W-:-:S05]  /*7140*/  IMAD.WIDE.U32 R6, R11, 0x2, R6 ;  /* 0x000000020b067825 */ /* 0x001fca00078e0006 */
[----:B------:R2:W-:Y:S02]  /*7150*/  STG.E.U16 desc[UR8][R6.64], R9 ;  /* 0x0000000906007986 */ /* 0x0005e4000c101508 */
.L_x_78:
[----:B------:R-:W-:Y:S05]  /*7160*/  BSYNC.RECONVERGENT B0 ;  /* 0x0000000000007941 */ /* 0x000fea0003800200 */
.L_x_77:
[----:B------:R-:W-:Y:S01]  /*7170*/  NOP ;  /* 0x0000000000007918 */ /* 0x000fe20000000000 */
[----:B------:R-:W-:Y:S04]  /*7180*/  BSSY.RECONVERGENT B0, `(.L_x_79) ;  /* 0x000000c000007945 */ /* 0x000fe80003800200 */
[----:B------:R-:W-:Y:S05]  /*7190*/  @P1 BRA `(.L_x_80) ;  /* 0x0000000000281947 */ /* 0x000fea0003800000 */
[----:B------:R-:W3:Y:S01]  /*71a0*/  LDS.U16 R2, [R59+0x400] ;  /* 0x000400003b027984 */ /* 0x000ee20000000400 */
[----:B0-2---:R-:W0:Y:S01]  /*71b0*/  LDC.64 R6, c[0x0][0x3a0] ;  /* 0x0000e800ff067b82 */ /* 0x005e220000000a00 */
[----:B---3--:R-:W-:-:S04]  /*71c0*/  SHF.R.U32.HI R4, RZ, UR5, R2 ;  /* 0x00000005ff047c19 */ /* 0x008fc80008011602 */
[----:B------:R-:W-:-:S05]  /*71d0*/  LOP3.LUT R4, R4, UR4, RZ, 0x30, !PT ;  /* 0x0000000404047c12 */ /* 0x000fca000f8e30ff */
[----:B------:R-:W-:-:S05]  /*71e0*/  IMAD R4, R4, 0x4, R3 ;  /* 0x0000000404047824 */ /* 0x000fca00078e0203 */
[----:B------:R-:W2:Y:S02]  /*71f0*/  LDS R9, [R4+0x5000] ;  /* 0x0050000004097984 */ /* 0x000ea40000000800 */
[----:B--2---:R-:W-:Y:S01]  /*7200*/  IMAD.IADD R11, R8, 0x1, R9 ;  /* 0x00000001080b7824 */ /* 0x004fe200078e0209 */
[----:B------:R-:W-:-:S03]  /*7210*/  LOP3.LUT R9, R2, 0x8000, RZ, 0x3c, !PT ;  /* 0x0000800002097812 */ /* 0x000fc600078e3cff */
[----:B0-----:R-:W-:-:S05]  /*7220*/  IMAD.WIDE.U32 R6, R11, 0x2, R6 ;  /* 0x000000020b067825 */ /* 0x001fca00078e0006 */
[----:B------:R3:W-:Y:S02]  /*7230*/  STG.E.U16 desc[UR8][R6.64], R9 ;  /* 0x0000000906007986 */ /* 0x0007e4000c101508 */
.L_x_80:
[----:B------:R-:W-:Y:S05]  /*7240*/  BSYNC.RECONVERGENT B0 ;  /* 0x0000000000007941 */ /* 0x000fea0003800200 */
.L_x_79:
[----:B------:R-:W-:Y:S01]  /*7250*/  NOP ;  /* 0x0000000000007918 */ /* 0x000fe20000000000 */
[----:B------:R-:W-:Y:S01]  /*7260*/  BSSY.RECONVERGENT B0, `(.L_x_81) ;  /* 0x000000d000007945 */ /* 0x000fe20003800200 */
[----:B------:R-:W-:-:S03]  /*7270*/  LOP3.LUT R14, R0, 0x800, RZ, 0xfc, !PT ;  /* 0x00000800000e7812 */ /* 0x000fc600078efcff */
[----:B------:R-:W-:Y:S05]  /*7280*/  @P2 BRA `(.L_x_82) ;  /* 0x0000000000282947 */ /* 0x000fea0003800000 */
[----:B------:R-:W4:Y:S01]  /*7290*/  LDS.U16 R2, [R59+0x800] ;  /* 0x000800003b027984 */ /* 0x000f220000000400 */
[----:B0-23--:R-:W0:Y:S01]  /*72a0*/  LDC.64 R6, c[0x0][0x3a0] ;  /* 0x0000e800ff067b82 */ /* 0x00de220000000a00 */
[----:B----4-:R-:W-:-:S04]  /*72b0*/  SHF.R.U32.HI R4, RZ, UR5, R2 ;  /* 0x00000005ff047c19 */ /* 0x010fc80008011602 */
[----:B------:R-:W-:-:S05]  /*72c0*/  LOP3.LUT R4, R4, UR4, RZ, 0x30, !PT ;  /* 0x0000000404047c12 */ /* 0x000fca000f8e30ff */
[----:B------:R-:W-:-:S05]  /*72d0*/  IMAD R4, R4, 0x4, R3 ;  /* 0x0000000404047824 */ /* 0x000fca00078e0203 */
[----:B------:R-:W2:Y:S02]  /*72e0*/  LDS R9, [R4+0x5000] ;  /* 0x0050000004097984 */ /* 0x000ea40000000800 */
[----:B--2---:R-:W-:Y:S01]  /*72f0*/  IMAD.IADD R11, R10, 0x1, R9 ;  /* 0x000000010a0b7824 */ /* 0x004fe200078e0209 */
[----:B------:R-:W-:-:S03]  /*7300*/  LOP3.LUT R9, R2, 0x8000, RZ, 0x3c, !PT ;  /* 0x0000800002097812 */ /* 0x000fc600078e3cff */
[----:B0-----:R-:W-:-:S05]  /*7310*/  IMAD.WIDE.U32 R6, R11, 0x2, R6 ;  /* 0x000000020b067825 */ /* 0x001fca00078e0006 */
[----:B------:R4:W-:Y:S02]  /*7320*/  STG.E.U16 desc[UR8][R6.64], R9 ;  /* 0x0000000906007986 */ /* 0x0009e4000c101508 */
.L_x_82:
[----:B------:R-:W-:Y:S05]  /*7330*/  BSYNC.RECONVERGENT B0 ;  /* 0x0000000000007941 */ /* 0x000fea0003800200 */
.L_x_81:
[-C--:B------:R-:W-:Y:S01]  /*7340*/  ISETP.GE.AND P6, PT, R12, R5.reuse, PT ;  /* 0x000000050c00720c */ /* 0x080fe20003fc6270 */
[----:B------:R-:W-:Y:S01]  /*7350*/  VIADD R16, R0, 0xa00 ;  /* 0x00000a0000107836 */ /* 0x000fe20000000000 */
[----:B------:R-:W-:Y:S01]  /*7360*/  ISETP.GE.AND P2, PT, R14, R5, PT ;  /* 0x000000050e00720c */ /* 0x000fe20003f46270 */
[C---:B------:R-:W-:Y:S01]  /*7370*/  VIADD R8, R0.reuse, 0xe00 ;  /* 0x00000e0000087836 */ /* 0x040fe20000000000 */
[C---:B------:R-:W-:Y:S01]  /*7380*/  LOP3.LUT R18, R0.reuse, 0xc00, RZ, 0xfc, !PT ;  /* 0x00000c0000127812 */ /* 0x040fe200078efcff */
[C---:B------:R-:W-:Y:S01]  /*7390*/  VIADD R4, R0.reuse, 0x1200 ;  /* 0x0000120000047836 */ /* 0x040fe20000000000 */
[C---:B0-234-:R-:W-:Y:S01]  /*73a0*/  LOP3.LUT R6, R0.reuse, 0x1000, RZ, 0xfc, !PT ;  /* 0x0000100000067812 */ /* 0x05dfe200078efcff */
[----:B------:R-:W-:Y:S01]  /*73b0*/  NOP ;  /* 0x0000000000007918 */ /* 0x000fe20000000000 */
[----:B------:R-:W-:Y:S01]  /*73c0*/  LOP3.LUT R2, R0, 0x1400, RZ, 0xfc, !PT ;  /* 0x0000140000027812 */ /* 0x000fe200078efcff */
[----:B------:R-:W-:Y:S01]  /*73d0*/  BSSY.RECONVERGENT B0, `(.L_x_83) ;  /* 0x0000013000007945 */ /* 0x000fe20003800200 */
[----:B------:R-:W-:-:S02]  /*73e0*/  P2R R15, PR, RZ, 0x4 ;  /* 0x00000004ff0f7803 */ /* 0x000fc40000000000 */
[-C--:B------:R-:W-:Y:S02]  /*73f0*/  ISETP.GE.AND P0, PT, R16, R5.reuse, PT ;  /* 0x000000051000720c */ /* 0x080fe40003f06270 */
[-C--:B------:R-:W-:Y:S02]  /*7400*/  ISETP.GE.AND P1, PT, R18, R5.reuse, PT ;  /* 0x000000051200720c */ /* 0x080fe40003f26270 */
[-C--:B------:R-:W-:Y:S02]  /*7410*/  ISETP.GE.AND P2, PT, R8, R5.reuse, PT ;  /* 0x000000050800720c */ /* 0x080fe40003f46270 */
[-C--:B------:R-:W-:Y:S02]  /*7420*/  ISETP.GE.AND P3, PT, R6, R5.reuse, PT ;  /* 0x000000050600720c */ /* 0x080fe40003f66270 */
[-C--:B------:R-:W-:Y:S02]  /*7430*/  ISETP.GE.AND P4, PT, R4, R5.reuse, PT ;  /* 0x000000050400720c */ /* 0x080fe40003f86270 */
[----:B------:R-:W-:Y:S01]  /*7440*/  ISETP.GE.AND P5, PT, R2, R5, PT ;  /* 0x000000050200720c */ /* 0x000fe20003fa6270 */
[----:B------:R-:W-:-:S12]  /*7450*/  @P6 BRA `(.L_x_84) ;  /* 0x0000000000286947 */ /* 0x000fd80003800000 */
[----:B------:R-:W0:Y:S02]  /*7460*/  LDS.U16 R7, [R59+0xc00] ;  /* 0x000c00003b077984 */ /* 0x000e240000000400 */
[----:B0-----:R-:W-:Y:S02]  /*7470*/  SHF.R.U32.HI R9, RZ, UR5, R7 ;  /* 0x00000005ff097c19 */ /* 0x001fe40008011607 */
[----:B------:R-:W-:Y:S02]  /*7480*/  LOP3.LUT R7, R7, 0x8000, RZ, 0x3c, !PT ;  /* 0x0000800007077812 */ /* 0x000fe400078e3cff */
[----:B------:R-:W-:-:S05]  /*7490*/  LOP3.LUT R10, R9, UR4, RZ, 0x30, !PT ;  /* 0x00000004090a7c12 */ /* 0x000fca000f8e30ff */
[----:B------:R-:W-:Y:S02]  /*74a0*/  IMAD R9, R10, 0x4, R3 ;  /* 0x000000040a097824 */ /* 0x000fe400078e0203 */
[----:B------:R-:W0:Y:S04]  /*74b0*/  LDC.64 R10, c[0x0][0x3a0] ;  /* 0x0000e800ff0a7b82 */ /* 0x000e280000000a00 */
[----:B------:R-:W2:Y:S02]  /*74c0*/  LDS R9, [R9+0x5000] ;  /* 0x0050000009097984 */ /* 0x000ea40000000800 */
[----:B--2---:R-:W-:-:S04]  /*74d0*/  IMAD.IADD R13, R12, 0x1, R9 ;  /* 0x000000010c0d7824 */ /* 0x004fc800078e0209 */
[----:B0-----:R-:W-:-:S05]  /*74e0*/  IMAD.WIDE.U32 R10, R13, 0x2, R10 ;  /* 0x000000020d0a7825 */ /* 0x001fca00078e000a */
[----:B------:R0:W-:Y:S02]  /*74f0*/  STG.E.U16 desc[UR8][R10.64], R7 ;  /* 0x000000070a007986 */ /* 0x0001e4000c101508 */
.L_x_84:
[----:B------:R-:W-:Y:S05]  /*7500*/  BSYNC.RECONVERGENT B0 ;  /* 0x0000000000007941 */ /* 0x000fea0003800200 */
.L_x_83:
[----:B------:R-:W-:Y:S01]  /*7510*/  ISETP.NE.AND P6, PT, R15, RZ, PT ;  /* 0x000000ff0f00720c */ /* 0x000fe20003fc5270 */
[----:B------:R-:W-:Y:S01]  /*7520*/  NOP ;  /* 0x0000000000007918 */ /* 0x000fe20000000000 */
[----:B------:R-:W-:Y:S11]  /*7530*/  BSSY.RECONVERGENT B0, `(.L_x_85) ;  /* 0x000000c000007945 */ /* 0x000ff60003800200 */
[----:B------:R-:W-:Y:S05]  /*7540*/  @P6 BRA `(.L_x_86) ;  /* 0x0000000000286947 */ /* 0x000fea0003800000 */
[----:B0-----:R-:W0:Y:S02]  /*7550*/  LDS.U16 R7, [R59+0x1000] ;  /* 0x001000003b077984 */ /* 0x001e240000000400 */
        /* <DEDUP_REMOVED lines=9> */
.L_x_86:
[----:B------:R-:W-:Y:S05]  /*75f0*/  BSYNC.RECONVERGENT B0 ;  /* 0x0000000000007941 */ /* 0x000fea0003800200 */
.L_x_85:
[----:B------:R-:W-:Y:S01]  /*7600*/  NOP ;  /* 0x0000000000007918 */ /* 0x000fe20000000000 */
[----:B------:R-:W-:Y:S04]  /*7610*/  BSSY.RECONVERGENT B0, `(.L_x_87) ;  /* 0x000000c000007945 */ /* 0x000fe80003800200 */
[----:B------:R-:W-:Y:S05]  /*7620*/  @P0 BRA `(.L_x_88) ;  /* 0x0000000000280947 */ /* 0x000fea0003800000 */
[----:B0-2---:R-:W0:Y:S02]  /*7630*/  LDS.U16 R7, [R59+0x1400] ;  /* 0x001400003b077984 */ /* 0x005e240000000400 */
        /* <DEDUP_REMOVED lines=9> */
.L_x_88:
[----:B------:R-:W-:Y:S05]  /*76d0*/  BSYNC.RECONVERGENT B0 ;  /* 0x0000000000007941 */ /* 0x000fea0003800200 */
.L_x_87:
[----:B------:R-:W-:Y:S01]  /*76e0*/  NOP ;  /* 0x0000000000007918 */ /* 0x000fe20000000000 */
[----:B------:R-:W-:Y:S04]  /*76f0*/  BSSY.RECONVERGENT B0, `(.L_x_89) ;  /* 0x000000c000007945 */ /* 0x000fe80003800200 */
[----:B------:R-:W-:Y:S05]  /*7700*/  @P1 BRA `(.L_x_90) ;  /* 0x0000000000281947 */ /* 0x000fea0003800000 */
[----:B0-23--:R-:W0:Y:S02]  /*7710*/  LDS.U16 R7, [R59+0x1800] ;  /* 0x001800003b077984 */ /* 0x00de240000000400 */
        /* <DEDUP_REMOVED lines=9> */
.L_x_90:
[----:B------:R-:W-:Y:S05]  /*77b0*/  BSYNC.RECONVERGENT B0 ;  /* 0x0000000000007941 */ /* 0x000fea0003800200 */
.L_x_89:
[----:B------:R-:W-:Y:S01]  /*77c0*/  NOP ;  /* 0x0000000000007918 */ /* 0x000fe20000000000 */
[----:B------:R-:W-:Y:S04]  /*77d0*/  BSSY.RECONVERGENT B0, `(.L_x_91) ;  /* 0x000000c000007945 */ /* 0x000fe80003800200 */
[----:B------:R-:W-:Y:S05]  /*77e0*/  @P2 BRA `(.L_x_92) ;  /* 0x0000000000282947 */ /* 0x000fea0003800000 */
[----:B0-234-:R-:W0:Y:S02]  /*77f0*/  LDS.U16 R7, [R59+0x1c00] ;  /* 0x001c00003b077984 */ /* 0x01de240000000400 */
[----:B0-----:R-:W-:Y:S02]  /*7800*/  SHF.R.U32.HI R9, RZ, UR5, R7 ;  /* 0x00000005ff097c19 */ /* 0x001fe40008011607 */
[----:B------:R-:W-:Y:S02]  /*7810*/  LOP3.LUT R7, R7, 0x8000, RZ, 0x3c, !PT ;  /* 0x0000800007077812 */ /* 0x000fe400078e3cff */
[----:B------:R-:W-:-:S05]  /*7820*/  LOP3.LUT R10, R9, UR4, RZ, 0x30, !PT ;  /* 0x00000004090a7c12 */ /* 0x000fca000f8e30ff */
[----:B------:R-:W-:Y:S02]  /*7830*/  IMAD R12, R10, 0x4, R3 ;  /* 0x000000040a0c7824 */ /* 0x000fe400078e0203 */
[----:B------:R-:W0:Y:S03]  /*7840*/  LDC.64 R10, c[0x0][0x3a0] ;  /* 0x0000e800ff0a7b82 */ /* 0x000e260000000a00 */
[----:B------:R-:W2:Y:S02]  /*7850*/  LDS R9, [R12+0x5000] ;  /* 0x005000000c097984 */ /* 0x000ea40000000800 */
[----:B--2---:R-:W-:-:S04]  /*7860*/  IMAD.IADD R9, R8, 0x1, R9 ;  /* 0x0000000108097824 */ /* 0x004fc800078e0209 */
[----:B0-----:R-:W-:-:S05]  /*7870*/  IMAD.WIDE.U32 R8, R9, 0x2, R10 ;  /* 0x0000000209087825 */ /* 0x001fca00078e000a */
[----:B------:R0:W-:Y:S02]  /*7880*/  STG.E.U16 desc[UR8][R8.64], R7 ;  /* 0x0000000708007986 */ /* 0x0001e4000c101508 */
.L_x_92:
[----:B------:R-:W-:Y:S05]  /*7890*/  BSYNC.RECONVERGENT B0 ;  /* 0x0000000000007941 */ /* 0x000fea0003800200 */
.L_x_91:
[----:B------:R-:W-:Y:S01]  /*78a0*/  NOP ;  /* 0x0000000000007918 */ /* 0x000fe20000000000 */
[----:B------:R-:W-:Y:S04]  /*78b0*/  BSSY.RECONVERGENT B0, `(.L_x_93) ;  /* 0x000000c000007945 */ /* 0x000fe80003800200 */
[----:B------:R-:W-:Y:S05]  /*78c0*/  @P3 BRA `(.L_x_94) ;  /* 0x0000000000283947 */ /* 0x000fea0003800000 */
[----:B0-234-:R-:W0:Y:S02]  /*78d0*/  LDS.U16 R7, [R59+0x2000] ;  /* 0x002000003b077984 */ /* 0x01de240000000400 */
[----:B0-----:R-:W-:-:S04]  /*78e0*/  SHF.R.U32.HI R8, RZ, UR5, R7 ;  /* 0x00000005ff087c19 */ /* 0x001fc80008011607 */
[----:B------:R-:W-:-:S05]  /*78f0*/  LOP3.LUT R8, R8, UR4, RZ, 0x30, !PT ;  /* 0x0000000408087c12 */ /* 0x000fca000f8e30ff */
[----:B------:R-:W-:Y:S02]  /*7900*/  IMAD R10, R8, 0x4, R3 ;  /* 0x00000004080a7824 */ /* 0x000fe400078e0203 */
[----:B------:R-:W0:Y:S03]  /*7910*/  LDC.64 R8, c[0x0][0x3a0] ;  /* 0x0000e800ff087b82 */ /* 0x000e260000000a00 */
[----:B------:R-:W2:Y:S02]  /*7920*/  LDS R11, [R10+0x5000] ;  /* 0x005000000a0b7984 */ /* 0x000ea40000000800 */
[----:B--2---:R-:W-:Y:S01]  /*7930*/  IMAD.IADD R13, R6, 0x1, R11 ;  /* 0x00000001060d7824 */ /* 0x004fe200078e020b */
[----:B------:R-:W-:-:S03]  /*7940*/  LOP3.LUT R11, R7, 0x8000, RZ, 0x3c, !PT ;  /* 0x00008000070b7812 */ /* 0x000fc600078e3cff */
[----:B0-----:R-:W-:-:S05]  /*7950*/  IMAD.WIDE.U32 R6, R13, 0x2, R8 ;  /* 0x000000020d067825 */ /* 0x001fca00078e0008 */
[----:B------:R0:W-:Y:S02]  /*7960*/  STG.E.U16 desc[UR8][R6.64], R11 ;  /* 0x0000000b06007986 */ /* 0x0001e4000c101508 */
.L_x_94:
[----:B------:R-:W-:Y:S05]  /*7970*/  BSYNC.RECONVERGENT B0 ;  /* 0x0000000000007941 */ /* 0x000fea0003800200 */
.L_x_93:
[----:B------:R-:W-:Y:S01]  /*7980*/  NOP ;  /* 0x0000000000007918 */ /* 0x000fe20000000000 */
[----:B------:R-:W-:Y:S01]  /*7990*/  BSSY.RECONVERGENT B0, `(.L_x_95) ;  /* 0x000000d000007945 */ /* 0x000fe20003800200 */
[----:B------:R-:W-:-:S03]  /*79a0*/  VIADD R12, R0, 0x1600 ;  /* 0x00001600000c7836 */ /* 0x000fc60000000000 */
[----:B------:R-:W-:Y:S05]  /*79b0*/  @P4 BRA `(.L_x_96) ;  /* 0x0000000000284947 */ /* 0x000fea0003800000 */
[----:B0-----:R-:W0:Y:S02]  /*79c0*/  LDS.U16 R8, [R59+0x2400] ;  /* 0x002400003b087984 */ /* 0x001e240000000400 */
[----:B0-----:R-:W-:Y:S02]  /*79d0*/  SHF.R.U32.HI R6, RZ, UR5, R8 ;  /* 0x00000005ff067c19 */ /* 0x001fe40008011608 */
[----:B--234-:R-:W-:Y:S02]  /*79e0*/  LOP3.LUT R11, R8, 0x8000, RZ, 0x3c, !PT ;  /* 0x00008000080b7812 */ /* 0x01cfe400078e3cff */
[----:B------:R-:W-:-:S05]  /*79f0*/  LOP3.LUT R6, R6, UR4, RZ, 0x30, !PT ;  /* 0x0000000406067c12 */ /* 0x000fca000f8e30ff */
[----:B------:R-:W-:Y:S02]  /*7a00*/  IMAD R9, R6, 0x4, R3 ;  /* 0x0000000406097824 */ /* 0x000fe400078e0203 */
[----:B------:R-:W0:Y:S04]  /*7a10*/  LDC.64 R6, c[0x0][0x3a0] ;  /* 0x0000e800ff067b82 */ /* 0x000e280000000a00 */
[----:B------:R-:W2:Y:S02]  /*7a20*/  LDS R9, [R9+0x5000] ;  /* 0x0050000009097984 */ /* 0x000ea40000000800 */
[----:B--2---:R-:W-:-:S04]  /*7a30*/  IMAD.IADD R13, R4, 0x1, R9 ;  /* 0x00000001040d7824 */ /* 0x004fc800078e0209 */
[----:B0-----:R-:W-:-:S05]  /*7a40*/  IMAD.WIDE.U32 R6, R13, 0x2, R6 ;  /* 0x000000020d067825 */ /* 0x001fca00078e0006 */
[----:B------:R0:W-:Y:S02]  /*7a50*/  STG.E.U16 desc[UR8][R6.64], R11 ;  /* 0x0000000b06007986 */ /* 0x0001e4000c101508 */
.L_x_96:
[----:B------:R-:W-:Y:S05]  /*7a60*/  BSYNC.RECONVERGENT B0 ;  /* 0x0000000000007941 */ /* 0x000fea0003800200 */
.L_x_95:
[----:B------:R-:W-:Y:S01]  /*7a70*/  NOP ;  /* 0x0000000000007918 */ /* 0x000fe20000000000 */
[----:B------:R-:W-:Y:S01]  /*7a80*/  BSSY.RECONVERGENT B0, `(.L_x_97) ;  /* 0x000000d000007945 */ /* 0x000fe20003800200 */
[----:B------:R-:W-:-:S03]  /*7a90*/  LOP3.LUT R14, R0, 0x1800, RZ, 0xfc, !PT ;  /* 0x00001800000e7812 */ /* 0x000fc600078efcff */
[----:B------:R-:W-:Y:S05]  /*7aa0*/  @P5 BRA `(.L_x_98) ;  /* 0x0000000000285947 */ /* 0x000fea0003800000 */
[----:B------:R-:W0:Y:S02]  /*7ab0*/  LDS.U16 R4, [R59+0x2800] ;  /* 0x002800003b047984 */ /* 0x000e240000000400 */
[----:B0-----:R-:W-:-:S04]  /*7ac0*/  SHF.R.U32.HI R6, RZ, UR5, R4 ;  /* 0x00000005ff067c19 */ /* 0x001fc80008011604 */
[----:B------:R-:W-:-:S05]  /*7ad0*/  LOP3.LUT R6, R6, UR4, RZ, 0x30, !PT ;  /* 0x0000000406067c12 */ /* 0x000fca000f8e30ff */
[----:B------:R-:W-:Y:S02]  /*7ae0*/  IMAD R8, R6, 0x4, R3 ;  /* 0x0000000406087824 */ /* 0x000fe400078e0203 */
[----:B--234-:R-:W0:Y:S03]  /*7af0*/  LDC.64 R6, c[0x0][0x3a0] ;  /* 0x0000e800ff067b82 */ /* 0x01ce260000000a00 */
[----:B------:R-:W2:Y:S02]  /*7b00*/  LDS R9, [R8+0x5000] ;  /* 0x0050000008097984 */ /* 0x000ea40000000800 */
[----:B--2---:R-:W-:Y:S01]  /*7b10*/  IMAD.IADD R11, R2, 0x1, R9 ;  /* 0x00000001020b7824 */ /* 0x004fe200078e0209 */
[----:B------:R-:W-:-:S03]  /*7b20*/  LOP3.LUT R9, R4, 0x8000, RZ, 0x3c, !PT ;  /* 0x0000800004097812 */ /* 0x000fc600078e3cff */
[----:B0-----:R-:W-:-:S05]  /*7b30*/  IMAD.WIDE.U32 R6, R11, 0x2, R6 ;  /* 0x000000020b067825 */ /* 0x001fca00078e0006 */
[----:B------:R0:W-:Y:S02]  /*7b40*/  STG.E.U16 desc[UR8][R6.64], R9 ;  /* 0x0000000906007986 */ /* 0x0001e4000c101508 */
.L_x_98:
[----:B------:R-:W-:Y:S05]  /*7b50*/  BSYNC.RECONVERGENT B0 ;  /* 0x0000000000007941 */ /* 0x000fea0003800200 */
.L_x_97:
[-C--:B------:R-:W-:Y:S01]  /*7b60*/  ISETP.GE.AND P6, PT, R12, R5.reuse, PT ;  /* 0x000000050c00720c */ /* 0x080fe20003fc6270 */
[----:B------:R-:W-:Y:S01]  /*7b70*/  VIADD R16, R0, 0x1a00 ;  /* 0x00001a0000107836 */ /* 0x000fe20000000000 */
[----:B------:R-:W-:Y:S01]  /*7b80*/  ISETP.GE.AND P2, PT, R14, R5, PT ;  /* 0x000000050e00720c */ /* 0x000fe20003f46270 */
[C---:B0-----:R-:W-:Y:S01]  /*7b90*/  VIADD R8, R0.reuse, 0x1e00 ;  /* 0x00001e0000087836 */ /* 0x041fe20000000000 */
[C---:B------:R-:W-:Y:S01]  /*7ba0*/  LOP3.LUT R18, R0.reuse, 0x1c00, RZ, 0xfc, !PT ;  /* 0x00001c0000127812 */ /* 0x040fe200078efcff */
[C---:B------:R-:W-:Y:S01]  /*7bb0*/  VIADD R4, R0.reuse, 0x2200 ;  /* 0x0000220000047836 */ /* 0x040fe20000000000 */
[C---:B------:R-:W-:Y:S01]  /*7bc0*/  LOP3.LUT R6, R0.reuse, 0x2000, RZ, 0xfc, !PT ;  /* 0x0000200000067812 */ /* 0x040fe200078efcff */
        /* <DEDUP_REMOVED lines=11> */
[----:B--234-:R-:W0:Y:S02]  /*7c80*/  LDS.U16 R7, [R59+0x2c00] ;  /* 0x002c00003b077984 */ /* 0x01ce240000000400 */
        /* <DEDUP_REMOVED lines=9> */
.L_x_100:
[----:B------:R-:W-:Y:S05]  /*7d20*/  BSYNC.RECONVERGENT B0 ;  /* 0x0000000000007941 */ /* 0x000fea0003800200 */
.L_x_99:
[----:B------:R-:W-:Y:S01]  /*7d30*/  ISETP.NE.AND P6, PT, R15, RZ, PT ;  /* 0x000000ff0f00720c */ /* 0x000fe20003fc5270 */
[----:B------:R-:W-:Y:S01]  /*7d40*/  NOP ;  /* 0x0000000000007918 */ /* 0x000fe20000000000 */
[----:B------:R-:W-:Y:S11]  /*7d50*/  BSSY.RECONVERGENT B0, `(.L_x_101) ;  /* 0x000000c000007945 */ /* 0x000ff60003800200 */
[----:B------:R-:W-:Y:S05]  /*7d60*/  @P6 BRA `(.L_x_102) ;  /* 0x0000000000286947 */ /* 0x000fea0003800000 */
[----:B0-234-:R-:W0:Y:S02]  /*7d70*/  LDS.U16 R7, [R59+0x3000] ;  /* 0x003000003b077984 */ /* 0x01de240000000400 */
        /* <DEDUP_REMOVED lines=9> */
.L_x_102:
[----:B------:R-:W-:Y:S05]  /*7e10*/  BSYNC.RECONVERGENT B0 ;  /* 0x0000000000007941 */ /* 0x000fea0003800200 */
.L_x_101:
        /* <DEDUP_REMOVED lines=13> */
.L_x_104:
[----:B------:R-:W-:Y:S05]  /*7ef0*/  BSYNC.RECONVERGENT B0 ;  /* 0x0000000000007941 */ /* 0x000fea0003800200 */
.L_x_103:
        /* <DEDUP_REMOVED lines=13> */
.L_x_106:
[----:B------:R-:W-:Y:S05]  /*7fd0*/  BSYNC.RECONVERGENT B0 ;  /* 0x0000000000007941 */ /* 0x000fea0003800200 */
.L_x_105:
        /* <DEDUP_REMOVED lines=13> */
.L_x_108:
[----:B------:R-:W-:Y:S05]  /*80b0*/  BSYNC.RECONVERGENT B0 ;  /* 0x0000000000007941 */ /* 0x000fea0003800200 */
.L_x_107:
        /* <DEDUP_REMOVED lines=13> */
.L_x_110:
[----:B------:R-:W-:Y:S05]  /*8190*/  BSYNC.RECONVERGENT B0 ;  /* 0x0000000000007941 */ /* 0x000fea0003800200 */
.L_x_109:
[----:B------:R-:W-:Y:S01]  /*81a0*/  NOP ;  /* 0x0000000000007918 */ /* 0x000fe20000000000 */
[----:B------:R-:W-:Y:S04]  /*81b0*/  BSSY.RECONVERGENT B0, `(.L_x_111) ;  /* 0x000000c000007945 */ /* 0x000fe80003800200 */
        /* <DEDUP_REMOVED lines=11> */
.L_x_112:
[----:B------:R-:W-:Y:S05]  /*8270*/  BSYNC.RECONVERGENT B0 ;  /* 0x0000000000007941 */ /* 0x000fea0003800200 */
.L_x_111:
[----:B------:R-:W-:Y:S01]  /*8280*/  NOP ;  /* 0x0000000000007918 */ /* 0x000fe20000000000 */
[----:B------:R-:W-:Y:S04]  /*8290*/  BSSY.RECONVERGENT B0, `(.L_x_113) ;  /* 0x000000c000007945 */ /* 0x000fe80003800200 */
        /* <DEDUP_REMOVED lines=11> */
.L_x_114:
[----:B------:R-:W-:Y:S05]  /*8350*/  BSYNC.RECONVERGENT B0 ;  /* 0x0000000000007941 */ /* 0x000fea0003800200 */
.L_x_113:
[----:B------:R-:W-:Y:S01]  /*8360*/  NOP ;  /* 0x0000000000007918 */ /* 0x000fe20000000000 */
[----:B------:R-:W5:Y:S01]  /*8370*/  LDS.U16 R59, [R59+0x4c00] ;  /* 0x004c00003b3b7984 */ /* 0x000f620000000400 */
[----:B------:R-:W-:-:S05]  /*8380*/  VIADD R0, R0, 0x2600 ;  /* 0x0000260000007836 */ /* 0x000fca0000000000 */
[----:B------:R-:W-:Y:S02]  /*8390*/  ISETP.GE.AND P0, PT, R0, R5, PT ;  /* 0x000000050000720c */ /* 0x000fe40003f06270 */
[----:B-----5:R-:W-:-:S11]  /*83a0*/  SHF.R.U32.HI R2, RZ, UR5, R59 ;  /* 0x00000005ff027c19 */ /* 0x020fd6000801163b */
[----:B------:R-:W-:Y:S02]  /*83b0*/  @!P0 LOP3.LUT R5, R59, 0x8000, RZ, 0x3c, !PT ;  /* 0x000080003b058812 */ /* 0x000fe400078e3cff */
[----:B------:R-:W-:-:S05]  /*83c0*/  LOP3.LUT R2, R2, UR4, RZ, 0x30, !PT ;  /* 0x0000000402027c12 */ /* 0x000fca000f8e30ff */
[----:B------:R-:W-:Y:S02]  /*83d0*/  IMAD R4, R2, 0x4, R3 ;  /* 0x0000000402047824 */ /* 0x000fe400078e0203 */
[----:B------:R-:W5:Y:S03]  /*83e0*/  @!P0 LDC.64 R2, c[0x0][0x3a0] ;  /* 0x0000e800ff028b82 */ /* 0x000f660000000a00 */
[----:B0-234-:R-:W0:Y:S02]  /*83f0*/  LDS R7, [R4+0x5000] ;  /* 0x0050000004077984 */ /* 0x01de240000000800 */
[----:B0-----:R-:W-:-:S04]  /*8400*/  IMAD.IADD R7, R0, 0x1, R7 ;  /* 0x0000000100077824 */ /* 0x001fc800078e0207 */
[----:B-----5:R-:W-:-:S05]  /*8410*/  @!P0 IMAD.WIDE.U32 R2, R7, 0x2, R2 ;  /* 0x0000000207028825 */ /* 0x020fca00078e0002 */
[----:B------:R-:W-:Y:S01]  /*8420*/  @!P0 STG.E.U16 desc[UR8][R2.64], R5 ;  /* 0x0000000502008986 */ /* 0x000fe2000c101508 */
[----:B------:R-:W-:Y:S01]  /*8430*/  NOP ;  /* 0x0000000000007918 */ /* 0x000fe20000000000 */
[----:B------:R-:W-:Y:S05]  /*8440*/  EXIT ;  /* 0x000000000000794d */ /* 0x000fea0003800000 */
.L_x_25:
[----:B------:R-:W-:Y:S02]  /*8450*/  IMAD.MOV.U32 R30, RZ, RZ, 0x1 ;  /* 0x00000001ff1e7424 */ /* 0x000fe400078e00ff */
[----:B------:R-:W-:Y:S02]  /*8460*/  IMAD.MOV.U32 R60, RZ, RZ, R31 ;  /* 0x000000ffff3c7224 */ /* 0x000fe400078e001f */
[----:B------:R-:W-:Y:S02]  /*8470*/  IMAD.MOV.U32 R61, RZ, RZ, RZ ;  /* 0x000000ffff3d7224 */ /* 0x000fe400078e00ff */
[----:B------:R-:W-:-:S07]  /*8480*/  IMAD.MOV.U32 R58, RZ, RZ, -0x1 ;  /* 0xffffffffff3a7424 */ /* 0x000fce00078e00ff */
[----:B------:R-:W-:Y:S05]  /*8490*/  WARPSYNC.COLLECTIVE R58, `(.L_x_115) ;  /* 0x000000003a087348 */ /* 0x000fea0003c00000 */
[----:B------:R0:W1:Y:S02]  /*84a0*/  SHFL.UP P0, R30, R60, R30, R61 ;  /* 0x0400001e3c1e7389 */ /* 0x000064000000003d */
[----:B01----:R-:W-:Y:S05]  /*84b0*/  ENDCOLLECTIVE ;  /* 0x000000000000791b */ /* 0x003fea0003800000 */
.L_x_115:
[----:B------:R-:W-:Y:S02]  /*84c0*/  IMAD.MOV.U32 R28, RZ, RZ, R30 ;  /* 0x000000ffff1c7224 */ /* 0x000fe400078e001e */
[----:B------:R-:W-:Y:S02]  /*84d0*/  IMAD.MOV.U32 R30, RZ, RZ, 0x2 ;  /* 0x00000002ff1e7424 */ /* 0x000fe400078e00ff */
[----:B------:R-:W-:-:S04]  /*84e0*/  @P0 IMAD.IADD R28, R31, 0x1, R28 ;  /* 0x000000011f1c0824 */ /* 0x000fc800078e021c */
[----:B------:R-:W-:-:S07]  /*84f0*/  IMAD.MOV.U32 R60, RZ, RZ, R28 ;  /* 0x000000ffff3c7224 */ /* 0x000fce00078e001c */
[----:B------:R-:W-:Y:S05]  /*8500*/  WARPSYNC.COLLECTIVE R58, `(.L_x_116) ;  /* 0x000000003a087348 */ /* 0x000fea0003c00000 */
[----:B------:R0:W1:Y:S02]  /*8510*/  SHFL.UP P0, R30, R60, R30, R61 ;  /* 0x0400001e3c1e7389 */ /* 0x000064000000003d */
[----:B01----:R-:W-:Y:S05]  /*8520*/  ENDCOLLECTIVE ;  /* 0x000000000000791b */ /* 0x003fea0003800000 */
.L_x_116:
[----:B------:R-:W-:Y:S02]  /*8530*/  IMAD.MOV.U32 R60, RZ, RZ, R30 ;  /* 0x000000ffff3c7224 */ /* 0x000fe400078e001e */
[----:B------:R-:W-:Y:S02]  /*8540*/  IMAD.MOV.U32 R30, RZ, RZ, 0x4 ;  /* 0x00000004ff1e7424 */ /* 0x000fe400078e00ff */
[----:B------:R-:W-:-:S07]  /*8550*/  @P0 IMAD.IADD R60, R28, 0x1, R60 ;  /* 0x000000011c3c0824 */ /* 0x000fce00078e023c */
[----:B------:R-:W-:Y:S05]  /*8560*/  WARPSYNC.COLLECTIVE R58, `(.L_x_117) ;  /* 0x000000003a087348 */ /* 0x000fea0003c00000 */
[----:B------:R0:W1:Y:S02]  /*8570*/  SHFL.UP P0, R30, R60, R30, R61 ;  /* 0x0400001e3c1e7389 */ /* 0x000064000000003d */
[----:B01----:R-:W-:Y:S05]  /*8580*/  ENDCOLLECTIVE ;  /* 0x000000000000791b */ /* 0x003fea0003800000 */
.L_x_117:
[----:B------:R-:W-:Y:S02]  /*8590*/  IMAD.MOV.U32 R28, RZ, RZ, R30 ;  /* 0x000000ffff1c7224 */ /* 0x000fe400078e001e */
[----:B------:R-:W-:Y:S02]  /*85a0*/  IMAD.MOV.U32 R30, RZ, RZ, 0x8 ;  /* 0x00000008ff1e7424 */ /* 0x000fe400078e00ff */
[----:B------:R-:W-:-:S04]  /*85b0*/  @P0 IMAD.IADD R28, R60, 0x1, R28 ;  /* 0x000000013c1c0824 */ /* 0x000fc800078e021c */
[----:B------:R-:W-:-:S07]  /*85c0*/  IMAD.MOV.U32 R60, RZ, RZ, R28 ;  /* 0x000000ffff3c7224 */ /* 0x000fce00078e001c */
[----:B------:R-:W-:Y:S05]  /*85d0*/  WARPSYNC.COLLECTIVE R58, `(.L_x_118) ;  /* 0x000000003a087348 */ /* 0x000fea0003c00000 */
[----:B------:R0:W1:Y:S02]  /*85e0*/  SHFL.UP P0, R30, R60, R30, R61 ;  /* 0x0400001e3c1e7389 */ /* 0x000064000000003d */
[----:B01----:R-:W-:Y:S05]  /*85f0*/  ENDCOLLECTIVE ;  /* 0x000000000000791b */ /* 0x003fea0003800000 */
.L_x_118:
[----:B------:R-:W-:Y:S02]  /*8600*/  IMAD.MOV.U32 R60, RZ, RZ, R30 ;  /* 0x000000ffff3c7224 */ /* 0x000fe400078e001e */
[----:B------:R-:W-:Y:S02]  /*8610*/  IMAD.MOV.U32 R30, RZ, RZ, 0x10 ;  /* 0x00000010ff1e7424 */ /* 0x000fe400078e00ff */
[----:B------:R-:W-:-:S07]  /*8620*/  @P0 IMAD.IADD R60, R28, 0x1, R60 ;  /* 0x000000011c3c0824 */ /* 0x000fce00078e023c */
[----:B------:R-:W-:Y:S05]  /*8630*/  WARPSYNC.COLLECTIVE R58, `(.L_x_119) ;  /* 0x000000003a087348 */ /* 0x000fea0003c00000 */
[----:B------:R0:W1:Y:S02]  /*8640*/  SHFL.UP P0, R30, R60, R30, R61 ;  /* 0x0400001e3c1e7389 */ /* 0x000064000000003d */
[----:B01----:R-:W-:Y:S05]  /*8650*/  ENDCOLLECTIVE ;  /* 0x000000000000791b */ /* 0x003fea0003800000 */
.L_x_119:
[----:B------:R-:W-:Y:S01]  /*8660*/  IMAD.MOV.U32 R28, RZ, RZ, R30 ;  /* 0x000000ffff1c7224 */ /* 0x000fe200078e001e */
[----:B------:R-:W-:Y:S06]  /*8670*/  BRA `(.L_x_120) ;  /* 0xffffffa000107947 */ /* 0x000fec000383ffff */
.L_x_121:
[----:B------:R-:W-:-:S00]  /*8680*/  BRA `(.L_x_121) ;  /* 0xfffffffc00fc7947 */ /* 0x000fc0000383ffff */
[----:B------:R-:W-:-:S00]  /*8690*/  NOP ;  /* 0x0000000000007918 */ /* 0x000fc00000000000 */
        /* <DEDUP_REMOVED lines=14> */
.L_x_221:


//--------------------- .text._ZN3cub18CUB_300001_SM_10006detail10radix_sort33DeviceRadixSortExclusiveSumKernelINS1_5radix10policy_hubIsNS0_8NullTypeEjE10Policy1000EjEEvPT0_ --------------------------
	.section	.text._ZN3cub18CUB_300001_SM_10006detail10radix_sort33DeviceRadixSortExclusiveSumKernelINS1_5radix10policy_hubIsNS0_8NullTypeEjE10Policy1000EjEEvPT0_,"ax",@progbits
	.align	128
        .global         _ZN3cub18CUB_300001_SM_10006detail10radix_sort33DeviceRadixSortExclusiveSumKernelINS1_5radix10policy_hubIsNS0_8NullTypeEjE10Policy1000EjEEvPT0_
        .type           _ZN3cub18CUB_300001_SM_10006detail10radix_sort33DeviceRadixSortExclusiveSumKernelINS1_5radix10policy_hubIsNS0_8NullTypeEjE10Policy1000EjEEvPT0_,@function
        .size           _ZN3cub18CUB_300001_SM_10006detail10radix_sort33DeviceRadixSortExclusiveSumKernelINS1_5radix10policy_hubIsNS0_8NullTypeEjE10Policy1000EjEEvPT0_,(.L_x_222 - _ZN3cub18CUB_300001_SM_10006detail10radix_sort33DeviceRadixSortExclusiveSumKernelINS1_5radix10policy_hubIsNS0_8NullTypeEjE10Policy1000EjEEvPT0_)
        .other          _ZN3cub18CUB_300001_SM_10006detail10radix_sort33DeviceRadixSortExclusiveSumKernelINS1_5radix10policy_hubIsNS0_8NullTypeEjE10Policy1000EjEEvPT0_,@"STO_CUDA_ENTRY STV_DEFAULT"
_ZN3cub18CUB_300001_SM_10006detail10radix_sort33DeviceRadixSortExclusiveSumKernelINS1_5radix10policy_hubIsNS0_8NullTypeEjE10Policy1000EjEEvPT0_:
.text._ZN3cub18CUB_300001_SM_10006detail10radix_sort33DeviceRadixSortExclusiveSumKernelINS1_5radix10policy_hubIsNS0_8NullTypeEjE10Policy1000EjEEvPT0_:
[----:B------:R-:W-:Y:S01]  /*0000*/  LDC R1, c[0x0][0x37c] ;  /* 0x0000df00ff017b82 */ /* 0x000fe20000000800 */
[----:B------:R-:W0:Y:S07]  /*0010*/  S2R R4, SR_TID.X ;  /* 0x0000000000047919 */ /* 0x000e2e0000002100 */
[----:B------:R-:W1:Y:S01]  /*0020*/  LDC.64 R2, c[0x0][0x380] ;  /* 0x0000e000ff027b82 */ /* 0x000e620000000a00 */
[----:B------:R-:W2:Y:S01]  /*0030*/  LDCU.64 UR4, c[0x0][0x358] ;  /* 0x00006b00ff0477ac */ /* 0x000ea20008000a00 */
[----:B------:R-:W3:Y:S01]  /*0040*/  S2R R5, SR_CTAID.X ;  /* 0x0000000000057919 */ /* 0x000ee20000002500 */
[----:B0-----:R-:W-:Y:S01]  /*0050*/  ISETP.GT.U32.AND P1, PT, R4, 0xff, PT ;  /* 0x000000ff0400780c */ /* 0x001fe20003f24070 */
[----:B---3--:R-:W-:-:S04]  /*0060*/  IMAD R5, R5, 0x100, R4 ;  /* 0x0000010005057824 */ /* 0x008fc800078e0204 */
[----:B-1----:R-:W-:-:S08]  /*0070*/  IMAD.WIDE R2, R5, 0x4, R2 ;  /* 0x0000000405027825 */ /* 0x002fd000078e0202 */
[----:B--2---:R-:W2:Y:S01]  /*0080*/  @!P1 LDG.E R7, desc[UR4][R2.64] ;  /* 0x0000000402079981 */ /* 0x004ea2000c1e1900 */
[----:B------:R-:W-:Y:S02]  /*0090*/  MOV R0, 0x400 ;  /* 0x0000040000007802 */ /* 0x000fe40000000f00 */
[C---:B------:R-:W-:Y:S01]  /*00a0*/  ISETP.GT.U32.AND P0, PT, R4.reuse, 0x1f, PT ;  /* 0x0000001f0400780c */ /* 0x040fe20003f04070 */
[----:B------:R-:W0:Y:S02]  /*00b0*/  S2R R5, SR_CgaCtaId ;  /* 0x0000000000057919 */ /* 0x000e240000008800 */
[----:B0-----:R-:W-:Y:S02]  /*00c0*/  LEA R5, R5, R0, 0x18 ;  /* 0x0000000005057211 */ /* 0x001fe400078ec0ff */
[----:B------:R-:W-:-:S05]  /*00d0*/  LEA.HI R0, R4, R4, RZ, 0x1d ;  /* 0x0000000404007211 */ /* 0x000fca00078fe8ff */
[----:B------:R-:W-:-:S05]  /*00e0*/  IMAD R0, R0, 0x4, R5 ;  /* 0x0000000400007824 */ /* 0x000fca00078e0205 */
[----:B--2---:R0:W-:Y:S01]  /*00f0*/  STS [R0+0x10], R7 ;  /* 0x0000100700007388 */ /* 0x0041e20000000800 */
[----:B------:R-:W-:Y:S06]  /*0100*/  BAR.SYNC.DEFER_BLOCKING 0x0 ;  /* 0x0000000000007b1d */ /* 0x000fec0000010000 */
[----:B------:R-:W-:Y:S05]  /*0110*/  @P0 BRA `(.L_x_122) ;  /* 0x0000000000a40947 */ /* 0x000fea0003800000 */
[----:B------:R-:W-:Y:S01]  /*0120*/  IMAD R4, R4, 0x24, R5 ;  /* 0x0000002404047824 */ /* 0x000fe200078e0205 */
[----:B------:R-:W-:-:S04]  /*0130*/  UMOV UR6, 0xffffffff ;  /* 0xffffffff00067882 */ /* 0x000fc80000000000 */
[----:B------:R-:W-:Y:S04]  /*0140*/  LDS R9, [R4+0x10] ;  /* 0x0000100004097984 */ /* 0x000fe80000000800 */
[----:B------:R-:W-:Y:S04]  /*0150*/  LDS R10, [R4+0x14] ;  /* 0x00001400040a7984 */ /* 0x000fe80000000800 */
[----:B------:R-:W1:Y:S04]  /*0160*/  LDS R11, [R4+0x18] ;  /* 0x00001800040b7984 */ /* 0x000e680000000800 */
[----:B------:R-:W-:Y:S04]  /*0170*/  LDS R8, [R4+0x1c] ;  /* 0x00001c0004087984 */ /* 0x000fe80000000800 */
[----:B0-----:R-:W0:Y:S04]  /*0180*/  LDS R7, [R4+0x20] ;  /* 0x0000200004077984 */ /* 0x001e280000000800 */
[----:B------:R-:W-:Y:S04]  /*0190*/  LDS R6, [R4+0x24] ;  /* 0x0000240004067984 */ /* 0x000fe80000000800 */
[----:B------:R-:W2:Y:S04]  /*01a0*/  LDS R5, [R4+0x28] ;  /* 0x0000280004057984 */ /* 0x000ea80000000800 */
[----:B------:R-:W3:Y:S01]  /*01b0*/  LDS R12, [R4+0x2c] ;  /* 0x00002c00040c7984 */ /* 0x000ee20000000800 */
[----:B-1----:R-:W-:-:S04]  /*01c0*/  IADD3 R13, PT, PT, R11, R10, R9 ;  /* 0x0000000a0b0d7210 */ /* 0x002fc80007ffe009 */
[----:B0-----:R-:W-:-:S04]  /*01d0*/  IADD3 R13, PT, PT, R7, R13, R8 ;  /* 0x0000000d070d7210 */ /* 0x001fc80007ffe008 */
[----:B--2---:R-:W-:-:S04]  /*01e0*/  IADD3 R13, PT, PT, R5, R13, R6 ;  /* 0x0000000d050d7210 */ /* 0x004fc80007ffe006 */
[----:B---3--:R-:W-:Y:S01]  /*01f0*/  IADD3 R12, PT, PT, R12, R13, RZ ;  /* 0x0000000d0c0c7210 */ /* 0x008fe20007ffe0ff */
[----:B------:R-:W-:Y:S06]  /*0200*/  BRA.DIV UR6, `(.L_x_123) ;  /* 0x0000000206807947 */ /* 0x000fec000b800000 */
[----:B------:R-:W0:Y:S02]  /*0210*/  SHFL.UP P0, R13, R12, 0x1, RZ ;  /* 0x042000000c0d7989 */ /* 0x000e2400000000ff */
[----:B0-----:R-:W-:-:S05]  /*0220*/  @P0 IMAD.IADD R13, R12, 0x1, R13 ;  /* 0x000000010c0d0824 */ /* 0x001fca00078e020d */
[----:B------:R-:W0:Y:S02]  /*0230*/  SHFL.UP P0, R14, R13, 0x2, RZ ;  /* 0x044000000d0e7989 */ /* 0x000e2400000000ff */
[----:B0-----:R-:W-:-:S05]  /*0240*/  @P0 IMAD.IADD R14, R13, 0x1, R14 ;  /* 0x000000010d0e0824 */ /* 0x001fca00078e020e */
[----:B------:R-:W0:Y:S02]  /*0250*/  SHFL.UP P0, R15, R14, 0x4, RZ ;  /* 0x048000000e0f7989 */ /* 0x000e2400000000ff */
[----:B0-----:R-:W-:-:S05]  /*0260*/  @P0 IADD3 R15, PT, PT, R14, R15, RZ ;  /* 0x0000000f0e0f0210 */ /* 0x001fca0007ffe0ff */
[----:B------:R-:W0:Y:S02]  /*0270*/  SHFL.UP P0, R16, R15, 0x8, RZ ;  /* 0x050000000f107989 */ /* 0x000e2400000000ff */
[----:B0-----:R-:W-:-:S05]  /*0280*/  @P0 IMAD.IADD R16, R15, 0x1, R16 ;  /* 0x000000010f100824 */ /* 0x001fca00078e0210 */
[----:B------:R0:W1:Y:S02]  /*0290*/  SHFL.UP P0, R17, R16, 0x10, RZ ;  /* 0x0600000010117989 */ /* 0x00006400000000ff */
.L_x_129:
[----:B-1----:R-:W-:-:S05]  /*02a0*/  @P0 IMAD.IADD R17, R16, 0x1, R17 ;  /* 0x0000000110110824 */ /* 0x002fca00078e0211 */
[----:B------:R-:W-:-:S05]  /*02b0*/  IADD3 R12, PT, PT, -R12, R17, RZ ;  /* 0x000000110c0c7210 */ /* 0x000fca0007ffe1ff */
[----:B------:R-:W-:Y:S01]  /*02c0*/  IMAD.IADD R9, R9, 0x1, R12 ;  /* 0x0000000109097824 */ /* 0x000fe200078e020c */
[----:B------:R1:W-:Y:S03]  /*02d0*/  STS [R4+0x10], R12 ;  /* 0x0000100c04007388 */ /* 0x0003e60000000800 */
[----:B------:R-:W-:Y:S01]  /*02e0*/  IMAD.IADD R10, R10, 0x1, R9 ;  /* 0x000000010a0a7824 */ /* 0x000fe200078e0209 */
[----:B------:R1:W-:Y:S04]  /*02f0*/  STS [R4+0x14], R9 ;  /* 0x0000140904007388 */ /* 0x0003e80000000800 */
[----:B------:R-:W-:Y:S01]  /*0300*/  IADD3 R11, PT, PT, R11, R10, RZ ;  /* 0x0000000a0b0b7210 */ /* 0x000fe20007ffe0ff */
[----:B------:R1:W-:Y:S04]  /*0310*/  STS [R4+0x18], R10 ;  /* 0x0000180a04007388 */ /* 0x0003e80000000800 */
        /* <DEDUP_REMOVED lines=8> */
[----:B------:R1:W-:Y:S02]  /*03a0*/  STS [R4+0x2c], R5 ;  /* 0x00002c0504007388 */ /* 0x0003e40000000800 */
.L_x_122:
[----:B------:R-:W-:Y:S05]  /*03b0*/  WARPSYNC.ALL ;  /* 0x0000000000007948 */ /* 0x000fea0003800000 */
[----:B------:R-:W-:Y:S06]  /*03c0*/  BAR.SYNC.DEFER_BLOCKING 0x0 ;  /* 0x0000000000007b1d */ /* 0x000fec0000010000 */
[----:B------:R-:W-:Y:S05]  /*03d0*/  @P1 EXIT ;  /* 0x000000000000194d */ /* 0x000fea0003800000 */
[----:B-1----:R-:W1:Y:S04]  /*03e0*/  LDS R5, [R0+0x10] ;  /* 0x0000100000057984 */ /* 0x002e680000000800 */
[----:B-1----:R-:W-:Y:S01]  /*03f0*/  STG.E desc[UR4][R2.64], R5 ;  /* 0x0000000502007986 */ /* 0x002fe2000c101904 */
[----:B------:R-:W-:Y:S05]  /*0400*/  EXIT ;  /* 0x000000000000794d */ /* 0x000fea0003800000 */
.L_x_123:
[----:B------:R-:W-:Y:S02]  /*0410*/  HFMA2 R20, -RZ, RZ, 0, 5.9604644775390625e-08 ;  /* 0x00000001ff147431 */ /* 0x000fe400000001ff */
[----:B------:R-:W-:Y:S01]  /*0420*/  IMAD.MOV.U32 R19, RZ, RZ, R12 ;  /* 0x000000ffff137224 */ /* 0x000fe200078e000c */
[----:B------:R-:W-:Y:S01]  /*0430*/  MOV R18, 0xffffffff ;  /* 0xffffffff00127802 */ /* 0x000fe20000000f00 */
[----:B------:R-:W-:-:S07]  /*0440*/  IMAD.MOV.U32 R21, RZ, RZ, RZ ;  /* 0x000000ffff157224 */ /* 0x000fce00078e00ff */
[----:B------:R-:W-:Y:S05]  /*0450*/  WARPSYNC.COLLECTIVE R18, `(.L_x_124) ;  /* 0x0000000012087348 */ /* 0x000fea0003c00000 */
[----:B------:R0:W1:Y:S02]  /*0460*/  SHFL.UP P0, R17, R19, R20, R21 ;  /* 0x0400001413117389 */ /* 0x0000640000000015 */
[----:B01----:R-:W-:Y:S05]  /*0470*/  ENDCOLLECTIVE ;  /* 0x000000000000791b */ /* 0x003fea0003800000 */
.L_x_124:
[----:B------:R-:W-:Y:S02]  /*0480*/  HFMA2 R20, -RZ, RZ, 0, 1.1920928955078125e-07 ;  /* 0x00000002ff147431 */ /* 0x000fe400000001ff */
[----:B------:R-:W-:-:S05]  /*0490*/  IMAD.MOV.U32 R13, RZ, RZ, R17 ;  /* 0x000000ffff0d7224 */ /* 0x000fca00078e0011 */
[----:B------:R-:W-:-:S05]  /*04a0*/  @P0 IADD3 R13, PT, PT, R12, R13, RZ ;  /* 0x0000000d0c0d0210 */ /* 0x000fca0007ffe0ff */
[----:B------:R-:W-:-:S07]  /*04b0*/  IMAD.MOV.U32 R19, RZ, RZ, R13 ;  /* 0x000000ffff137224 */ /* 0x000fce00078e000d */
[----:B------:R-:W-:Y:S05]  /*04c0*/  WARPSYNC.COLLECTIVE R18, `(.L_x_125) ;  /* 0x0000000012087348 */ /* 0x000fea0003c00000 */
[----:B------:R0:W1:Y:S02]  /*04d0*/  SHFL.UP P0, R17, R19, R20, R21 ;  /* 0x0400001413117389 */ /* 0x0000640000000015 */
[----:B01----:R-:W-:Y:S05]  /*04e0*/  ENDCOLLECTIVE ;  /* 0x000000000000791b */ /* 0x003fea0003800000 */
.L_x_125:
[----:B------:R-:W-:Y:S01]  /*04f0*/  MOV R20, 0x4 ;  /* 0x0000000400147802 */ /* 0x000fe20000000f00 */
[----:B------:R-:W-:-:S05]  /*0500*/  IMAD.MOV.U32 R14, RZ, RZ, R17 ;  /* 0x000000ffff0e7224 */ /* 0x000fca00078e0011 */
[----:B------:R-:W-:-:S05]  /*0510*/  @P0 IADD3 R14, PT, PT, R13, R14, RZ ;  /* 0x0000000e0d0e0210 */ /* 0x000fca0007ffe0ff */
[----:B------:R-:W-:-:S07]  /*0520*/  IMAD.MOV.U32 R19, RZ, RZ, R14 ;  /* 0x000000ffff137224 */ /* 0x000fce00078e000e */
[----:B------:R-:W-:Y:S05]  /*0530*/  WARPSYNC.COLLECTIVE R18, `(.L_x_126) ;  /* 0x0000000012087348 */ /* 0x000fea0003c00000 */
[----:B------:R0:W1:Y:S02]  /*0540*/  SHFL.UP P0, R17, R19, R20, R21 ;  /* 0x0400001413117389 */ /* 0x0000640000000015 */
[----:B01----:R-:W-:Y:S05]  /*0550*/  ENDCOLLECTIVE ;  /* 0x000000000000791b */ /* 0x003fea0003800000 */
.L_x_126:
[----:B------:R-:W-:Y:S02]  /*0560*/  HFMA2 R20, -RZ, RZ, 0, 4.76837158203125e-07 ;  /* 0x00000008ff147431 */ /* 0x000fe400000001ff */
[----:B------:R-:W-:-:S05]  /*0570*/  IMAD.MOV.U32 R15, RZ, RZ, R17 ;  /* 0x000000ffff0f7224 */ /* 0x000fca00078e0011 */
[----:B------:R-:W-:-:S05]  /*0580*/  @P0 IADD3 R15, PT, PT, R14, R15, RZ ;  /* 0x0000000f0e0f0210 */ /* 0x000fca0007ffe0ff */
[----:B------:R-:W-:-:S07]  /*0590*/  IMAD.MOV.U32 R19, RZ, RZ, R15 ;  /* 0x000000ffff137224 */ /* 0x000fce00078e000f */
[----:B------:R-:W-:Y:S05]  /*05a0*/  WARPSYNC.COLLECTIVE R18, `(.L_x_127) ;  /* 0x0000000012087348 */ /* 0x000fea0003c00000 */
[----:B------:R0:W1:Y:S02]  /*05b0*/  SHFL.UP P0, R17, R19, R20, R21 ;  /* 0x0400001413117389 */ /* 0x0000640000000015 */
[----:B01----:R-:W-:Y:S05]  /*05c0*/  ENDCOLLECTIVE ;  /* 0x000000000000791b */ /* 0x003fea0003800000 */
.L_x_127:
[----:B------:R-:W-:Y:S01]  /*05d0*/  MOV R20, 0x10 ;  /* 0x0000001000147802 */ /* 0x000fe20000000f00 */
[----:B------:R-:W-:-:S05]  /*05e0*/  IMAD.MOV.U32 R16, RZ, RZ, R17 ;  /* 0x000000ffff107224 */ /* 0x000fca00078e0011 */
[----:B------:R-:W-:-:S05]  /*05f0*/  @P0 IADD3 R16, PT, PT, R15, R16, RZ ;  /* 0x000000100f100210 */ /* 0x000fca0007ffe0ff */
[----:B------:R-:W-:-:S07]  /*0600*/  IMAD.MOV.U32 R19, RZ, RZ, R16 ;  /* 0x000000ffff137224 */ /* 0x000fce00078e0010 */
[----:B------:R-:W-:Y:S05]  /*0610*/  WARPSYNC.COLLECTIVE R18, `(.L_x_128) ;  /* 0x0000000012087348 */ /* 0x000fea0003c00000 */
[----:B------:R0:W1:Y:S02]  /*0620*/  SHFL.UP P0, R17, R19, R20, R21 ;  /* 0x0400001413117389 */ /* 0x0000640000000015 */
[----:B01----:R-:W-:Y:S05]  /*0630*/  ENDCOLLECTIVE ;  /* 0x000000000000791b */ /* 0x003fea0003800000 */
.L_x_128:
[----:B------:R-:W-:Y:S05]  /*0640*/  BRA `(.L_x_129) ;  /* 0xfffffffc00147947 */ /* 0x000fea000383ffff */
.L_x_130:
        /* <DEDUP_REMOVED lines=11> */
.L_x_222:


//--------------------- .text._ZN3cub18CUB_300001_SM_10006detail10radix_sort30DeviceRadixSortHistogramKernelINS1_5radix10policy_hubIsNS0_8NullTypeEjE10Policy1000ELNS0_9SortOrderE0EsjNS1_21identity_decomposer_tEEEvPT2_PKT1_SB_iiT3_ --------------------------
	.section	.text._ZN3cub18CUB_300001_SM_10006detail10radix_sort30DeviceRadixSortHistogramKernelINS1_5radix10policy_hubIsNS0_8NullTypeEjE10Policy1000ELNS0_9SortOrderE0EsjNS1_21identity_decomposer_tEEEvPT2_PKT1_SB_iiT3_,"ax",@progbits
	.align	128
        .global         _ZN3cub18CUB_300001_SM_10006detail10radix_sort30DeviceRadixSortHistogramKernelINS1_5radix10policy_hubIsNS0_8NullTypeEjE10Policy1000ELNS0_9SortOrderE0EsjNS1_21identity_decomposer_tEEEvPT2_PKT1_SB_iiT3_
        .type           _ZN3cub18CUB_300001_SM_10006detail10radix_sort30DeviceRadixSortHistogramKernelINS1_5radix10policy_hubIsNS0_8NullTypeEjE10Policy1000ELNS0_9SortOrderE0EsjNS1_21identity_decomposer_tEEEvPT2_PKT1_SB_iiT3_,@function
        .size           _ZN3cub18CUB_300001_SM_10006detail10radix_sort30DeviceRadixSortHistogramKernelINS1_5radix10policy_hubIsNS0_8NullTypeEjE10Policy1000ELNS0_9SortOrderE0EsjNS1_21identity_decomposer_tEEEvPT2_PKT1_SB_iiT3_,(.L_x_223 - _ZN3cub18CUB_300001_SM_10006detail10radix_sort30DeviceRadixSortHistogramKernelINS1_5radix10policy_hubIsNS0_8NullTypeEjE10Policy1000ELNS0_9SortOrderE0EsjNS1_21identity_decomposer_tEEEvPT2_PKT1_SB_iiT3_)
        .other          _ZN3cub18CUB_300001_SM_10006detail10radix_sort30DeviceRadixSortHistogramKernelINS1_5radix10policy_hubIsNS0_8NullTypeEjE10Policy1000ELNS0_9SortOrderE0EsjNS1_21identity_decomposer_tEEEvPT2_PKT1_SB_iiT3_,@"STO_CUDA_ENTRY STV_DEFAULT"
_ZN3cub18CUB_300001_SM_10006detail10radix_sort30DeviceRadixSortHistogramKernelINS1_5radix10policy_hubIsNS0_8NullTypeEjE10Policy1000ELNS0_9SortOrderE0EsjNS1_21identity_decomposer_tEEEvPT2_PKT1_SB_iiT3_:
.text._ZN3cub18CUB_300001_SM_10006detail10radix_sort30DeviceRadixSortHistogramKernelINS1_5radix10policy_hubIsNS0_8NullTypeEjE10Policy1000ELNS0_9SortOrderE0EsjNS1_21identity_decomposer_tEEEvPT2_PKT1_SB_iiT3_:
[----:B------:R-:W-:Y:S01]  /*0000*/  LDC R1, c[0x0][0x37c] ;  /* 0x0000df00ff017b82 */ /* 0x000fe20000000800 */
[----:B------:R-:W0:Y:S02]  /*0010*/  LDCU UR4, c[0x0][0x390] ;  /* 0x00007200ff0477ac */ /* 0x000e240008000800 */
[----:B0-----:R-:W-:-:S13]  /*0020*/  ISETP.NE.AND P0, PT, RZ, UR4, PT ;  /* 0x00000004ff007c0c */ /* 0x001fda000bf05270 */
[----:B------:R-:W-:Y:S05]  /*0030*/  @!P0 EXIT ;  /* 0x000000000000894d */ /* 0x000fea0003800000 */
[----:B------:R-:W0:Y:S01]  /*0040*/  LDC R2, c[0x0][0x398] ;  /* 0x0000e600ff027b82 */ /* 0x000e220000000800 */
[----:B------:R-:W1:Y:S01]  /*0050*/  S2R R0, SR_TID.X ;  /* 0x0000000000007919 */ /* 0x000e620000002100 */
[----:B------:R-:W2:Y:S01]  /*0060*/  LDCU.64 UR14, c[0x0][0x358] ;  /* 0x00006b00ff0e77ac */ /* 0x000ea20008000a00 */
[----:B------:R-:W3:Y:S05]  /*0070*/  LDCU UR13, c[0x0][0x370] ;  /* 0x00006e00ff0d77ac */ /* 0x000eea0008000800 */
[----:B------:R-:W0:Y:S01]  /*0080*/  LDC R3, c[0x0][0x394] ;  /* 0x0000e500ff037b82 */ /* 0x000e220000000800 */
[----:B------:R-:W-:-:S07]  /*0090*/  UMOV UR4, URZ ;  /* 0x000000ff00047c82 */ /* 0x000fce0008000000 */
[----:B------:R-:W4:Y:S01]  /*00a0*/  S2UR UR6, SR_CTAID.X ;  /* 0x00000000000679c3 */ /* 0x000f220000002500 */
[----:B0-----:R-:W-:Y:S01]  /*00b0*/  IADD3 R2, PT, PT, R2, 0x7, -R3 ;  /* 0x0000000702027810 */ /* 0x001fe20007ffe803 */
[----:B-1----:R-:W-:-:S03]  /*00c0*/  VIADD R4, R0, 0x780 ;  /* 0x0000078000047836 */ /* 0x002fc60000000000 */
[----:B------:R-:W-:Y:S02]  /*00d0*/  SHF.R.S32.HI R3, RZ, 0x1f, R2 ;  /* 0x0000001fff037819 */ /* 0x000fe40000011402 */
[----:B------:R-:W-:Y:S02]  /*00e0*/  ISETP.GE.AND P0, PT, R2, 0x8, PT ;  /* 0x000000080200780c */ /* 0x000fe40003f06270 */
[----:B------:R-:W-:Y:S01]  /*00f0*/  LEA.HI R3, R3, R2, RZ, 0x3 ;  /* 0x0000000203037211 */ /* 0x000fe200078f18ff */
[C---:B------:R-:W-:Y:S01]  /*0100*/  VIADD R2, R0.reuse, 0x300 ;  /* 0x0000030000027836 */ /* 0x040fe20000000000 */
[C---:B------:R-:W-:Y:S01]  /*0110*/  ISETP.GT.U32.OR P0, PT, R0.reuse, 0xff, !P0 ;  /* 0x000000ff0000780c */ /* 0x040fe20004704470 */
[----:B----4-:R-:W-:Y:S01]  /*0120*/  USHF.L.U32 UR6, UR6, 0xb, URZ ;  /* 0x0000000b06067899 */ /* 0x010fe200080006ff */
[----:B------:R-:W-:Y:S01]  /*0130*/  SHF.R.S32.HI R7, RZ, 0x3, R3 ;  /* 0x00000003ff077819 */ /* 0x000fe20000011403 */
[----:B------:R-:W-:Y:S01]  /*0140*/  VIADD R3, R0, 0x500 ;  /* 0x0000050000037836 */ /* 0x000fe20000000000 */
[----:B------:R-:W-:-:S02]  /*0150*/  P2R R8, PR, RZ, 0x1 ;  /* 0x00000001ff087803 */ /* 0x000fc40000000000 */
[C---:B------:R-:W-:Y:S01]  /*0160*/  LOP3.LUT R6, R7.reuse, 0x7, RZ, 0xc0, !PT ;  /* 0x0000000707067812 */ /* 0x040fe200078ec0ff */
[C---:B------:R-:W-:Y:S01]  /*0170*/  VIADD R5, R7.reuse, 0xffffffff ;  /* 0xffffffff07057836 */ /* 0x040fe20000000000 */
[----:B--23--:R-:W-:-:S07]  /*0180*/  LOP3.LUT R7, R7, 0x3, RZ, 0xc0, !PT ;  /* 0x0000000307077812 */ /* 0x00cfce00078ec0ff */
.L_x_214:
[----:B------:R-:W-:Y:S01]  /*0190*/  ISETP.NE.AND P0, PT, R8, RZ, PT ;  /* 0x000000ff0800720c */ /* 0x000fe20003f05270 */
[----:B------:R-:W-:-:S12]  /*01a0*/  BSSY.RECONVERGENT B0, `(.L_x_131) ;  /* 0x0000083000007945 */ /* 0x000fd80003800200 */
[----:B0-2345:R-:W-:Y:S05]  /*01b0*/  @P0 BRA `(.L_x_132) ;  /* 0x0000000800040947 */ /* 0x03dfea0003800000 */
[----:B------:R-:W0:Y:S01]  /*01c0*/  LDC R9, c[0x0][0x398] ;  /* 0x0000e600ff097b82 */ /* 0x000e220000000800 */
[----:B------:R-:W-:Y:S01]  /*01d0*/  ISETP.GE.U32.AND P0, PT, R5, 0xf, PT ;  /* 0x0000000f0500780c */ /* 0x000fe20003f06070 */
[----:B------:R-:W-:-:S06]  /*01e0*/  UMOV UR5, 0x400 ;  /* 0x0000040000057882 */ /* 0x000fcc0000000000 */
[----:B------:R-:W0:Y:S08]  /*01f0*/  LDC R10, c[0x0][0x394] ;  /* 0x0000e500ff0a7b82 */ /* 0x000e300000000800 */
[----:B------:R-:W1:Y:S01]  /*0200*/  S2UR UR7, SR_CgaCtaId ;  /* 0x00000000000779c3 */ /* 0x000e620000008800 */
[----:B0-----:R-:W-:-:S04]  /*0210*/  IADD3 R9, PT, PT, R9, 0x7, -R10 ;  /* 0x0000000709097810 */ /* 0x001fc80007ffe80a */
[----:B------:R-:W-:Y:S01]  /*0220*/  SHF.R.S32.HI R10, RZ, 0x1f, R9 ;  /* 0x0000001fff0a7819 */ /* 0x000fe20000011409 */
[----:B-1----:R-:W-:-:S03]  /*0230*/  ULEA UR5, UR7, UR5, 0x18 ;  /* 0x0000000507057291 */ /* 0x002fc6000f8ec0ff */
[----:B------:R-:W-:Y:S01]  /*0240*/  LEA.HI R10, R10, R9, RZ, 0x3 ;  /* 0x000000090a0a7211 */ /* 0x000fe200078f18ff */
[----:B------:R-:W-:-:S03]  /*0250*/  IMAD.MOV.U32 R9, RZ, RZ, RZ ;  /* 0x000000ffff097224 */ /* 0x000fc600078e00ff */
[----:B------:R-:W-:Y:S02]  /*0260*/  SHF.R.S32.HI R11, RZ, 0x3, R10 ;  /* 0x00000003ff0b7819 */ /* 0x000fe4000001140a */
[----:B------:R-:W-:Y:S02]  /*0270*/  LEA R14, R0, UR5, 0x2 ;  /* 0x00000005000e7c11 */ /* 0x000fe4000f8e10ff */
[----:B------:R-:W-:Y:S01]  /*0280*/  LOP3.LUT R12, R11, 0xffffff0, RZ, 0xc0, !PT ;  /* 0x0ffffff00b0c7812 */ /* 0x000fe200078ec0ff */
[----:B------:R-:W-:Y:S06]  /*0290*/  @!P0 BRA `(.L_x_133) ;  /* 0x00000000005c8947 */ /* 0x000fec0003800000 */
[----:B------:R-:W-:Y:S02]  /*02a0*/  IMAD.MOV R10, RZ, RZ, -R12 ;  /* 0x000000ffff0a7224 */ /* 0x000fe400078e0a0c */
[----:B------:R-:W-:-:S07]  /*02b0*/  VIADD R9, R14, 0x2000 ;  /* 0x000020000e097836 */ /* 0x000fce0000000000 */
.L_x_134:
[----:B------:R-:W-:Y:S01]  /*02c0*/  VIADD R10, R10, 0x10 ;  /* 0x000000100a0a7836 */ /* 0x000fe20000000000 */
[----:B------:R-:W-:Y:S04]  /*02d0*/  STS [R9+-0x2000], RZ ;  /* 0xffe000ff09007388 */ /* 0x000fe80000000800 */
        /* <DEDUP_REMOVED lines=18> */
[----:B------:R-:W-:-:S07]  /*0400*/  IMAD.MOV.U32 R9, RZ, RZ, R12 ;  /* 0x000000ffff097224 */ /* 0x000fce00078e000c */
.L_x_133:
[----:B------:R-:W-:Y:S01]  /*0410*/  LOP3.LUT R11, R11, 0xf, RZ, 0xc0, !PT ;  /* 0x0000000f0b0b7812 */ /* 0x000fe200078ec0ff */
[----:B------:R-:W-:-:S03]  /*0420*/  VIADD R13, R6, 0xffffffff ;  /* 0xffffffff060d7836 */ /* 0x000fc60000000000 */
[C---:B------:R-:W-:Y:S01]  /*0430*/  ISETP.NE.AND P1, PT, R11.reuse, RZ, PT ;  /* 0x000000ff0b00720c */ /* 0x040fe20003f25270 */
[----:B------:R-:W-:-:S12]  /*0440*/  VIADD R11, R11, 0xffffffff ;  /* 0xffffffff0b0b7836 */ /* 0x000fd80000000000 */
[----:B------:R-:W-:Y:S05]  /*0450*/  @!P1 BRA `(.L_x_135) ;  /* 0x0000000000789947 */ /* 0x000fea0003800000 */
[----:B------:R-:W-:Y:S02]  /*0460*/  ISETP.GE.U32.AND P2, PT, R11, 0x7, PT ;  /* 0x000000070b00780c */ /* 0x000fe40003f46070 */
[----:B------:R-:W-:-:S11]  /*0470*/  ISETP.NE.AND P3, PT, R6, RZ, PT ;  /* 0x000000ff0600720c */ /* 0x000fd60003f65270 */
[----:B------:R-:W-:Y:S05]  /*0480*/  @!P2 BRA `(.L_x_136) ;  /* 0x000000000028a947 */ /* 0x000fea0003800000 */
        /* <DEDUP_REMOVED lines=10> */
.L_x_136:
[----:B------:R-:W-:Y:S05]  /*0530*/  @!P3 BRA `(.L_x_135) ;  /* 0x000000000040b947 */ /* 0x000fea0003800000 */
[----:B------:R-:W-:Y:S02]  /*0540*/  ISETP.GE.U32.AND P2, PT, R13, 0x3, PT ;  /* 0x000000030d00780c */ /* 0x000fe40003f46070 */
[----:B------:R-:W-:-:S11]  /*0550*/  ISETP.NE.AND P3, PT, R7, RZ, PT ;  /* 0x000000ff0700720c */ /* 0x000fd60003f65270 */
[C---:B0-----:R-:W-:Y:S02]  /*0560*/  @P2 IMAD R10, R9.reuse, 0x400, R14 ;  /* 0x00000400090a2824 */ /* 0x041fe400078e020e */
[----:B------:R-:W-:-:S03]  /*0570*/  @P2 VIADD R9, R9, 0x4 ;  /* 0x0000000409092836 */ /* 0x000fc60000000000 */
[----:B------:R1:W-:Y:S04]  /*0580*/  @P2 STS [R10], RZ ;  /* 0x000000ff0a002388 */ /* 0x0003e80000000800 */
[----:B------:R1:W-:Y:S04]  /*0590*/  @P2 STS [R10+0x400], RZ ;  /* 0x000400ff0a002388 */ /* 0x0003e80000000800 */
[----:B------:R1:W-:Y:S04]  /*05a0*/  @P2 STS [R10+0x800], RZ ;  /* 0x000800ff0a002388 */ /* 0x0003e80000000800 */
[----:B------:R1:W-:Y:S01]  /*05b0*/  @P2 STS [R10+0xc00], RZ ;  /* 0x000c00ff0a002388 */ /* 0x0003e20000000800 */
[----:B------:R-:W-:Y:S05]  /*05c0*/  @!P3 BRA `(.L_x_135) ;  /* 0x00000000001cb947 */ /* 0x000fea0003800000 */
[----:B------:R-:W-:Y:S01]  /*05d0*/  IMAD R9, R9, 0x400, R14 ;  /* 0x0000040009097824 */ /* 0x000fe200078e020e */
[----:B------:R-:W-:-:S04]  /*05e0*/  ISETP.NE.AND P2, PT, R7, 0x1, PT ;  /* 0x000000010700780c */ /* 0x000fc80003f45270 */
[----:B------:R2:W-:Y:S09]  /*05f0*/  STS [R9], RZ ;  /* 0x000000ff09007388 */ /* 0x0005f20000000800 */
[----:B--2---:R-:W-:Y:S05]  /*0600*/  @!P2 BRA `(.L_x_135) ;  /* 0x00000000000ca947 */ /* 0x004fea0003800000 */
[----:B------:R-:W-:Y:S01]  /*0610*/  ISETP.NE.AND P2, PT, R7, 0x2, PT ;  /* 0x000000020700780c */ /* 0x000fe20003f45270 */
[----:B------:R2:W-:-:S12]  /*0620*/  STS [R9+0x400], RZ ;  /* 0x000400ff09007388 */ /* 0x0005d80000000800 */
[----:B------:R2:W-:Y:S02]  /*0630*/  @P2 STS [R9+0x800], RZ ;  /* 0x000800ff09002388 */ /* 0x0005e40000000800 */
.L_x_135:
[----:B------:R-:W-:-:S13]  /*0640*/  ISETP.GT.U32.AND P2, PT, R0, 0x7f, PT ;  /* 0x0000007f0000780c */ /* 0x000fda0003f44070 */
[----:B------:R-:W-:Y:S05]  /*0650*/  @P2 BRA `(.L_x_132) ;  /* 0x0000000000dc2947 */ /* 0x000fea0003800000 */
[----:B--2---:R-:W-:Y:S01]  /*0660*/  IMAD.MOV.U32 R9, RZ, RZ, RZ ;  /* 0x000000ffff097224 */ /* 0x004fe200078e00ff */
[----:B------:R-:W-:Y:S06]  /*0670*/  @!P0 BRA `(.L_x_137) ;  /* 0x0000000000588947 */ /* 0x000fec0003800000 */
[----:B------:R-:W-:-:S07]  /*0680*/  IMAD.MOV.U32 R9, RZ, RZ, RZ ;  /* 0x000000ffff097224 */ /* 0x000fce00078e00ff */
.L_x_138:
[C---:B012---:R-:W-:Y:S02]  /*0690*/  IMAD R10, R9.reuse, 0x400, R14 ;  /* 0x00000400090a7824 */ /* 0x047fe400078e020e */
[----:B------:R-:W-:-:S03]  /*06a0*/  VIADD R9, R9, 0x10 ;  /* 0x0000001009097836 */ /* 0x000fc60000000000 */
[----:B------:R2:W-:Y:S02]  /*06b0*/  STS [R10+0x200], RZ ;  /* 0x000200ff0a007388 */ /* 0x0005e40000000800 */
[----:B------:R-:W-:Y:S02]  /*06c0*/  ISETP.NE.AND P0, PT, R9, R12, PT ;  /* 0x0000000c0900720c */ /* 0x000fe40003f05270 */
[----:B------:R2:W-:Y:S04]  /*06d0*/  STS [R10+0x600], RZ ;  /* 0x000600ff0a007388 */ /* 0x0005e80000000800 */
        /* <DEDUP_REMOVED lines=13> */
[----:B------:R2:W-:Y:S01]  /*07b0*/  STS [R10+0x3e00], RZ ;  /* 0x003e00ff0a007388 */ /* 0x0005e20000000800 */
[----:B------:R-:W-:Y:S05]  /*07c0*/  @P0 BRA `(.L_x_138) ;  /* 0xfffffffc00b00947 */ /* 0x000fea000383ffff */
[----:B------:R-:W-:-:S07]  /*07d0*/  IMAD.MOV.U32 R9, RZ, RZ, R12 ;  /* 0x000000ffff097224 */ /* 0x000fce00078e000c */
.L_x_137:
[----:B------:R-:W-:Y:S05]  /*07e0*/  @!P1 BRA `(.L_x_132) ;  /* 0x0000000000789947 */ /* 0x000fea0003800000 */
[----:B------:R-:W-:Y:S02]  /*07f0*/  ISETP.GE.U32.AND P0, PT, R11, 0x7, PT ;  /* 0x000000070b00780c */ /* 0x000fe40003f06070 */
[----:B------:R-:W-:-:S11]  /*0800*/  ISETP.NE.AND P1, PT, R6, RZ, PT ;  /* 0x000000ff0600720c */ /* 0x000fd60003f25270 */
[----:B------:R-:W-:Y:S05]  /*0810*/  @!P0 BRA `(.L_x_139) ;  /* 0x0000000000288947 */ /* 0x000fea0003800000 */
[C---:B012---:R-:W-:Y:S02]  /*0820*/  IMAD R10, R9.reuse, 0x400, R14 ;  /* 0x00000400090a7824 */ /* 0x047fe400078e020e */
[----:B------:R-:W-:-:S03]  /*0830*/  VIADD R9, R9, 0x8 ;  /* 0x0000000809097836 */ /* 0x000fc60000000000 */
[----:B------:R3:W-:Y:S04]  /*0840*/  STS [R10+0x200], RZ ;  /* 0x000200ff0a007388 */ /* 0x0007e80000000800 */
[----:B------:R3:W-:Y:S04]  /*0850*/  STS [R10+0x600], RZ ;  /* 0x000600ff0a007388 */ /* 0x0007e80000000800 */
[----:B------:R3:W-:Y:S04]  /*0860*/  STS [R10+0xa00], RZ ;  /* 0x000a00ff0a007388 */ /* 0x0007e80000000800 */
[----:B------:R3:W-:Y:S04]  /*0870*/  STS [R10+0xe00], RZ ;  /* 0x000e00ff0a007388 */ /* 0x0007e80000000800 */
[----:B------:R3:W-:Y:S04]  /*0880*/  STS [R10+0x1200], RZ ;  /* 0x001200ff0a007388 */ /* 0x0007e80000000800 */
[----:B------:R3:W-:Y:S04]  /*0890*/  STS [R10+0x1600], RZ ;  /* 0x001600ff0a007388 */ /* 0x0007e80000000800 */
[----:B------:R3:W-:Y:S04]  /*08a0*/  STS [R10+0x1a00], RZ ;  /* 0x001a00ff0a007388 */ /* 0x0007e80000000800 */
[----:B------:R3:W-:Y:S02]  /*08b0*/  STS [R10+0x1e00], RZ ;  /* 0x001e00ff0a007388 */ /* 0x0007e40000000800 */
.L_x_139:
[----:B------:R-:W-:Y:S05]  /*08c0*/  @!P1 BRA `(.L_x_132) ;  /* 0x0000000000409947 */ /* 0x000fea0003800000 */
[----:B------:R-:W-:Y:S02]  /*08d0*/  ISETP.GE.U32.AND P0, PT, R13, 0x3, PT ;  /* 0x000000030d00780c */ /* 0x000fe40003f06070 */
[----:B------:R-:W-:-:S11]  /*08e0*/  ISETP.NE.AND P1, PT, R7, RZ, PT ;  /* 0x000000ff0700720c */ /* 0x000fd60003f25270 */
[C---:B0123--:R-:W-:Y:S02]  /*08f0*/  @P0 IMAD R10, R9.reuse, 0x400, R14 ;  /* 0x00000400090a0824 */ /* 0x04ffe400078e020e */
[----:B------:R-:W-:-:S03]  /*0900*/  @P0 VIADD R9, R9, 0x4 ;  /* 0x0000000409090836 */ /* 0x000fc60000000000 */
[----:B------:R4:W-:Y:S04]  /*0910*/  @P0 STS [R10+0x200], RZ ;  /* 0x000200ff0a000388 */ /* 0x0009e80000000800 */
[----:B------:R4:W-:Y:S04]  /*0920*/  @P0 STS [R10+0x600], RZ ;  /* 0x000600ff0a000388 */ /* 0x0009e80000000800 */
[----:B------:R4:W-:Y:S04]  /*0930*/  @P0 STS [R10+0xa00], RZ ;  /* 0x000a00ff0a000388 */ /* 0x0009e80000000800 */
[----:B------:R4:W-:Y:S01]  /*0940*/  @P0 STS [R10+0xe00], RZ ;  /* 0x000e00ff0a000388 */ /* 0x0009e20000000800 */
[----:B------:R-:W-:Y:S05]  /*0950*/  @!P1 BRA `(.L_x_132) ;  /* 0x00000000001c9947 */ /* 0x000fea0003800000 */
[----:B------:R-:W-:Y:S01]  /*0960*/  IMAD R9, R9, 0x400, R14 ;  /* 0x0000040009097824 */ /* 0x000fe200078e020e */
[----:B------:R-:W-:-:S04]  /*0970*/  ISETP.NE.AND P0, PT, R7, 0x1, PT ;  /* 0x000000010700780c */ /* 0x000fc80003f05270 */
[----:B------:R0:W-:Y:S09]  /*0980*/  STS [R9+0x200], RZ ;  /* 0x000200ff09007388 */ /* 0x0001f20000000800 */
[----:B0-----:R-:W-:Y:S05]  /*0990*/  @!P0 BRA `(.L_x_132) ;  /* 0x00000000000c8947 */ /* 0x001fea0003800000 */
[----:B------:R-:W-:Y:S01]  /*09a0*/  ISETP.NE.AND P0, PT, R7, 0x2, PT ;  /* 0x000000020700780c */ /* 0x000fe20003f05270 */
[----:B------:R0:W-:-:S12]  /*09b0*/  STS [R9+0x600], RZ ;  /* 0x000600ff09007388 */ /* 0x0001d80000000800 */
[----:B------:R0:W-:Y:S02]  /*09c0*/  @P0 STS [R9+0xa00], RZ ;  /* 0x000a00ff09000388 */ /* 0x0001e40000000800 */
.L_x_132:
[----:B------:R-:W-:Y:S05]  /*09d0*/  BSYNC.RECONVERGENT B0 ;  /* 0x0000000000007941 */ /* 0x000fea0003800200 */
.L_x_131:
[----:B------:R-:W-:Y:S06]  /*09e0*/  BAR.SYNC.DEFER_BLOCKING 0x0 ;  /* 0x0000000000007b1d */ /* 0x000fec0000010000 */
[----:B------:R-:W5:Y:S02]  /*09f0*/  LDCU UR5, c[0x0][0x390] ;  /* 0x00007200ff0577ac */ /* 0x000f640008000800 */
[----:B-----5:R-:W-:-:S04]  /*0a00*/  UIMAD UR5, UR4, -0x40000000, UR5 ;  /* 0xc0000000040578a4 */ /* 0x020fc8000f8e0205 */
[----:B------:R-:W-:-:S04]  /*0a10*/  UISETP.LT.U32.AND UP0, UPT, UR5, 0x40000000, UPT ;  /* 0x400000000500788c */ /* 0x000fc8000bf01070 */
[----:B------:R-:W-:-:S04]  /*0a20*/  USEL UR8, UR5, 0x40000000, UP0 ;  /* 0x4000000005087887 */ /* 0x000fc80008000000 */
[----:B------:R-:W-:Y:S01]  /*0a30*/  UISETP.GE.U32.AND UP0, UPT, UR6, UR8, UPT ;  /* 0x000000080600728c */ /* 0x000fe2000bf06070 */
[----:B------:R-:W-:Y:S08]  /*0a40*/  BAR.SYNC.DEFER_BLOCKING 0x0 ;  /* 0x0000000000007b1d */ /* 0x000ff00000010000 */
[----:B------:R-:W-:Y:S05]  /*0a50*/  BRA.U UP0, `(.L_x_140) ;  /* 0x0000000d00447547 */ /* 0x000fea000b800000 */
[----:B------:R-:W-:-:S05]  /*0a60*/  UMOV UR7, UR6 ;  /* 0x0000000600077c82 */ /* 0x000fca0008000000 */
.L_x_145:
[----:B-----5:R-:W5:Y:S01]  /*0a70*/  LDCU UR5, c[0x0][0x390] ;  /* 0x00007200ff0577ac */ /* 0x020f620008000800 */
[----:B------:R-:W-:Y:S02]  /*0a80*/  ULEA UR9, UR4, UR7, 0x1e ;  /* 0x0000000704097291 */ /* 0x000fe4000f8ef0ff */
[----:B------:R-:W-:-:S04]  /*0a90*/  ULEA UR7, UR13, UR7, 0xb ;  /* 0x000000070d077291 */ /* 0x000fc8000f8e58ff */
[----:B------:R-:W-:Y:S02]  /*0aa0*/  UISETP.GE.U32.AND UP1, UPT, UR7, UR8, UPT ;  /* 0x000000080700728c */ /* 0x000fe4000bf26070 */
[----:B-----5:R-:W-:-:S04]  /*0ab0*/  UIADD3 UR5, UPT, UPT, -UR9, UR5, URZ ;  /* 0x0000000509057290 */ /* 0x020fc8000fffe1ff */
[----:B------:R-:W-:-:S09]  /*0ac0*/  UISETP.GE.U32.AND UP0, UPT, UR5, 0x800, UPT ;  /* 0x000008000500788c */ /* 0x000fd2000bf06070 */
[----:B0-----:R-:W-:Y:S05]  /*0ad0*/  BRA.U !UP0, `(.L_x_141) ;  /* 0x0000000108507547 */ /* 0x001fea000b800000 */
[----:B01234-:R-:W0:Y:S01]  /*0ae0*/  LDC.64 R10, c[0x0][0x388] ;  /* 0x0000e200ff0a7b82 */ /* 0x01fe220000000a00 */
[----:B------:R-:W-:-:S04]  /*0af0*/  VIADD R9, R0, UR9 ;  /* 0x0000000900097c36 */ /* 0x000fc80008000000 */
[----:B0-----:R-:W-:-:S05]  /*0b00*/  IMAD.WIDE.U32 R10, R9, 0x2, R10 ;  /* 0x00000002090a7825 */ /* 0x001fca00078e000a */
        /* <DEDUP_REMOVED lines=17> */
.L_x_141:
[----:B01234-:R-:W0:Y:S01]  /*0c20*/  LDC.64 R10, c[0x0][0x388] ;  /* 0x0000e200ff0a7b82 */ /* 0x01fe220000000a00 */
[C---:B------:R-:W-:Y:S01]  /*0c30*/  VIADD R12, R0.reuse, 0x100 ;  /* 0x00000100000c7836 */ /* 0x040fe20000000000 */
[C---:B------:R-:W-:Y:S01]  /*0c40*/  ISETP.GE.AND P1, PT, R0.reuse, UR5, PT ;  /* 0x0000000500007c0c */ /* 0x040fe2000bf26270 */
[C---:B------:R-:W-:Y:S01]  /*0c50*/  VIADD R9, R0.reuse, 0x80 ;  /* 0x0000008000097836 */ /* 0x040fe20000000000 */
[C---:B------:R-:W-:Y:S01]  /*0c60*/  LOP3.LUT R14, R0.reuse, 0x400, RZ, 0xfc, !PT ;  /* 0x00000400000e7812 */ /* 0x040fe200078efcff */
[----:B------:R-:W-:Y:S01]  /*0c70*/  VIADD R13, R0, 0x200 ;  /* 0x00000200000d7836 */ /* 0x000fe20000000000 */
[----:B------:R-:W-:Y:S01]  /*0c80*/  ISETP.GE.AND P3, PT, R12, UR5, PT ;  /* 0x000000050c007c0c */ /* 0x000fe2000bf66270 */
[C---:B------:R-:W-:Y:S01]  /*0c90*/  VIADD R12, R0.reuse, 0x180 ;  /* 0x00000180000c7836 */ /* 0x040fe20000000000 */
[----:B------:R-:W-:Y:S01]  /*0ca0*/  ISETP.GE.AND P2, PT, R9, UR5, PT ;  /* 0x0000000509007c0c */ /* 0x000fe2000bf46270 */
[C---:B------:R-:W-:Y:S01]  /*0cb0*/  VIADD R9, R0.reuse, UR9 ;  /* 0x0000000900097c36 */ /* 0x040fe20008000000 */
[----:B------:R-:W-:Y:S01]  /*0cc0*/  ISETP.GE.AND P5, PT, R13, UR5, PT ;  /* 0x000000050d007c0c */ /* 0x000fe2000bfa6270 */
[----:B------:R-:W-:Y:S01]  /*0cd0*/  VIADD R13, R0, 0x280 ;  /* 0x00000280000d7836 */ /* 0x000fe20000000000 */
[----:B------:R-:W-:Y:S01]  /*0ce0*/  ISETP.GE.AND P4, PT, R12, UR5, PT ;  /* 0x000000050c007c0c */ /* 0x000fe2000bf86270 */
[----:B------:R-:W-:-:S03]  /*0cf0*/  IMAD.MOV.U32 R12, RZ, RZ, 0x7fff ;  /* 0x00007fffff0c7424 */ /* 0x000fc600078e00ff */
[----:B------:R-:W-:Y:S01]  /*0d00*/  ISETP.GE.AND P0, PT, R13, UR5, PT ;  /* 0x000000050d007c0c */ /* 0x000fe2000bf06270 */
[----:B------:R-:W-:Y:S02]  /*0d10*/  VIADD R13, R0, 0x380 ;  /* 0x00000380000d7836 */ /* 0x000fe40000000000 */
[----:B0-----:R-:W-:-:S04]  /*0d20*/  IMAD.WIDE.U32 R10, R9, 0x2, R10 ;  /* 0x00000002090a7825 */ /* 0x001fc800078e000a */
[----:B------:R-:W-:Y:S01]  /*0d30*/  IMAD.MOV.U32 R9, RZ, RZ, 0x7fff ;  /* 0x00007fffff097424 */ /* 0x000fe200078e00ff */
[----:B------:R1:W5:Y:S01]  /*0d40*/  @!P1 LDG.E.U16 R12, desc[UR14][R10.64] ;  /* 0x0000000e0a0c9981 */ /* 0x000362000c1e1500 */
[----:B------:R-:W-:Y:S01]  /*0d50*/  ISETP.GE.AND P1, PT, R13, UR5, PT ;  /* 0x000000050d007c0c */ /* 0x000fe2000bf26270 */
[----:B------:R-:W-:-:S03]  /*0d60*/  IMAD.MOV.U32 R13, RZ, RZ, 0x7fff ;  /* 0x00007fffff0d7424 */ /* 0x000fc600078e00ff */
[----:B------:R1:W5:Y:S01]  /*0d70*/  @!P2 LDG.E.U16 R9, desc[UR14][R10.64+0x100] ;  /* 0x0001000e0a09a981 */ /* 0x000362000c1e1500 */
[----:B------:R-:W-:Y:S01]  /*0d80*/  ISETP.GE.AND P2, PT, R14, UR5, PT ;  /* 0x000000050e007c0c */ /* 0x000fe2000bf46270 */
[----:B------:R-:W-:Y:S02]  /*0d90*/  IMAD.MOV.U32 R14, RZ, RZ, 0x7fff ;  /* 0x00007fffff0e7424 */ /* 0x000fe400078e00ff */
[----:B------:R-:W-:Y:S01]  /*0da0*/  VIADD R15, R0, 0x480 ;  /* 0x00000480000f7836 */ /* 0x000fe20000000000 */
[----:B------:R1:W5:Y:S01]  /*0db0*/  @!P3 LDG.E.U16 R13, desc[UR14][R10.64+0x200] ;  /* 0x0002000e0a0db981 */ /* 0x000362000c1e1500 */
[----:B------:R-:W-:Y:S02]  /*0dc0*/  IMAD.MOV.U32 R16, RZ, RZ, 0x7fff ;  /* 0x00007fffff107424 */ /* 0x000fe400078e00ff */
[----:B------:R-:W-:Y:S01]  /*0dd0*/  IMAD.MOV.U32 R18, RZ, RZ, 0x7fff ;  /* 0x00007fffff127424 */ /* 0x000fe200078e00ff */
[----:B------:R-:W-:Y:S01]  /*0de0*/  ISETP.GE.AND P3, PT, R15, UR5, PT ;  /* 0x000000050f007c0c */ /* 0x000fe2000bf66270 */
[----:B------:R1:W5:Y:S01]  /*0df0*/  @!P4 LDG.E.U16 R14, desc[UR14][R10.64+0x300] ;  /* 0x0003000e0a0ec981 */ /* 0x000362000c1e1500 */
[----:B------:R-:W-:Y:S01]  /*0e00*/  PRMT R15, R16, 0x7610, R15 ;  /* 0x00007610100f7816 */ /* 0x000fe2000000000f */
[----:B------:R-:W-:Y:S01]  /*0e10*/  VIADD R17, R0, 0x580 ;  /* 0x0000058000117836 */ /* 0x000fe20000000000 */
[----:B------:R-:W-:-:S02]  /*0e20*/  ISETP.GE.AND P4, PT, R2, UR5, PT ;  /* 0x0000000502007c0c */ /* 0x000fc4000bf86270 */
[----:B------:R-:W-:Y:S02]  /*0e30*/  PRMT R16, R18, 0x7610, R16 ;  /* 0x0000761012107816 */ /* 0x000fe40000000010 */
[----:B------:R1:W5:Y:S01]  /*0e40*/  @!P5 LDG.E.U16 R15, desc[UR14][R10.64+0x400] ;  /* 0x0004000e0a0fd981 */ /* 0x000362000c1e1500 */
[----:B------:R-:W-:Y:S01]  /*0e50*/  ISETP.GE.AND P5, PT, R17, UR5, PT ;  /* 0x0000000511007c0c */ /* 0x000fe2000bfa6270 */
[----:B------:R-:W-:Y:S02]  /*0e60*/  IMAD.MOV.U32 R17, RZ, RZ, 0x7fff ;  /* 0x00007fffff117424 */ /* 0x000fe400078e00ff */
[C---:B------:R-:W-:Y:S01]  /*0e70*/  VIADD R18, R0.reuse, 0x600 ;  /* 0x0000060000127836 */ /* 0x040fe20000000000 */
[----:B------:R1:W5:Y:S01]  /*0e80*/  @!P0 LDG.E.U16 R16, desc[UR14][R10.64+0x500] ;  /* 0x0005000e0a108981 */ /* 0x000362000c1e1500 */
[----:B------:R-:W-:Y:S02]  /*0e90*/  VIADD R20, R0, 0x680 ;  /* 0x0000068000147836 */ /* 0x000fe40000000000 */
[----:B------:R-:W-:Y:S01]  /*0ea0*/  IMAD.MOV.U32 R22, RZ, RZ, 0x7fff ;  /* 0x00007fffff167424 */ /* 0x000fe200078e00ff */
[----:B------:R1:W5:Y:S01]  /*0eb0*/  @!P4 LDG.E.U16 R17, desc[UR14][R10.64+0x600] ;  /* 0x0006000e0a11c981 */ /* 0x000362000c1e1500 */
[----:B------:R-:W-:Y:S01]  /*0ec0*/  ISETP.GE.AND P0, PT, R18, UR5, PT ;  /* 0x0000000512007c0c */ /* 0x000fe2000bf06270 */
[----:B------:R-:W-:Y:S01]  /*0ed0*/  IMAD.MOV.U32 R18, RZ, RZ, 0x7fff ;  /* 0x00007fffff127424 */ /* 0x000fe200078e00ff */
[----:B------:R-:W-:Y:S01]  /*0ee0*/  ISETP.GE.AND P4, PT, R20, UR5, PT ;  /* 0x0000000514007c0c */ /* 0x000fe2000bf86270 */
[----:B------:R-:W-:Y:S01]  /*0ef0*/  IMAD.MOV.U32 R19, RZ, RZ, 0x7fff ;  /* 0x00007fffff137424 */ /* 0x000fe200078e00ff */
[----:B------:R-:W-:Y:S01]  /*0f00*/  PRMT R20, R22, 0x7610, R20 ;  /* 0x0000761016147816 */ /* 0x000fe20000000014 */
[----:B------:R-:W-:-:S02]  /*0f10*/  VIADD R21, R0, 0x700 ;  /* 0x0000070000157836 */ /* 0x000fc40000000000 */
[----:B------:R1:W5:Y:S03]  /*0f20*/  @!P1 LDG.E.U16 R18, desc[UR14][R10.64+0x700] ;  /* 0x0007000e0a129981 */ /* 0x000366000c1e1500 */
[----:B------:R-:W-:Y:S01]  /*0f30*/  ISETP.GE.AND P1, PT, R21, UR5, PT ;  /* 0x0000000515007c0c */ /* 0x000fe2000bf26270 */
[----:B------:R1:W5:Y:S01]  /*0f40*/  @!P2 LDG.E.U16 R19, desc[UR14][R10.64+0x800] ;  /* 0x0008000e0a13a981 */ /* 0x000362000c1e1500 */
[----:B------:R-:W-:-:S03]  /*0f50*/  ISETP.GE.AND P2, PT, R3, UR5, PT ;  /* 0x0000000503007c0c */ /* 0x000fc6000bf46270 */
[----:B------:R1:W5:Y:S01]  /*0f60*/  @!P3 LDG.E.U16 R20, desc[UR14][R10.64+0x900] ;  /* 0x0009000e0a14b981 */ /* 0x000362000c1e1500 */
[----:B------:R-:W-:Y:S01]  /*0f70*/  ISETP.GE.AND P3, PT, R4, UR5, PT ;  /* 0x0000000504007c0c */ /* 0x000fe2000bf66270 */
[----:B------:R-:W-:Y:S02]  /*0f80*/  IMAD.MOV.U32 R21, RZ, RZ, 0x7fff ;  /* 0x00007fffff157424 */ /* 0x000fe400078e00ff */
[----:B------:R-:W-:Y:S01]  /*0f90*/  IMAD.MOV.U32 R25, RZ, RZ, 0x7fff ;  /* 0x00007fffff197424 */ /* 0x000fe200078e00ff */
[----:B------:R1:W5:Y:S01]  /*0fa0*/  @!P4 LDG.E.U16 R22, desc[UR14][R10.64+0xd00] ;  /* 0x000d000e0a16c981 */ /* 0x000362000c1e1500 */
[----:B------:R-:W-:Y:S02]  /*0fb0*/  IMAD.MOV.U32 R26, RZ, RZ, 0x7fff ;  /* 0x00007fffff1a7424 */ /* 0x000fe400078e00ff */
[----:B------:R-:W-:Y:S02]  /*0fc0*/  IMAD.MOV.U32 R23, RZ, RZ, 0x7fff ;  /* 0x00007fffff177424 */ /* 0x000fe400078e00ff */
[----:B------:R-:W-:Y:S01]  /*0fd0*/  IMAD.MOV.U32 R24, RZ, RZ, 0x7fff ;  /* 0x00007fffff187424 */ /* 0x000fe200078e00ff */
[----:B------:R1:W5:Y:S04]  /*0fe0*/  @!P2 LDG.E.U16 R21, desc[UR14][R10.64+0xa00] ;  /* 0x000a000e0a15a981 */ /* 0x000368000c1e1500 */
[----:B------:R1:W5:Y:S04]  /*0ff0*/  @!P5 LDG.E.U16 R25, desc[UR14][R10.64+0xb00] ;  /* 0x000b000e0a19d981 */ /* 0x000368000c1e1500 */
[----:B------:R1:W5:Y:S04]  /*1000*/  @!P0 LDG.E.U16 R26, desc[UR14][R10.64+0xc00] ;  /* 0x000c000e0a1a8981 */ /* 0x000368000c1e1500 */
[----:B------:R1:W5:Y:S04]  /*1010*/  @!P1 LDG.E.U16 R23, desc[UR14][R10.64+0xe00] ;  /* 0x000e000e0a179981 */ /* 0x000368000c1e1500 */
[----:B------:R1:W5:Y:S02]  /*1020*/  @!P3 LDG.E.U16 R24, desc[UR14][R10.64+0xf00] ;  /* 0x000f000e0a18b981 */ /* 0x000364000c1e1500 */
.L_x_142:
[----:B01----:R-:W0:Y:S01]  /*1030*/  LDC R10, c[0x0][0x398] ;  /* 0x0000e600ff0a7b82 */ /* 0x003e220000000800 */
[----:B------:R-:W0:Y:S02]  /*1040*/  LDCU UR5, c[0x0][0x394] ;  /* 0x00007280ff0577ac */ /* 0x000e240008000800 */
[----:B0-----:R-:W-:-:S13]  /*1050*/  ISETP.GT.AND P0, PT, R10, UR5, PT ;  /* 0x000000050a007c0c */ /* 0x001fda000bf04270 */
[----:B------:R-:W-:Y:S05]  /*1060*/  @!P0 BRA `(.L_x_143) ;  /* 0x0000000400bc8947 */ /* 0x000fea0003800000 */
[----:B------:R-:W0:Y:S01]  /*1070*/  S2UR UR9, SR_CgaCtaId ;  /* 0x00000000000979c3 */ /* 0x000e220000008800 */
[----:B-----5:R-:W-:Y:S01]  /*1080*/  LOP3.LUT R11, R26, 0x8000, RZ, 0x3c, !PT ;  /* 0x000080001a0b7812 */ /* 0x020fe200078e3cff */
[----:B------:R-:W-:Y:S01]  /*1090*/  UMOV UR5, 0x400 ;  /* 0x0000040000057882 */ /* 0x000fe20000000000 */
[----:B------:R-:W-:Y:S01]  /*10a0*/  LOP3.LUT R12, R12, 0x8000, RZ, 0x3c, !PT ;  /* 0x000080000c0c7812 */ /* 0x000fe200078e3cff */
[----:B------:R-:W1:Y:S01]  /*10b0*/  LDCU UR10, c[0x0][0x394] ;  /* 0x00007280ff0a77ac */ /* 0x000e620008000800 */
[----:B------:R-:W-:Y:S02]  /*10c0*/  LOP3.LUT R9, R9, 0x8000, RZ, 0x3c, !PT ;  /* 0x0000800009097812 */ /* 0x000fe400078e3cff */
[----:B------:R-:W-:Y:S02]  /*10d0*/  LOP3.LUT R24, R24, 0x8000, RZ, 0x3c, !PT ;  /* 0x0000800018187812 */ /* 0x000fe400078e3cff */
[----:B------:R-:W-:Y:S02]  /*10e0*/  LOP3.LUT R23, R23, 0x8000, RZ, 0x3c, !PT ;  /* 0x0000800017177812 */ /* 0x000fe400078e3cff */
[----:B------:R-:W-:-:S02]  /*10f0*/  LOP3.LUT R22, R22, 0x8000, RZ, 0x3c, !PT ;  /* 0x0000800016167812 */ /* 0x000fc400078e3cff */
[----:B------:R-:W-:Y:S02]  /*1100*/  LOP3.LUT R25, R25, 0x8000, RZ, 0x3c, !PT ;  /* 0x0000800019197812 */ /* 0x000fe400078e3cff */
[----:B------:R-:W-:Y:S02]  /*1110*/  LOP3.LUT R21, R21, 0x8000, RZ, 0x3c, !PT ;  /* 0x0000800015157812 */ /* 0x000fe400078e3cff */
[----:B------:R-:W-:Y:S02]  /*1120*/  LOP3.LUT R20, R20, 0x8000, RZ, 0x3c, !PT ;  /* 0x0000800014147812 */ /* 0x000fe400078e3cff */
[----:B------:R-:W-:Y:S02]  /*1130*/  LOP3.LUT R19, R19, 0x8000, RZ, 0x3c, !PT ;  /* 0x0000800013137812 */ /* 0x000fe400078e3cff */
[----:B------:R-:W-:Y:S02]  /*1140*/  LOP3.LUT R18, R18, 0x8000, RZ, 0x3c, !PT ;  /* 0x0000800012127812 */ /* 0x000fe400078e3cff */
[----:B------:R-:W-:Y:S01]  /*1150*/  LOP3.LUT R17, R17, 0x8000, RZ, 0x3c, !PT ;  /* 0x0000800011117812 */ /* 0x000fe200078e3cff */
[----:B0-----:R-:W-:Y:S01]  /*1160*/  ULEA UR9, UR9, UR5, 0x18 ;  /* 0x0000000509097291 */ /* 0x001fe2000f8ec0ff */
[----:B------:R-:W-:-:S02]  /*1170*/  LOP3.LUT R16, R16, 0x8000, RZ, 0x3c, !PT ;  /* 0x0000800010107812 */ /* 0x000fc400078e3cff */
[----:B------:R-:W-:Y:S01]  /*1180*/  LOP3.LUT R15, R15, 0x8000, RZ, 0x3c, !PT ;  /* 0x000080000f0f7812 */ /* 0x000fe200078e3cff */
[----:B------:R-:W-:Y:S01]  /*1190*/  UMOV UR5, URZ ;  /* 0x000000ff00057c82 */ /* 0x000fe20008000000 */
[----:B------:R-:W-:Y:S02]  /*11a0*/  LOP3.LUT R26, R14, 0x8000, RZ, 0x3c, !PT ;  /* 0x000080000e1a7812 */ /* 0x000fe400078e3cff */
        /* <DEDUP_REMOVED lines=16> */
[----:B-1----:R-:W-:-:S07]  /*12b0*/  LOP3.LUT R24, R24, 0xffff, RZ, 0xc0, !PT ;  /* 0x0000ffff18187812 */ /* 0x002fce00078ec0ff */
.L_x_144:
[----:B------:R-:W-:Y:S01]  /*12c0*/  IMAD R27, RZ, RZ, -UR10 ;  /* 0x8000000aff1b7e24 */ /* 0x000fe2000f8e02ff */
[----:B------:R-:W-:Y:S02]  /*12d0*/  ULOP3.LUT UR12, UR10, 0xffff, URZ, 0xc0, !UPT ;  /* 0x0000ffff0a0c7892 */ /* 0x000fe4000f8ec0ff */
[----:B------:R-:W-:Y:S02]  /*12e0*/  ULEA UR11, UR5, UR9, 0xa ;  /* 0x00000009050b7291 */ /* 0x000fe4000f8e50ff */
[----:B0-----:R-:W-:Y:S01]  /*12f0*/  VIADDMNMX R26, R27, R10, 0x8, PT ;  /* 0x000000081b1a7446 */ /* 0x001fe2000380010a */
[----:B------:R-:W-:Y:S01]  /*1300*/  IMAD.MOV.U32 R27, RZ, RZ, -0x1 ;  /* 0xffffffffff1b7424 */ /* 0x000fe200078e00ff */
[----:B------:R-:W-:Y:S01]  /*1310*/  SHF.R.U32.HI R29, RZ, UR12, R13 ;  /* 0x0000000cff1d7c19 */ /* 0x000fe2000801160d */
[----:B------:R-:W-:Y:S01]  /*1320*/  UIADD3 UR10, UPT, UPT, UR10, 0x8, URZ ;  /* 0x000000080a0a7890 */ /* 0x000fe2000fffe0ff */
[----:B------:R-:W-:Y:S01]  /*1330*/  SHF.R.U32.HI R28, RZ, UR12, R12 ;  /* 0x0000000cff1c7c19 */ /* 0x000fe2000801160c */
[----:B------:R-:W-:Y:S01]  /*1340*/  UIADD3 UR5, UPT, UPT, UR5, 0x1, URZ ;  /* 0x0000000105057890 */ /* 0x000fe2000fffe0ff */
[----:B------:R-:W-:-:S02]  /*1350*/  SHF.L.U32 R26, R27, R26, RZ ;  /* 0x0000001a1b1a7219 */ /* 0x000fc400000006ff */
[----:B------:R-:W-:Y:S02]  /*1360*/  SHF.R.U32.HI R27, RZ, UR12, R14 ;  /* 0x0000000cff1b7c19 */ /* 0x000fe4000801160e */
[-C--:B------:R-:W-:Y:S02]  /*1370*/  LOP3.LUT R29, R29, R26.reuse, RZ, 0x30, !PT ;  /* 0x0000001a1d1d7212 */ /* 0x080fe400078e30ff */
[-C--:B------:R-:W-:Y:S02]  /*1380*/  LOP3.LUT R27, R27, R26.reuse, RZ, 0x30, !PT ;  /* 0x0000001a1b1b7212 */ /* 0x080fe400078e30ff */
[----:B------:R-:W-:Y:S02]  /*1390*/  LOP3.LUT R28, R28, R26, RZ, 0x30, !PT ;  /* 0x0000001a1c1c7212 */ /* 0x000fe400078e30ff */
[----:B------:R-:W-:Y:S02]  /*13a0*/  LEA R27, R27, UR11, 0x2 ;  /* 0x0000000b1b1b7c11 */ /* 0x000fe4000f8e10ff */
[----:B------:R-:W-:-:S02]  /*13b0*/  LEA R29, R29, UR11, 0x2 ;  /* 0x0000000b1d1d7c11 */ /* 0x000fc4000f8e10ff */
[----:B------:R-:W-:Y:S01]  /*13c0*/  LEA R28, R28, UR11, 0x2 ;  /* 0x0000000b1c1c7c11 */ /* 0x000fe2000f8e10ff */
[----:B------:R0:W-:Y:S01]  /*13d0*/  ATOMS.POPC.INC.32 RZ, [R27+URZ] ;  /* 0x000000001bff7f8c */ /* 0x0001e2000d8000ff */
[----:B------:R-:W-:-:S03]  /*13e0*/  ISETP.LE.AND P0, PT, R10, UR10, PT ;  /* 0x0000000a0a007c0c */ /* 0x000fc6000bf03270 */
[----:B------:R-:W-:Y:S01]  /*13f0*/  ATOMS.POPC.INC.32 RZ, [R29+URZ] ;  /* 0x000000001dff7f8c */ /* 0x000fe2000d8000ff */
[----:B0-----:R-:W-:-:S03]  /*1400*/  SHF.R.U32.HI R27, RZ, UR12, R9 ;  /* 0x0000000cff1b7c19 */ /* 0x001fc60008011609 */
[----:B------:R-:W-:Y:S01]  /*1410*/  ATOMS.POPC.INC.32 RZ, [R28+URZ] ;  /* 0x000000001cff7f8c */ /* 0x000fe2000d8000ff */
[----:B------:R-:W-:-:S04]  /*1420*/  LOP3.LUT R27, R27, R26, RZ, 0x30, !PT ;  /* 0x0000001a1b1b7212 */ /* 0x000fc800078e30ff */
[----:B------:R-:W-:-:S05]  /*1430*/  LEA R27, R27, UR11, 0x2 ;  /* 0x0000000b1b1b7c11 */ /* 0x000fca000f8e10ff */
[----:B------:R0:W-:Y:S02]  /*1440*/  ATOMS.POPC.INC.32 RZ, [R27+URZ] ;  /* 0x000000001bff7f8c */ /* 0x0001e4000d8000ff */
[----:B0-----:R-:W-:-:S04]  /*1450*/  SHF.R.U32.HI R27, RZ, UR12, R15 ;  /* 0x0000000cff1b7c19 */ /* 0x001fc8000801160f */
[----:B------:R-:W-:-:S04]  /*1460*/  LOP3.LUT R27, R27, R26, RZ, 0x30, !PT ;  /* 0x0000001a1b1b7212 */ /* 0x000fc800078e30ff */
[----:B------:R-:W-:Y:S02]  /*1470*/  LEA R29, R27, UR11, 0x2 ;  /* 0x0000000b1b1d7c11 */ /* 0x000fe4000f8e10ff */
[----:B------:R-:W-:-:S03]  /*1480*/  SHF.R.U32.HI R27, RZ, UR12, R16 ;  /* 0x0000000cff1b7c19 */ /* 0x000fc60008011610 */
[----:B------:R-:W-:Y:S01]  /*1490*/  ATOMS.POPC.INC.32 RZ, [R29+URZ] ;  /* 0x000000001dff7f8c */ /* 0x000fe2000d8000ff */
[----:B------:R-:W-:-:S04]  /*14a0*/  LOP3.LUT R27, R27, R26, RZ, 0x30, !PT ;  /* 0x0000001a1b1b7212 */ /* 0x000fc800078e30ff */
[----:B------:R-:W-:Y:S02]  /*14b0*/  LEA R28, R27, UR11, 0x2 ;  /* 0x0000000b1b1c7c11 */ /* 0x000fe4000f8e10ff */
[----:B------:R-:W-:-:S03]  /*14c0*/  SHF.R.U32.HI R27, RZ, UR12, R17 ;  /* 0x0000000cff1b7c19 */ /* 0x000fc60008011611 */
        /* <DEDUP_REMOVED lines=32> */
[----:B------:R0:W-:Y:S01]  /*16d0*/  ATOMS.POPC.INC.32 RZ, [R29+URZ] ;  /* 0x000000001dff7f8c */ /* 0x0001e2000d8000ff */
[----:B------:R-:W-:-:S04]  /*16e0*/  LOP3.LUT R27, R27, R26, RZ, 0x30, !PT ;  /* 0x0000001a1b1b7212 */ /* 0x000fc800078e30ff */
[----:B------:R-:W-:Y:S02]  /*16f0*/  LEA R28, R27, UR11, 0x2 ;  /* 0x0000000b1b1c7c11 */ /* 0x000fe4000f8e10ff */
[----:B------:R-:W-:-:S03]  /*1700*/  SHF.R.U32.HI R27, RZ, UR12, R24 ;  /* 0x0000000cff1b7c19 */ /* 0x000fc60008011618 */
[----:B------:R0:W-:Y:S01]  /*1710*/  ATOMS.POPC.INC.32 RZ, [R28+URZ] ;  /* 0x000000001cff7f8c */ /* 0x0001e2000d8000ff */
[----:B------:R-:W-:-:S04]  /*1720*/  LOP3.LUT R26, R27, R26, RZ, 0x30, !PT ;  /* 0x0000001a1b1a7212 */ /* 0x000fc800078e30ff */
[----:B------:R-:W-:-:S05]  /*1730*/  LEA R26, R26, UR11, 0x2 ;  /* 0x0000000b1a1a7c11 */ /* 0x000fca000f8e10ff */
[----:B------:R0:W-:Y:S01]  /*1740*/  ATOMS.POPC.INC.32 RZ, [R26+URZ] ;  /* 0x000000001aff7f8c */ /* 0x0001e2000d8000ff */
[----:B------:R-:W-:Y:S05]  /*1750*/  @!P0 BRA `(.L_x_144) ;  /* 0xfffffff800d88947 */ /* 0x000fea000383ffff */
.L_x_143:
[----:B------:R-:W-:Y:S05]  /*1760*/  BRA.U !UP1, `(.L_x_145) ;  /* 0xfffffff109c07547 */ /* 0x000fea000b83ffff */
.L_x_140:
[----:B------:R-:W-:Y:S01]  /*1770*/  BAR.SYNC.DEFER_BLOCKING 0x0 ;  /* 0x0000000000007b1d */ /* 0x000fe20000010000 */
[----:B------:R-:W-:-:S05]  /*1780*/  ISETP.NE.AND P0, PT, R8, RZ, PT ;  /* 0x000000ff0800720c */ /* 0x000fca0003f05270 */
[----:B------:R-:W-:Y:S08]  /*1790*/  BSSY.RECONVERGENT B0, `(.L_x_146) ;  /* 0x0000141000007945 */ /* 0x000ff00003800200 */
[----:B------:R-:W-:Y:S05]  /*17a0*/  @P0 BRA `(.L_x_147) ;  /* 0x0000001000fc0947 */ /* 0x000fea0003800000 */
[----:B0-2--5:R-:W0:Y:S01]  /*17b0*/  LDC R9, c[0x0][0x398] ;  /* 0x0000e600ff097b82 */ /* 0x025e220000000800 */
[----:B------:R-:W-:Y:S01]  /*17c0*/  ISETP.GE.U32.AND P0, PT, R5, 0x7, PT ;  /* 0x000000070500780c */ /* 0x000fe20003f06070 */
[----:B------:R-:W-:-:S06]  /*17d0*/  UMOV UR5, 0x400 ;  /* 0x0000040000057882 */ /* 0x000fcc0000000000 */
[----:B-1-34-:R-:W0:Y:S08]  /*17e0*/  LDC R10, c[0x0][0x394] ;  /* 0x0000e500ff0a7b82 */ /* 0x01ae300000000800 */
        /* <DEDUP_REMOVED lines=10> */
[----:B------:R-:W0:Y:S01]  /*1890*/  LDC.64 R14, c[0x0][0x380] ;  /* 0x0000e000ff0e7b82 */ /* 0x000e220000000a00 */
[----:B------:R-:W-:-:S07]  /*18a0*/  IMAD.MOV.U32 R9, RZ, RZ, RZ ;  /* 0x000000ffff097224 */ /* 0x000fce00078e00ff */
.L_x_165:
[----:B01234-:R-:W-:Y:S01]  /*18b0*/  IMAD R16, R9, 0x400, R10 ;  /* 0x0000040009107824 */ /* 0x01ffe200078e020a */
[----:B------:R-:W-:Y:S04]  /*18c0*/  BSSY.RECONVERGENT B1, `(.L_x_149) ;  /* 0x000000e000017945 */ /* 0x000fe80003800200 */
[----:B------:R-:W1:Y:S04]  /*18d0*/  LDS R29, [R16] ;  /* 0x00000000101d7984 */ /* 0x000e680000000800 */
[----:B------:R2:W3:Y:S04]  /*18e0*/  LDS R27, [R16+0x400] ;  /* 0x00040000101b7984 */ /* 0x0004e80000000800 */
[----:B------:R2:W4:Y:S04]  /*18f0*/  LDS R25, [R16+0x800] ;  /* 0x0008000010197984 */ /* 0x0005280000000800 */
[----:B------:R2:W0:Y:S04]  /*1900*/  LDS R23, [R16+0xc00] ;  /* 0x000c000010177984 */ /* 0x0004280000000800 */
[----:B------:R2:W0:Y:S04]  /*1910*/  LDS R21, [R16+0x1000] ;  /* 0x0010000010157984 */ /* 0x0004280000000800 */
[----:B------:R2:W0:Y:S04]  /*1920*/  LDS R19, [R16+0x1400] ;  /* 0x0014000010137984 */ /* 0x0004280000000800 */
[----:B------:R2:W0:Y:S04]  /*1930*/  LDS R13, [R16+0x1800] ;  /* 0x00180000100d7984 */ /* 0x0004280000000800 */
[----:B------:R2:W0:Y:S01]  /*1940*/  LDS R18, [R16+0x1c00] ;  /* 0x001c000010127984 */ /* 0x0004220000000800 */
[----:B-1----:R-:W-:-:S13]  /*1950*/  ISETP.NE.AND P0, PT, R29, RZ, PT ;  /* 0x000000ff1d00720c */ /* 0x002fda0003f05270 */
[----:B--234-:R-:W-:Y:S05]  /*1960*/  @!P0 BRA `(.L_x_150) ;  /* 0x00000000000c8947 */ /* 0x01cfea0003800000 */
[----:B------:R-:W-:-:S04]  /*1970*/  IMAD R17, R9, 0x100, R0 ;  /* 0x0000010009117824 */ /* 0x000fc800078e0200 */
[----:B0-----:R-:W-:-:S05]  /*1980*/  IMAD.WIDE.U32 R16, R17, 0x4, R14 ;  /* 0x0000000411107825 */ /* 0x001fca00078e000e */
[----:B------:R1:W-:Y:S02]  /*1990*/  REDG.E.ADD.STRONG.GPU desc[UR14][R16.64], R29 ;  /* 0x0000001d1000798e */ /* 0x0003e4000c12e10e */
.L_x_150:
[----:B------:R-:W-:Y:S05]  /*19a0*/  BSYNC.RECONVERGENT B1 ;  /* 0x0000000000017941 */ /* 0x000fea0003800200 */
.L_x_149:
[----:B------:R-:W-:Y:S01]  /*19b0*/  ISETP.NE.AND P6, PT, R27, RZ, PT ;  /* 0x000000ff1b00720c */ /* 0x000fe20003fc5270 */
[----:B------:R-:W-:Y:S01]  /*19c0*/  BSSY.RECONVERGENT B1, `(.L_x_151) ;  /* 0x000000c000017945 */ /* 0x000fe20003800200 */
[----:B------:R-:W-:Y:S02]  /*19d0*/  ISETP.NE.AND P0, PT, R25, RZ, PT ;  /* 0x000000ff1900720c */ /* 0x000fe40003f05270 */
[----:B0-----:R-:W-:Y:S02]  /*19e0*/  ISETP.NE.AND P1, PT, R23, RZ, PT ;  /* 0x000000ff1700720c */ /* 0x001fe40003f25270 */
[----:B------:R-:W-:Y:S02]  /*19f0*/  ISETP.NE.AND P2, PT, R21, RZ, PT ;  /* 0x000000ff1500720c */ /* 0x000fe40003f45270 */
[----:B------:R-:W-:Y:S02]  /*1a00*/  ISETP.NE.AND P3, PT, R19, RZ, PT ;  /* 0x000000ff1300720c */ /* 0x000fe40003f65270 */
[----:B------:R-:W-:-:S02]  /*1a10*/  ISETP.NE.AND P4, PT, R13, RZ, PT ;  /* 0x000000ff0d00720c */ /* 0x000fc40003f85270 */
[----:B------:R-:W-:Y:S01]  /*1a20*/  ISETP.NE.AND P5, PT, R18, RZ, PT ;  /* 0x000000ff1200720c */ /* 0x000fe20003fa5270 */
[----:B------:R-:W-:-:S12]  /*1a30*/  @!P6 BRA `(.L_x_152) ;  /* 0x000000000010e947 */ /* 0x000fd80003800000 */
[----:B-1----:R-:W-:-:S04]  /*1a40*/  IMAD R17, R9, 0x100, R0 ;  /* 0x0000010009117824 */ /* 0x002fc800078e0200 */
[----:B------:R-:W-:-:S04]  /*1a50*/  VIADD R17, R17, 0x100 ;  /* 0x0000010011117836 */ /* 0x000fc80000000000 */
[----:B------:R-:W-:-:S05]  /*1a60*/  IMAD.WIDE.U32 R16, R17, 0x4, R14 ;  /* 0x0000000411107825 */ /* 0x000fca00078e000e */
[----:B------:R0:W-:Y:S02]  /*1a70*/  REDG.E.ADD.STRONG.GPU desc[UR14][R16.64], R27 ;  /* 0x0000001b1000798e */ /* 0x0001e4000c12e10e */
.L_x_152:
[----:B------:R-:W-:Y:S05]  /*1a80*/  BSYNC.RECONVERGENT B1 ;  /* 0x0000000000017941 */ /* 0x000fea0003800200 */
.L_x_151:
[----:B------:R-:W-:Y:S04]  /*1a90*/  BSSY.RECONVERGENT B1, `(.L_x_153) ;  /* 0x0000006000017945 */ /* 0x000fe80003800200 */
[----:B------:R-:W-:Y:S05]  /*1aa0*/  @!P0 BRA `(.L_x_154) ;  /* 0x0000000000108947 */ /* 0x000fea0003800000 */
[----:B01----:R-:W-:-:S04]  /*1ab0*/  IMAD R17, R9, 0x100, R0 ;  /* 0x0000010009117824 */ /* 0x003fc800078e0200 */
[----:B------:R-:W-:-:S04]  /*1ac0*/  VIADD R17, R17, 0x200 ;  /* 0x0000020011117836 */ /* 0x000fc80000000000 */
[----:B------:R-:W-:-:S05]  /*1ad0*/  IMAD.WIDE.U32 R16, R17, 0x4, R14 ;  /* 0x0000000411107825 */ /* 0x000fca00078e000e */
[----:B------:R2:W-:Y:S02]  /*1ae0*/  REDG.E.ADD.STRONG.GPU desc[UR14][R16.64], R25 ;  /* 0x000000191000798e */ /* 0x0005e4000c12e10e */
.L_x_154:
[----:B------:R-:W-:Y:S05]  /*1af0*/  BSYNC.RECONVERGENT B1 ;  /* 0x0000000000017941 */ /* 0x000fea0003800200 */
.L_x_153:
[----:B------:R-:W-:Y:S04]  /*1b00*/  BSSY.RECONVERGENT B1, `(.L_x_155) ;  /* 0x0000006000017945 */ /* 0x000fe80003800200 */
[----:B------:R-:W-:Y:S05]  /*1b10*/  @!P1 BRA `(.L_x_156) ;  /* 0x0000000000109947 */ /* 0x000fea0003800000 */
[----:B012---:R-:W-:-:S04]  /*1b20*/  IMAD R17, R9, 0x100, R0 ;  /* 0x0000010009117824 */ /* 0x007fc800078e0200 */
[----:B------:R-:W-:-:S04]  /*1b30*/  VIADD R17, R17, 0x300 ;  /* 0x0000030011117836 */ /* 0x000fc80000000000 */
[----:B------:R-:W-:-:S05]  /*1b40*/  IMAD.WIDE.U32 R16, R17, 0x4, R14 ;  /* 0x0000000411107825 */ /* 0x000fca00078e000e */
[----:B------:R3:W-:Y:S02]  /*1b50*/  REDG.E.ADD.STRONG.GPU desc[UR14][R16.64], R23 ;  /* 0x000000171000798e */ /* 0x0007e4000c12e10e */
.L_x_156:
[----:B------:R-:W-:Y:S05]  /*1b60*/  BSYNC.RECONVERGENT B1 ;  /* 0x0000000000017941 */ /* 0x000fea0003800200 */
.L_x_155:
[----:B------:R-:W-:Y:S04]  /*1b70*/  BSSY.RECONVERGENT B1, `(.L_x_157) ;  /* 0x0000006000017945 */ /* 0x000fe80003800200 */
[----:B------:R-:W-:Y:S05]  /*1b80*/  @!P2 BRA `(.L_x_158) ;  /* 0x000000000010a947 */ /* 0x000fea0003800000 */
[----:B0123--:R-:W-:-:S04]  /*1b90*/  IMAD R17, R9, 0x100, R0 ;  /* 0x0000010009117824 */ /* 0x00ffc800078e0200 */
[----:B------:R-:W-:-:S04]  /*1ba0*/  VIADD R17, R17, 0x400 ;  /* 0x0000040011117836 */ /* 0x000fc80000000000 */
[----:B------:R-:W-:-:S05]  /*1bb0*/  IMAD.WIDE.U32 R16, R17, 0x4, R14 ;  /* 0x0000000411107825 */ /* 0x000fca00078e000e */
[----:B------:R4:W-:Y:S02]  /*1bc0*/  REDG.E.ADD.STRONG.GPU desc[UR14][R16.64], R21 ;  /* 0x000000151000798e */ /* 0x0009e4000c12e10e */
.L_x_158:
[----:B------:R-:W-:Y:S05]  /*1bd0*/  BSYNC.RECONVERGENT B1 ;  /* 0x0000000000017941 */ /* 0x000fea0003800200 */
.L_x_157:
[----:B------:R-:W-:Y:S04]  /*1be0*/  BSSY.RECONVERGENT B1, `(.L_x_159) ;  /* 0x0000006000017945 */ /* 0x000fe80003800200 */
[----:B------:R-:W-:Y:S05]  /*1bf0*/  @!P3 BRA `(.L_x_160) ;  /* 0x000000000010b947 */ /* 0x000fea0003800000 */
[----:B01234-:R-:W-:-:S04]  /*1c00*/  IMAD R17, R9, 0x100, R0 ;  /* 0x0000010009117824 */ /* 0x01ffc800078e0200 */
[----:B------:R-:W-:-:S04]  /*1c10*/  VIADD R17, R17, 0x500 ;  /* 0x0000050011117836 */ /* 0x000fc80000000000 */
[----:B------:R-:W-:-:S05]  /*1c20*/  IMAD.WIDE.U32 R16, R17, 0x4, R14 ;  /* 0x0000000411107825 */ /* 0x000fca00078e000e */
[----:B------:R0:W-:Y:S02]  /*1c30*/  REDG.E.ADD.STRONG.GPU desc[UR14][R16.64], R19 ;  /* 0x000000131000798e */ /* 0x0001e4000c12e10e */
.L_x_160:
[----:B------:R-:W-:Y:S05]  /*1c40*/  BSYNC.RECONVERGENT B1 ;  /* 0x0000000000017941 */ /* 0x000fea0003800200 */
.L_x_159:
[----:B------:R-:W-:Y:S04]  /*1c50*/  BSSY.RECONVERGENT B1, `(.L_x_161) ;  /* 0x0000006000017945 */ /* 0x000fe80003800200 */
[----:B------:R-:W-:Y:S05]  /*1c60*/  @!P4 BRA `(.L_x_162) ;  /* 0x000000000010c947 */ /* 0x000fea0003800000 */
[----:B01234-:R-:W-:-:S04]  /*1c70*/  IMAD R17, R9, 0x100, R0 ;  /* 0x0000010009117824 */ /* 0x01ffc800078e0200 */
[----:B------:R-:W-:-:S04]  /*1c80*/  VIADD R17, R17, 0x600 ;  /* 0x0000060011117836 */ /* 0x000fc80000000000 */
[----:B------:R-:W-:-:S05]  /*1c90*/  IMAD.WIDE.U32 R16, R17, 0x4, R14 ;  /* 0x0000000411107825 */ /* 0x000fca00078e000e */
[----:B------:R0:W-:Y:S02]  /*1ca0*/  REDG.E.ADD.STRONG.GPU desc[UR14][R16.64], R13 ;  /* 0x0000000d1000798e */ /* 0x0001e4000c12e10e */
.L_x_162:
[----:B------:R-:W-:Y:S05]  /*1cb0*/  BSYNC.RECONVERGENT B1 ;  /* 0x0000000000017941 */ /* 0x000fea0003800200 */
.L_x_161:
[----:B------:R-:W-:Y:S04]  /*1cc0*/  BSSY.RECONVERGENT B1, `(.L_x_163) ;  /* 0x0000006000017945 */ /* 0x000fe80003800200 */
[----:B------:R-:W-:Y:S05]  /*1cd0*/  @!P5 BRA `(.L_x_164) ;  /* 0x000000000010d947 */ /* 0x000fea0003800000 */
[----:B01234-:R-:W-:-:S04]  /*1ce0*/  IMAD R17, R9, 0x100, R0 ;  /* 0x0000010009117824 */ /* 0x01ffc800078e0200 */
[----:B------:R-:W-:-:S04]  /*1cf0*/  VIADD R17, R17, 0x700 ;  /* 0x0000070011117836 */ /* 0x000fc80000000000 */
[----:B------:R-:W-:-:S05]  /*1d00*/  IMAD.WIDE.U32 R16, R17, 0x4, R14 ;  /* 0x0000000411107825 */ /* 0x000fca00078e000e */
[----:B------:R0:W-:Y:S02]  /*1d10*/  REDG.E.ADD.STRONG.GPU desc[UR14][R16.64], R18 ;  /* 0x000000121000798e */ /* 0x0001e4000c12e10e */
.L_x_164:
[----:B------:R-:W-:Y:S05]  /*1d20*/  BSYNC.RECONVERGENT B1 ;  /* 0x0000000000017941 */ /* 0x000fea0003800200 */
.L_x_163:
[----:B------:R-:W-:-:S05]  /*1d30*/  VIADD R9, R9, 0x8 ;  /* 0x0000000809097836 */ /* 0x000fca0000000000 */
[----:B------:R-:W-:-:S13]  /*1d40*/  ISETP.NE.AND P0, PT, R9, R11, PT ;  /* 0x0000000b0900720c */ /* 0x000fda0003f05270 */
[----:B------:R-:W-:Y:S05]  /*1d50*/  @P0 BRA `(.L_x_165) ;  /* 0xfffffff800d40947 */ /* 0x000fea000383ffff */
[----:B------:R-:W-:-:S07]  /*1d60*/  IMAD.MOV.U32 R9, RZ, RZ, R11 ;  /* 0x000000ffff097224 */ /* 0x000fce00078e000b */
.L_x_148:
[C---:B------:R-:W-:Y:S01]  /*1d70*/  ISETP.NE.AND P0, PT, R6.reuse, RZ, PT ;  /* 0x000000ff0600720c */ /* 0x040fe20003f05270 */
[----:B0-----:R-:W-:Y:S01]  /*1d80*/  VIADD R13, R6, 0xffffffff ;  /* 0xffffffff060d7836 */ /* 0x001fe20000000000 */
[----:B------:R-:W-:Y:S01]  /*1d90*/  LOP3.LUT R12, R12, 0x1, RZ, 0xc0, !PT ;  /* 0x000000010c0c7812 */ /* 0x000fe200078ec0ff */
[----:B-1234-:R-:W-:-:S10]  /*1da0*/  VIADD R16, R7, 0xffffffff ;  /* 0xffffffff07107836 */ /* 0x01efd40000000000 */
[----:B------:R-:W-:Y:S05]  /*1db0*/  @!P0 BRA `(.L_x_166) ;  /* 0x0000000400408947 */ /* 0x000fea0003800000 */
[----:B------:R-:W-:-:S13]  /*1dc0*/  ISETP.GE.U32.AND P0, PT, R13, 0x3, PT ;  /* 0x000000030d00780c */ /* 0x000fda0003f06070 */
[----:B------:R-:W-:Y:S05]  /*1dd0*/  @!P0 BRA `(.L_x_167) ;  /* 0x0000000000a48947 */ /* 0x000fea0003800000 */
[----:B------:R-:W-:Y:S01]  /*1de0*/  IMAD R14, R9, 0x400, R10 ;  /* 0x00000400090e7824 */ /* 0x000fe200078e020a */
[----:B------:R-:W-:Y:S04]  /*1df0*/  BSSY.RECONVERGENT B1, `(.L_x_168) ;  /* 0x000000e000017945 */ /* 0x000fe80003800200 */
[----:B------:R-:W0:Y:S04]  /*1e00*/  LDS R25, [R14] ;  /* 0x000000000e197984 */ /* 0x000e280000000800 */
[----:B------:R-:W1:Y:S04]  /*1e10*/  LDS R21, [R14+0x400] ;  /* 0x000400000e157984 */ /* 0x000e680000000800 */
[----:B------:R-:W2:Y:S04]  /*1e20*/  LDS R19, [R14+0x800] ;  /* 0x000800000e137984 */ /* 0x000ea80000000800 */
[----:B------:R-:W3:Y:S01]  /*1e30*/  LDS R17, [R14+0xc00] ;  /* 0x000c00000e117984 */ /* 0x000ee20000000800 */
[----:B0-----:R-:W-:-:S02]  /*1e40*/  ISETP.NE.AND P0, PT, R25, RZ, PT ;  /* 0x000000ff1900720c */ /* 0x001fc40003f05270 */
[----:B-1----:R-:W-:Y:S02]  /*1e50*/  ISETP.NE.AND P1, PT, R21, RZ, PT ;  /* 0x000000ff1500720c */ /* 0x002fe40003f25270 */
[----:B--2---:R-:W-:Y:S02]  /*1e60*/  ISETP.NE.AND P2, PT, R19, RZ, PT ;  /* 0x000000ff1300720c */ /* 0x004fe40003f45270 */
[----:B---3--:R-:W-:-:S07]  /*1e70*/  ISETP.NE.AND P3, PT, R17, RZ, PT ;  /* 0x000000ff1100720c */ /* 0x008fce0003f65270 */
[----:B------:R-:W-:Y:S06]  /*1e80*/  @!P0 BRA `(.L_x_169) ;  /* 0x0000000000108947 */ /* 0x000fec0003800000 */
[----:B------:R-:W0:Y:S01]  /*1e90*/  LDC.64 R14, c[0x0][0x380] ;  /* 0x0000e000ff0e7b82 */ /* 0x000e220000000a00 */
[----:B------:R-:W-:-:S04]  /*1ea0*/  IMAD R23, R9, 0x100, R0 ;  /* 0x0000010009177824 */ /* 0x000fc800078e0200 */
[----:B0-----:R-:W-:-:S05]  /*1eb0*/  IMAD.WIDE.U32 R14, R23, 0x4, R14 ;  /* 0x00000004170e7825 */ /* 0x001fca00078e000e */
[----:B------:R0:W-:Y:S02]  /*1ec0*/  REDG.E.ADD.STRONG.GPU desc[UR14][R14.64], R25 ;  /* 0x000000190e00798e */ /* 0x0001e4000c12e10e */
.L_x_169:
[----:B------:R-:W-:Y:S05]  /*1ed0*/  BSYNC.RECONVERGENT B1 ;  /* 0x0000000000017941 */ /* 0x000fea0003800200 */
.L_x_168:
[----:B------:R-:W-:Y:S04]  /*1ee0*/  BSSY.RECONVERGENT B1, `(.L_x_170) ;  /* 0x0000007000017945 */ /* 0x000fe80003800200 */
[----:B------:R-:W-:Y:S05]  /*1ef0*/  @!P1 BRA `(.L_x_171) ;  /* 0x0000000000149947 */ /* 0x000fea0003800000 */
[----:B0-----:R-:W0:Y:S01]  /*1f00*/  LDC.64 R14, c[0x0][0x380] ;  /* 0x0000e000ff0e7b82 */ /* 0x001e220000000a00 */
[----:B------:R-:W-:-:S04]  /*1f10*/  IMAD R23, R9, 0x100, R0 ;  /* 0x0000010009177824 */ /* 0x000fc800078e0200 */
[----:B------:R-:W-:-:S04]  /*1f20*/  VIADD R23, R23, 0x100 ;  /* 0x0000010017177836 */ /* 0x000fc80000000000 */
[----:B0-----:R-:W-:-:S05]  /*1f30*/  IMAD.WIDE.U32 R14, R23, 0x4, R14 ;  /* 0x00000004170e7825 */ /* 0x001fca00078e000e */
[----:B------:R1:W-:Y:S02]  /*1f40*/  REDG.E.ADD.STRONG.GPU desc[UR14][R14.64], R21 ;  /* 0x000000150e00798e */ /* 0x0003e4000c12e10e */
.L_x_171:
[----:B------:R-:W-:Y:S05]  /*1f50*/  BSYNC.RECONVERGENT B1 ;  /* 0x0000000000017941 */ /* 0x000fea0003800200 */
.L_x_170:
[----:B------:R-:W-:Y:S04]  /*1f60*/  BSSY.RECONVERGENT B1, `(.L_x_172) ;  /* 0x0000007000017945 */ /* 0x000fe80003800200 */
[----:B------:R-:W-:Y:S05]  /*1f70*/  @!P2 BRA `(.L_x_173) ;  /* 0x000000000014a947 */ /* 0x000fea0003800000 */
[----:B01----:R-:W0:Y:S01]  /*1f80*/  LDC.64 R14, c[0x0][0x380] ;  /* 0x0000e000ff0e7b82 */ /* 0x003e220000000a00 */
[----:B------:R-:W-:-:S04]  /*1f90*/  IMAD R21, R9, 0x100, R0 ;  /* 0x0000010009157824 */ /* 0x000fc800078e0200 */
[----:B------:R-:W-:-:S04]  /*1fa0*/  VIADD R21, R21, 0x200 ;  /* 0x0000020015157836 */ /* 0x000fc80000000000 */
[----:B0-----:R-:W-:-:S05]  /*1fb0*/  IMAD.WIDE.U32 R14, R21, 0x4, R14 ;  /* 0x00000004150e7825 */ /* 0x001fca00078e000e */
[----:B------:R2:W-:Y:S02]  /*1fc0*/  REDG.E.ADD.STRONG.GPU desc[UR14][R14.64], R19 ;  /* 0x000000130e00798e */ /* 0x0005e4000c12e10e */
.L_x_173:
[----:B------:R-:W-:Y:S05]  /*1fd0*/  BSYNC.RECONVERGENT B1 ;  /* 0x0000000000017941 */ /* 0x000fea0003800200 */
.L_x_172:
[----:B------:R-:W-:Y:S04]  /*1fe0*/  BSSY.RECONVERGENT B1, `(.L_x_174) ;  /* 0x0000007000017945 */ /* 0x000fe80003800200 */
[----:B------:R-:W-:Y:S05]  /*1ff0*/  @!P3 BRA `(.L_x_175) ;  /* 0x000000000014b947 */ /* 0x000fea0003800000 */
[----:B012---:R-:W0:Y:S01]  /*2000*/  LDC.64 R14, c[0x0][0x380] ;  /* 0x0000e000ff0e7b82 */ /* 0x007e220000000a00 */
[----:B------:R-:W-:-:S04]  /*2010*/  IMAD R19, R9, 0x100, R0 ;  /* 0x0000010009137824 */ /* 0x000fc800078e0200 */
[----:B------:R-:W-:-:S04]  /*2020*/  VIADD R19, R19, 0x300 ;  /* 0x0000030013137836 */ /* 0x000fc80000000000 */
[----:B0-----:R-:W-:-:S05]  /*2030*/  IMAD.WIDE.U32 R14, R19, 0x4, R14 ;  /* 0x00000004130e7825 */ /* 0x001fca00078e000e */
[----:B------:R3:W-:Y:S02]  /*2040*/  REDG.E.ADD.STRONG.GPU desc[UR14][R14.64], R17 ;  /* 0x000000110e00798e */ /* 0x0007e4000c12e10e */
.L_x_175:
[----:B------:R-:W-:Y:S05]  /*2050*/  BSYNC.RECONVERGENT B1 ;  /* 0x0000000000017941 */ /* 0x000fea0003800200 */
.L_x_174:
[----:B------:R-:W-:-:S07]  /*2060*/  VIADD R9, R9, 0x4 ;  /* 0x0000000409097836 */ /* 0x000fce0000000000 */
.L_x_167:
[----:B------:R-:W-:Y:S01]  /*2070*/  ISETP.NE.AND P0, PT, R7, RZ, PT ;  /* 0x000000ff0700720c */ /* 0x000fe20003f05270 */
[----:B------:R-:W-:-:S12]  /*2080*/  BSSY.RECONVERGENT B1, `(.L_x_166) ;  /* 0x0000023000017945 */ /* 0x000fd80003800200 */
[----:B------:R-:W-:Y:S05]  /*2090*/  @!P0 BRA `(.L_x_176) ;  /* 0x0000000000848947 */ /* 0x000fea0003800000 */
[----:B------:R-:W-:-:S13]  /*20a0*/  ISETP.NE.AND P0, PT, R16, RZ, PT ;  /* 0x000000ff1000720c */ /* 0x000fda0003f05270 */
[----:B------:R-:W-:Y:S05]  /*20b0*/  @!P0 BRA `(.L_x_177) ;  /* 0x0000000000548947 */ /* 0x000fea0003800000 */
[----:B0123--:R-:W-:Y:S01]  /*20c0*/  IMAD R14, R9, 0x400, R10 ;  /* 0x00000400090e7824 */ /* 0x00ffe200078e020a */
[----:B------:R-:W-:Y:S04]  /*20d0*/  BSSY.RECONVERGENT B2, `(.L_x_178) ;  /* 0x000000a000027945 */ /* 0x000fe80003800200 */
[----:B------:R-:W0:Y:S04]  /*20e0*/  LDS R17, [R14] ;  /* 0x000000000e117984 */ /* 0x000e280000000800 */
[----:B------:R-:W1:Y:S01]  /*20f0*/  LDS R19, [R14+0x400] ;  /* 0x000400000e137984 */ /* 0x000e620000000800 */
[----:B0-----:R-:W-:-:S02]  /*2100*/  ISETP.NE.AND P0, PT, R17, RZ, PT ;  /* 0x000000ff1100720c */ /* 0x001fc40003f05270 */
[----:B-1----:R-:W-:-:S11]  /*2110*/  ISETP.NE.AND P1, PT, R19, RZ, PT ;  /* 0x000000ff1300720c */ /* 0x002fd60003f25270 */
[----:B------:R-:W-:Y:S05]  /*2120*/  @!P0 BRA `(.L_x_179) ;  /* 0x0000000000108947 */ /* 0x000fea0003800000 */
[----:B------:R-:W0:Y:S01]  /*2130*/  LDC.64 R14, c[0x0][0x380] ;  /* 0x0000e000ff0e7b82 */ /* 0x000e220000000a00 */
[----:B------:R-:W-:-:S04]  /*2140*/  IMAD R21, R9, 0x100, R0 ;  /* 0x0000010009157824 */ /* 0x000fc800078e0200 */
[----:B0-----:R-:W-:-:S05]  /*2150*/  IMAD.WIDE.U32 R14, R21, 0x4, R14 ;  /* 0x00000004150e7825 */ /* 0x001fca00078e000e */
[----:B------:R0:W-:Y:S02]  /*2160*/  REDG.E.ADD.STRONG.GPU desc[UR14][R14.64], R17 ;  /* 0x000000110e00798e */ /* 0x0001e4000c12e10e */
.L_x_179:
[----:B------:R-:W-:Y:S05]  /*2170*/  BSYNC.RECONVERGENT B2 ;  /* 0x0000000000027941 */ /* 0x000fea0003800200 */
.L_x_178:
[----:B------:R-:W-:Y:S04]  /*2180*/  BSSY.RECONVERGENT B2, `(.L_x_180) ;  /* 0x0000007000027945 */ /* 0x000fe80003800200 */
[----:B------:R-:W-:Y:S05]  /*2190*/  @!P1 BRA `(.L_x_181) ;  /* 0x0000000000149947 */ /* 0x000fea0003800000 */
[----:B0-----:R-:W0:Y:S01]  /*21a0*/  LDC.64 R14, c[0x0][0x380] ;  /* 0x0000e000ff0e7b82 */ /* 0x001e220000000a00 */
[----:B------:R-:W-:-:S04]  /*21b0*/  IMAD R17, R9, 0x100, R0 ;  /* 0x0000010009117824 */ /* 0x000fc800078e0200 */
[----:B------:R-:W-:-:S04]  /*21c0*/  VIADD R17, R17, 0x100 ;  /* 0x0000010011117836 */ /* 0x000fc80000000000 */
[----:B0-----:R-:W-:-:S05]  /*21d0*/  IMAD.WIDE.U32 R14, R17, 0x4, R14 ;  /* 0x00000004110e7825 */ /* 0x001fca00078e000e */
[----:B------:R1:W-:Y:S02]  /*21e0*/  REDG.E.ADD.STRONG.GPU desc[UR14][R14.64], R19 ;  /* 0x000000130e00798e */ /* 0x0003e4000c12e10e */
.L_x_181:
[----:B------:R-:W-:Y:S05]  /*21f0*/  BSYNC.RECONVERGENT B2 ;  /* 0x0000000000027941 */ /* 0x000fea0003800200 */
.L_x_180:
[----:B------:R-:W-:-:S07]  /*2200*/  VIADD R9, R9, 0x2 ;  /* 0x0000000209097836 */ /* 0x000fce0000000000 */
.L_x_177:
[----:B------:R-:W-:-:S13]  /*2210*/  ISETP.NE.AND P0, PT, R12, RZ, PT ;  /* 0x000000ff0c00720c */ /* 0x000fda0003f05270 */
[----:B------:R-:W-:Y:S05]  /*2220*/  @!P0 BRA `(.L_x_176) ;  /* 0x0000000000208947 */ /* 0x000fea0003800000 */
[----:B0123--:R-:W-:-:S05]  /*2230*/  IMAD R14, R9, 0x400, R10 ;  /* 0x00000400090e7824 */ /* 0x00ffca00078e020a */
[----:B------:R-:W0:Y:S02]  /*2240*/  LDS R17, [R14] ;  /* 0x000000000e117984 */ /* 0x000e240000000800 */
[----:B0-----:R-:W-:-:S13]  /*2250*/  ISETP.NE.AND P0, PT, R17, RZ, PT ;  /* 0x000000ff1100720c */ /* 0x001fda0003f05270 */
[----:B------:R-:W-:Y:S05]  /*2260*/  @!P0 BRA `(.L_x_176) ;  /* 0x0000000000108947 */ /* 0x000fea0003800000 */
[----:B------:R-:W0:Y:S01]  /*2270*/  LDC.64 R14, c[0x0][0x380] ;  /* 0x0000e000ff0e7b82 */ /* 0x000e220000000a00 */
[----:B------:R-:W-:-:S04]  /*2280*/  IMAD R9, R9, 0x100, R0 ;  /* 0x0000010009097824 */ /* 0x000fc800078e0200 */
[----:B0-----:R-:W-:-:S05]  /*2290*/  IMAD.WIDE.U32 R14, R9, 0x4, R14 ;  /* 0x00000004090e7825 */ /* 0x001fca00078e000e */
[----:B------:R4:W-:Y:S02]  /*22a0*/  REDG.E.ADD.STRONG.GPU desc[UR14][R14.64], R17 ;  /* 0x000000110e00798e */ /* 0x0009e4000c12e10e */
.L_x_176:
[----:B------:R-:W-:Y:S05]  /*22b0*/  BSYNC.RECONVERGENT B1 ;  /* 0x0000000000017941 */ /* 0x000fea0003800200 */
.L_x_166:
[----:B------:R-:W-:-:S13]  /*22c0*/  ISETP.GT.U32.AND P0, PT, R0, 0x7f, PT ;  /* 0x0000007f0000780c */ /* 0x000fda0003f04070 */
[----:B------:R-:W-:Y:S05]  /*22d0*/  @P0 BRA `(.L_x_147) ;  /* 0x0000000800300947 */ /* 0x000fea0003800000 */
[----:B------:R-:W-:Y:S01]  /*22e0*/  ISETP.GE.U32.AND P0, PT, R5, 0x7, PT ;  /* 0x000000070500780c */ /* 0x000fe20003f06070 */
[----:B------:R-:W-:-:S12]  /*22f0*/  IMAD.MOV.U32 R9, RZ, RZ, RZ ;  /* 0x000000ffff097224 */ /* 0x000fd800078e00ff */
[----:B------:R-:W-:Y:S05]  /*2300*/  @!P0 BRA `(.L_x_182) ;  /* 0x0000000000e48947 */ /* 0x000fea0003800000 */
[----:B01234-:R-:W0:Y:S01]  /*2310*/  LDC.64 R14, c[0x0][0x380] ;  /* 0x0000e000ff0e7b82 */ /* 0x01fe220000000a00 */
[----:B------:R-:W-:-:S07]  /*2320*/  IMAD.MOV.U32 R9, RZ, RZ, RZ ;  /* 0x000000ffff097224 */ /* 0x000fce00078e00ff */
.L_x_199:
[C---:B------:R-:W-:Y:S01]  /*2330*/  IMAD R17, R9.reuse, 0x400, R10 ;  /* 0x0000040009117824 */ /* 0x040fe200078e020a */
[----:B------:R-:W-:Y:S01]  /*2340*/  BSSY.RECONVERGENT B1, `(.L_x_183) ;  /* 0x000000f000017945 */ /* 0x000fe20003800200 */
[----:B01234-:R-:W-:-:S03]  /*2350*/  IMAD R19, R9, 0x100, R0 ;  /* 0x0000010009137824 */ /* 0x01ffc600078e0200 */
[----:B------:R-:W1:Y:S01]  /*2360*/  LDS R21, [R17+0x200] ;  /* 0x0002000011157984 */ /* 0x000e620000000800 */
[----:B0-----:R-:W-:-:S03]  /*2370*/  IMAD.WIDE.U32 R18, R19, 0x4, R14 ;  /* 0x0000000413127825 */ /* 0x001fc600078e000e */
[----:B------:R-:W0:Y:S04]  /*2380*/  LDS R23, [R17+0x600] ;  /* 0x0006000011177984 */ /* 0x000e280000000800 */
[----:B------:R2:W3:Y:S04]  /*2390*/  LDS R25, [R17+0xa00] ;  /* 0x000a000011197984 */ /* 0x0004e80000000800 */
[----:B------:R2:W4:Y:S04]  /*23a0*/  LDS R27, [R17+0xe00] ;  /* 0x000e0000111b7984 */ /* 0x0005280000000800 */
[----:B------:R2:W2:Y:S04]  /*23b0*/  LDS R29, [R17+0x1200] ;  /* 0x00120000111d7984 */ /* 0x0004a80000000800 */
[----:B------:R0:W2:Y:S04]  /*23c0*/  LDS R20, [R17+0x1600] ;  /* 0x0016000011147984 */ /* 0x0000a80000000800 */
[----:B------:R0:W2:Y:S04]  /*23d0*/  LDS R22, [R17+0x1a00] ;  /* 0x001a000011167984 */ /* 0x0000a80000000800 */
[----:B------:R0:W2:Y:S01]  /*23e0*/  LDS R24, [R17+0x1e00] ;  /* 0x001e000011187984 */ /* 0x0000a20000000800 */
[----:B-1----:R-:W-:-:S02]  /*23f0*/  ISETP.NE.AND P0, PT, R21, RZ, PT ;  /* 0x000000ff1500720c */ /* 0x002fc40003f05270 */
[----:B0-----:R-:W-:-:S11]  /*2400*/  ISETP.NE.AND P1, PT, R23, RZ, PT ;  /* 0x000000ff1700720c */ /* 0x001fd60003f25270 */
[----:B---34-:R-:W-:Y:S05]  /*2410*/  @!P0 BRA `(.L_x_184) ;  /* 0x0000000000048947 */ /* 0x018fea0003800000 */
[----:B------:R0:W-:Y:S02]  /*2420*/  REDG.E.ADD.STRONG.GPU desc[UR14][R18.64+0x200], R21 ;  /* 0x000200151200798e */ /* 0x0001e4000c12e10e */
.L_x_184:
[----:B------:R-:W-:Y:S05]  /*2430*/  BSYNC.RECONVERGENT B1 ;  /* 0x0000000000017941 */ /* 0x000fea0003800200 */
.L_x_183:
[----:B------:R-:W-:Y:S01]  /*2440*/  BSSY.RECONVERGENT B1, `(.L_x_185) ;  /* 0x0000004000017945 */ /* 0x000fe20003800200 */
[----:B------:R-:W-:-:S03]  /*2450*/  VIADD R9, R9, 0x8 ;  /* 0x0000000809097836 */ /* 0x000fc60000000000 */
[----:B------:R-:W-:Y:S05]  /*2460*/  @!P1 BRA `(.L_x_186) ;  /* 0x0000000000049947 */ /* 0x000fea0003800000 */
[----:B------:R1:W-:Y:S02]  /*2470*/  REDG.E.ADD.STRONG.GPU desc[UR14][R18.64+0x600], R23 ;  /* 0x000600171200798e */ /* 0x0003e4000c12e10e */
.L_x_186:
[----:B------:R-:W-:Y:S05]  /*2480*/  BSYNC.RECONVERGENT B1 ;  /* 0x0000000000017941 */ /* 0x000fea0003800200 */
.L_x_185:
[----:B------:R-:W-:Y:S01]  /*2490*/  ISETP.NE.AND P6, PT, R25, RZ, PT ;  /* 0x000000ff1900720c */ /* 0x000fe20003fc5270 */
[----:B------:R-:W-:Y:S01]  /*24a0*/  BSSY.RECONVERGENT B1, `(.L_x_187) ;  /* 0x0000009000017945 */ /* 0x000fe20003800200 */
[----:B------:R-:W-:Y:S02]  /*24b0*/  ISETP.NE.AND P0, PT, R9, R11, PT ;  /* 0x0000000b0900720c */ /* 0x000fe40003f05270 */
[----:B------:R-:W-:Y:S02]  /*24c0*/  ISETP.NE.AND P1, PT, R27, RZ, PT ;  /* 0x000000ff1b00720c */ /* 0x000fe40003f25270 */
[----:B--2---:R-:W-:Y:S02]  /*24d0*/  ISETP.NE.AND P2, PT, R29, RZ, PT ;  /* 0x000000ff1d00720c */ /* 0x004fe40003f45270 */
[----:B------:R-:W-:Y:S02]  /*24e0*/  ISETP.NE.AND P3, PT, R20, RZ, PT ;  /* 0x000000ff1400720c */ /* 0x000fe40003f65270 */
[----:B------:R-:W-:-:S02]  /*24f0*/  ISETP.NE.AND P4, PT, R22, RZ, PT ;  /* 0x000000ff1600720c */ /* 0x000fc40003f85270 */
[----:B------:R-:W-:Y:S01]  /*2500*/  ISETP.NE.AND P5, PT, R24, RZ, PT ;  /* 0x000000ff1800720c */ /* 0x000fe20003fa5270 */
[----:B------:R-:W-:-:S12]  /*2510*/  @!P6 BRA `(.L_x_188) ;  /* 0x000000000004e947 */ /* 0x000fd80003800000 */
[----:B------:R2:W-:Y:S02]  /*2520*/  REDG.E.ADD.STRONG.GPU desc[UR14][R18.64+0xa00], R25 ;  /* 0x000a00191200798e */ /* 0x0005e4000c12e10e */
.L_x_188:
[----:B------:R-:W-:Y:S05]  /*2530*/  BSYNC.RECONVERGENT B1 ;  /* 0x0000000000017941 */ /* 0x000fea0003800200 */
.L_x_187:
[----:B------:R-:W-:Y:S04]  /*2540*/  BSSY.RECONVERGENT B1, `(.L_x_189) ;  /* 0x0000003000017945 */ /* 0x000fe80003800200 */
[----:B------:R-:W-:Y:S05]  /*2550*/  @!P1 BRA `(.L_x_190) ;  /* 0x0000000000049947 */ /* 0x000fea0003800000 */
[----:B------:R3:W-:Y:S02]  /*2560*/  REDG.E.ADD.STRONG.GPU desc[UR14][R18.64+0xe00], R27 ;  /* 0x000e001b1200798e */ /* 0x0007e4000c12e10e */
.L_x_190:
[----:B------:R-:W-:Y:S05]  /*2570*/  BSYNC.RECONVERGENT B1 ;  /* 0x0000000000017941 */ /* 0x000fea0003800200 */
.L_x_189:
[----:B------:R-:W-:Y:S04]  /*2580*/  BSSY.RECONVERGENT B1, `(.L_x_191) ;  /* 0x0000003000017945 */ /* 0x000fe80003800200 */
[----:B------:R-:W-:Y:S05]  /*2590*/  @!P2 BRA `(.L_x_192) ;  /* 0x000000000004a947 */ /* 0x000fea0003800000 */
[----:B------:R4:W-:Y:S02]  /*25a0*/  REDG.E.ADD.STRONG.GPU desc[UR14][R18.64+0x1200], R29 ;  /* 0x0012001d1200798e */ /* 0x0009e4000c12e10e */
.L_x_192:
[----:B------:R-:W-:Y:S05]  /*25b0*/  BSYNC.RECONVERGENT B1 ;  /* 0x0000000000017941 */ /* 0x000fea0003800200 */
.L_x_191:
[----:B------:R-:W-:Y:S04]  /*25c0*/  BSSY.RECONVERGENT B1, `(.L_x_193) ;  /* 0x0000003000017945 */ /* 0x000fe80003800200 */
[----:B------:R-:W-:Y:S05]  /*25d0*/  @!P3 BRA `(.L_x_194) ;  /* 0x000000000004b947 */ /* 0x000fea0003800000 */
[----:B------:R0:W-:Y:S02]  /*25e0*/  REDG.E.ADD.STRONG.GPU desc[UR14][R18.64+0x1600], R20 ;  /* 0x001600141200798e */ /* 0x0001e4000c12e10e */
.L_x_194:
[----:B------:R-:W-:Y:S05]  /*25f0*/  BSYNC.RECONVERGENT B1 ;  /* 0x0000000000017941 */ /* 0x000fea0003800200 */
.L_x_193:
[----:B------:R-:W-:Y:S04]  /*2600*/  BSSY.RECONVERGENT B1, `(.L_x_195) ;  /* 0x0000003000017945 */ /* 0x000fe80003800200 */
[----:B------:R-:W-:Y:S05]  /*2610*/  @!P4 BRA `(.L_x_196) ;  /* 0x000000000004c947 */ /* 0x000fea0003800000 */
[----:B------:R0:W-:Y:S02]  /*2620*/  REDG.E.ADD.STRONG.GPU desc[UR14][R18.64+0x1a00], R22 ;  /* 0x001a00161200798e */ /* 0x0001e4000c12e10e */
.L_x_196:
[----:B------:R-:W-:Y:S05]  /*2630*/  BSYNC.RECONVERGENT B1 ;  /* 0x0000000000017941 */ /* 0x000fea0003800200 */
.L_x_195:
[----:B------:R-:W-:Y:S04]  /*2640*/  BSSY.RECONVERGENT B1, `(.L_x_197) ;  /* 0x0000003000017945 */ /* 0x000fe80003800200 */
[----:B------:R-:W-:Y:S05]  /*2650*/  @!P5 BRA `(.L_x_198) ;  /* 0x000000000004d947 */ /* 0x000fea0003800000 */
[----:B------:R0:W-:Y:S02]  /*2660*/  REDG.E.ADD.STRONG.GPU desc[UR14][R18.64+0x1e00], R24 ;  /* 0x001e00181200798e */ /* 0x0001e4000c12e10e */
.L_x_198:
[----:B------:R-:W-:Y:S05]  /*2670*/  BSYNC.RECONVERGENT B1 ;  /* 0x0000000000017941 */ /* 0x000fea0003800200 */
.L_x_197:
[----:B------:R-:W-:Y:S05]  /*2680*/  @P0 BRA `(.L_x_199) ;  /* 0xfffffffc00280947 */ /* 0x000fea000383ffff */
[----:B------:R-:W-:-:S07]  /*2690*/  IMAD.MOV.U32 R9, RZ, RZ, R11 ;  /* 0x000000ffff097224 */ /* 0x000fce00078e000b */
.L_x_182:
[----:B------:R-:W-:-:S13]  /*26a0*/  ISETP.NE.AND P0, PT, R6, RZ, PT ;  /* 0x000000ff0600720c */ /* 0x000fda0003f05270 */
[----:B------:R-:W-:Y:S05]  /*26b0*/  @!P0 BRA `(.L_x_147) ;  /* 0x0000000400388947 */ /* 0x000fea0003800000 */
[----:B------:R-:W-:-:S13]  /*26c0*/  ISETP.GE.U32.AND P0, PT, R13, 0x3, PT ;  /* 0x000000030d00780c */ /* 0x000fda0003f06070 */
[----:B------:R-:W-:Y:S05]  /*26d0*/  @!P0 BRA `(.L_x_200) ;  /* 0x0000000000a48947 */ /* 0x000fea0003800000 */
[----:B01234-:R-:W-:Y:S01]  /*26e0*/  IMAD R14, R9, 0x400, R10 ;  /* 0x00000400090e7824 */ /* 0x01ffe200078e020a */
[----:B------:R-:W-:Y:S04]  /*26f0*/  BSSY.RECONVERGENT B1, `(.L_x_201) ;  /* 0x000000e000017945 */ /* 0x000fe80003800200 */
[----:B------:R-:W0:Y:S04]  /*2700*/  LDS R19, [R14+0x200] ;  /* 0x000200000e137984 */ /* 0x000e280000000800 */
        /* <DEDUP_REMOVED lines=12> */
.L_x_202:
[----:B------:R-:W-:Y:S05]  /*27d0*/  BSYNC.RECONVERGENT B1 ;  /* 0x0000000000017941 */ /* 0x000fea0003800200 */
.L_x_201:
[----:B------:R-:W-:Y:S04]  /*27e0*/  BSSY.RECONVERGENT B1, `(.L_x_203) ;  /* 0x0000007000017945 */ /* 0x000fe80003800200 */
[----:B------:R-:W-:Y:S05]  /*27f0*/  @!P1 BRA `(.L_x_204) ;  /* 0x0000000000149947 */ /* 0x000fea0003800000 */
[----:B0-----:R-:W0:Y:S01]  /*2800*/  LDC.64 R14, c[0x0][0x380] ;  /* 0x0000e000ff0e7b82 */ /* 0x001e220000000a00 */
[----:B------:R-:W-:-:S04]  /*2810*/  IMAD R17, R9, 0x100, R0 ;  /* 0x0000010009117824 */ /* 0x000fc800078e0200 */
[----:B------:R-:W-:-:S04]  /*2820*/  VIADD R17, R17, 0x100 ;  /* 0x0000010011117836 */ /* 0x000fc80000000000 */
[----:B0-----:R-:W-:-:S05]  /*2830*/  IMAD.WIDE.U32 R14, R17, 0x4, R14 ;  /* 0x00000004110e7825 */ /* 0x001fca00078e000e */
[----:B------:R1:W-:Y:S02]  /*2840*/  REDG.E.ADD.STRONG.GPU desc[UR14][R14.64+0x200], R21 ;  /* 0x000200150e00798e */ /* 0x0003e4000c12e10e */
.L_x_204:
[----:B------:R-:W-:Y:S05]  /*2850*/  BSYNC.RECONVERGENT B1 ;  /* 0x0000000000017941 */ /* 0x000fea0003800200 */
.L_x_203:
[----:B------:R-:W-:Y:S04]  /*2860*/  BSSY.RECONVERGENT B1, `(.L_x_205) ;  /* 0x0000007000017945 */ /* 0x000fe80003800200 */
[----:B------:R-:W-:Y:S05]  /*2870*/  @!P2 BRA `(.L_x_206) ;  /* 0x000000000014a947 */ /* 0x000fea0003800000 */
[----:B01----:R-:W0:Y:S01]  /*2880*/  LDC.64 R14, c[0x0][0x380] ;  /* 0x0000e000ff0e7b82 */ /* 0x003e220000000a00 */
[----:B------:R-:W-:-:S04]  /*2890*/  IMAD R17, R9, 0x100, R0 ;  /* 0x0000010009117824 */ /* 0x000fc800078e0200 */
[----:B------:R-:W-:-:S04]  /*28a0*/  VIADD R17, R17, 0x200 ;  /* 0x0000020011117836 */ /* 0x000fc80000000000 */
[----:B0-----:R-:W-:-:S05]  /*28b0*/  IMAD.WIDE.U32 R14, R17, 0x4, R14 ;  /* 0x00000004110e7825 */ /* 0x001fca00078e000e */
[----:B------:R2:W-:Y:S02]  /*28c0*/  REDG.E.ADD.STRONG.GPU desc[UR14][R14.64+0x200], R13 ;  /* 0x0002000d0e00798e */ /* 0x0005e4000c12e10e */
.L_x_206:
[----:B------:R-:W-:Y:S05]  /*28d0*/  BSYNC.RECONVERGENT B1 ;  /* 0x0000000000017941 */ /* 0x000fea0003800200 */
.L_x_205:
[----:B------:R-:W-:Y:S04]  /*28e0*/  BSSY.RECONVERGENT B1, `(.L_x_207) ;  /* 0x0000007000017945 */ /* 0x000fe80003800200 */
[----:B------:R-:W-:Y:S05]  /*28f0*/  @!P3 BRA `(.L_x_208) ;  /* 0x000000000014b947 */ /* 0x000fea0003800000 */
[----:B012---:R-:W0:Y:S01]  /*2900*/  LDC.64 R14, c[0x0][0x380] ;  /* 0x0000e000ff0e7b82 */ /* 0x007e220000000a00 */
[----:B------:R-:W-:-:S04]  /*2910*/  IMAD R13, R9, 0x100, R0 ;  /* 0x00000100090d7824 */ /* 0x000fc800078e0200 */
[----:B------:R-:W-:-:S04]  /*2920*/  VIADD R13, R13, 0x300 ;  /* 0x000003000d0d7836 */ /* 0x000fc80000000000 */
[----:B0-----:R-:W-:-:S05]  /*2930*/  IMAD.WIDE.U32 R14, R13, 0x4, R14 ;  /* 0x000000040d0e7825 */ /* 0x001fca00078e000e */
[----:B------:R3:W-:Y:S02]  /*2940*/  REDG.E.ADD.STRONG.GPU desc[UR14][R14.64+0x200], R11 ;  /* 0x0002000b0e00798e */ /* 0x0007e4000c12e10e */
.L_x_208:
[----:B------:R-:W-:Y:S05]  /*2950*/  BSYNC.RECONVERGENT B1 ;  /* 0x0000000000017941 */ /* 0x000fea0003800200 */
.L_x_207:
[----:B------:R-:W-:-:S07]  /*2960*/  VIADD R9, R9, 0x4 ;  /* 0x0000000409097836 */ /* 0x000fce0000000000 */
.L_x_200:
[----:B------:R-:W-:-:S13]  /*2970*/  ISETP.NE.AND P0, PT, R7, RZ, PT ;  /* 0x000000ff0700720c */ /* 0x000fda0003f05270 */
[----:B------:R-:W-:Y:S05]  /*2980*/  @!P0 BRA `(.L_x_147) ;  /* 0x0000000000848947 */ /* 0x000fea0003800000 */
[----:B------:R-:W-:-:S13]  /*2990*/  ISETP.NE.AND P0, PT, R16, RZ, PT ;  /* 0x000000ff1000720c */ /* 0x000fda0003f05270 */
[----:B------:R-:W-:Y:S05]  /*29a0*/  @!P0 BRA `(.L_x_209) ;  /* 0x0000000000548947 */ /* 0x000fea0003800000 */
[----:B01234-:R-:W-:Y:S01]  /*29b0*/  IMAD R14, R9, 0x400, R10 ;  /* 0x00000400090e7824 */ /* 0x01ffe200078e020a */
[----:B------:R-:W-:Y:S04]  /*29c0*/  BSSY.RECONVERGENT B1, `(.L_x_210) ;  /* 0x000000a000017945 */ /* 0x000fe80003800200 */
[----:B------:R-:W0:Y:S04]  /*29d0*/  LDS R11, [R14+0x200] ;  /* 0x000200000e0b7984 */ /* 0x000e280000000800 */
        /* <DEDUP_REMOVED lines=8> */
.L_x_211:
[----:B------:R-:W-:Y:S05]  /*2a60*/  BSYNC.RECONVERGENT B1 ;  /* 0x0000000000017941 */ /* 0x000fea0003800200 */
.L_x_210:
[----:B------:R-:W-:Y:S04]  /*2a70*/  BSSY.RECONVERGENT B1, `(.L_x_212) ;  /* 0x0000007000017945 */ /* 0x000fe80003800200 */
[----:B------:R-:W-:Y:S05]  /*2a80*/  @!P1 BRA `(.L_x_213) ;  /* 0x0000000000149947 */ /* 0x000fea0003800000 */
[----:B0-----:R-:W0:Y:S01]  /*2a90*/  LDC.64 R14, c[0x0][0x380] ;  /* 0x0000e000ff0e7b82 */ /* 0x001e220000000a00 */
[----:B------:R-:W-:-:S04]  /*2aa0*/  IMAD R11, R9, 0x100, R0 ;  /* 0x00000100090b7824 */ /* 0x000fc800078e0200 */
[----:B------:R-:W-:-:S04]  /*2ab0*/  VIADD R11, R11, 0x100 ;  /* 0x000001000b0b7836 */ /* 0x000fc80000000000 */
[----:B0-----:R-:W-:-:S05]  /*2ac0*/  IMAD.WIDE.U32 R14, R11, 0x4, R14 ;  /* 0x000000040b0e7825 */ /* 0x001fca00078e000e */
[----:B------:R1:W-:Y:S02]  /*2ad0*/  REDG.E.ADD.STRONG.GPU desc[UR14][R14.64+0x200], R13 ;  /* 0x0002000d0e00798e */ /* 0x0003e4000c12e10e */
.L_x_213:
[----:B------:R-:W-:Y:S05]  /*2ae0*/  BSYNC.RECONVERGENT B1 ;  /* 0x0000000000017941 */ /* 0x000fea0003800200 */
.L_x_212:
[----:B------:R-:W-:-:S07]  /*2af0*/  VIADD R9, R9, 0x2 ;  /* 0x0000000209097836 */ /* 0x000fce0000000000 */
.L_x_209:
[----:B------:R-:W-:-:S13]  /*2b00*/  ISETP.NE.AND P0, PT, R12, RZ, PT ;  /* 0x000000ff0c00720c */ /* 0x000fda0003f05270 */
[----:B------:R-:W-:Y:S05]  /*2b10*/  @!P0 BRA `(.L_x_147) ;  /* 0x0000000000208947 */ /* 0x000fea0003800000 */
[----:B------:R-:W-:-:S05]  /*2b20*/  IMAD R10, R9, 0x400, R10 ;  /* 0x00000400090a7824 */ /* 0x000fca00078e020a */
[----:B-12---:R-:W1:Y:S02]  /*2b30*/  LDS R13, [R10+0x200] ;  /* 0x000200000a0d7984 */ /* 0x006e640000000800 */
[----:B-1----:R-:W-:-:S13]  /*2b40*/  ISETP.NE.AND P0, PT, R13, RZ, PT ;  /* 0x000000ff0d00720c */ /* 0x002fda0003f05270 */
[----:B------:R-:W-:Y:S05]  /*2b50*/  @!P0 BRA `(.L_x_147) ;  /* 0x0000000000108947 */ /* 0x000fea0003800000 */
[----:B0--3--:R-:W0:Y:S01]  /*2b60*/  LDC.64 R10, c[0x0][0x380] ;  /* 0x0000e000ff0a7b82 */ /* 0x009e220000000a00 */
[----:B------:R-:W-:-:S04]  /*2b70*/  IMAD R9, R9, 0x100, R0 ;  /* 0x0000010009097824 */ /* 0x000fc800078e0200 */
[----:B0-----:R-:W-:-:S05]  /*2b80*/  IMAD.WIDE.U32 R10, R9, 0x4, R10 ;  /* 0x00000004090a7825 */ /* 0x001fca00078e000a */
[----:B------:R0:W-:Y:S02]  /*2b90*/  REDG.E.ADD.STRONG.GPU desc[UR14][R10.64+0x200], R13 ;  /* 0x0002000d0a00798e */ /* 0x0001e4000c12e10e */
.L_x_147:
[----:B------:R-:W-:Y:S05]  /*2ba0*/  BSYNC.RECONVERGENT B0 ;  /* 0x0000000000007941 */ /* 0x000fea0003800200 */
.L_x_146:
[----:B------:R-:W1:Y:S01]  /*2bb0*/  LDCU UR5, c[0x0][0x390] ;  /* 0x00007200ff0577ac */ /* 0x000e620008000800 */
[----:B------:R-:W-:Y:S02]  /*2bc0*/  UIADD3 UR4, UPT, UPT, UR4, 0x1, URZ ;  /* 0x0000000104047890 */ /* 0x000fe4000fffe0ff */
[----:B-1----:R-:W-:-:S04]  /*2bd0*/  UIADD3 UR7, UPT, UPT, UR5, -0x1, URZ ;  /* 0xffffffff05077890 */ /* 0x002fc8000fffe0ff */
[----:B------:R-:W-:-:S04]  /*2be0*/  ULEA.HI UR7, UR7, 0x1, URZ, 0x2 ;  /* 0x0000000107077891 */ /* 0x000fc8000f8f10ff */
[----:B------:R-:W-:-:S04]  /*2bf0*/  UISETP.LT.U32.AND UP0, UPT, UR7, UR5, UPT ;  /* 0x000000050700728c */ /* 0x000fc8000bf01070 */
[----:B------:R-:W-:-:S04]  /*2c00*/  USEL UR5, UR7, UR5, UP0 ;  /* 0x0000000507057287 */ /* 0x000fc80008000000 */
[----:B------:R-:W-:Y:S01]  /*2c10*/  UISETP.NE.AND UP0, UPT, UR4, UR5, UPT ;  /* 0x000000050400728c */ /* 0x000fe2000bf05270 */
[----:B------:R-:W-:Y:S08]  /*2c20*/  BAR.SYNC.DEFER_BLOCKING 0x0 ;  /* 0x0000000000007b1d */ /* 0x000ff00000010000 */
[----:B------:R-:W-:Y:S05]  /*2c30*/  BRA.U UP0, `(.L_x_214) ;  /* 0xffffffd500547547 */ /* 0x000fea000b83ffff */
[----:B------:R-:W-:Y:S05]  /*2c40*/  EXIT ;  /* 0x000000000000794d */ /* 0x000fea0003800000 */
.L_x_215:
        /* <DEDUP_REMOVED lines=11> */
.L_x_223:


//--------------------- .text._ZN3cub18CUB_300001_SM_10006detail10radix_sort31DeviceRadixSortSingleTileKernelINS1_5radix10policy_hubIsNS0_8NullTypeEjE10Policy1000ELNS0_9SortOrderE0EsS6_jNS1_21identity_decomposer_tEEEvPKT1_PSB_PKT2_PSF_T3_iiT4_ --------------------------
	.section	.text._ZN3cub18CUB_300001_SM_10006detail10radix_sort31DeviceRadixSortSingleTileKernelINS1_5radix10policy_hubIsNS0_8NullTypeEjE10Policy1000ELNS0_9SortOrderE0EsS6_jNS1_21identity_decomposer_tEEEvPKT1_PSB_PKT2_PSF_T3_iiT4_,"ax",@progbits
	.align	128
        .global         _ZN3cub18CUB_300001_SM_10006detail10radix_sort31DeviceRadixSortSingleTileKernelINS1_5radix10policy_hubIsNS0_8NullTypeEjE10Policy1000ELNS0_9SortOrderE0EsS6_jNS1_21identity_decomposer_tEEEvPKT1_PSB_PKT2_PSF_T3_iiT4_
        .type           _ZN3cub18CUB_300001_SM_10006detail10radix_sort31DeviceRadixSortSingleTileKernelINS1_5radix10policy_hubIsNS0_8NullTypeEjE10Policy1000ELNS0_9SortOrderE0EsS6_jNS1_21identity_decomposer_tEEEvPKT1_PSB_PKT2_PSF_T3_iiT4_,@function
        .size           _ZN3cub18CUB_300001_SM_10006detail10radix_sort31DeviceRadixSortSingleTileKernelINS1_5radix10policy_hubIsNS0_8NullTypeEjE10Policy1000ELNS0_9SortOrderE0EsS6_jNS1_21identity_decomposer_tEEEvPKT1_PSB_PKT2_PSF_T3_iiT4_,(.L_x_224 - _ZN3cub18CUB_300001_SM_10006detail10radix_sort31DeviceRadixSortSingleTileKernelINS1_5radix10policy_hubIsNS0_8NullTypeEjE10Policy1000ELNS0_9SortOrderE0EsS6_jNS1_21identity_decomposer_tEEEvPKT1_PSB_PKT2_PSF_T3_iiT4_)
        .other          _ZN3cub18CUB_300001_SM_10006detail10radix_sort31DeviceRadixSortSingleTileKernelINS1_5radix10policy_hubIsNS0_8NullTypeEjE10Policy1000ELNS0_9SortOrderE0EsS6_jNS1_21identity_decomposer_tEEEvPKT1_PSB_PKT2_PSF_T3_iiT4_,@"STO_CUDA_ENTRY STV_DEFAULT"
_ZN3cub18CUB_300001_SM_10006detail10radix_sort31DeviceRadixSortSingleTileKernelINS1_5radix10policy_hubIsNS0_8NullTypeEjE10Policy1000ELNS0_9SortOrderE0EsS6_jNS1_21identity_decomposer_tEEEvPKT1_PSB_PKT2_PSF_T3_iiT4_:
.text._ZN3cub18CUB_300001_SM_10006detail10radix_sort31DeviceRadixSortSingleTileKernelINS1_5radix10policy_hubIsNS0_8NullTypeEjE10Policy1000ELNS0_9SortOrderE0EsS6_jNS1_21identity_decomposer_tEEEvPKT1_PSB_PKT2_PSF_T3_iiT4_:
[----:B------:R-:W-:Y:S01]  /*0000*/  LDC R1, c[0x0][0x37c] ;  /* 0x0000df00ff017b82 */ /* 0x000fe20000000800 */
[----:B------:R-:W0:Y:S01]  /*0010*/  S2R R0, SR_TID.X ;  /* 0x0000000000007919 */ /* 0x000e220000002100 */
[----:B------:R-:W1:Y:S06]  /*0020*/  LDCU UR4, c[0x0][0x3a0] ;  /* 0x00007400ff0477ac */ /* 0x000e6c0008000800 */
[----:B------:R-:W2:Y:S01]  /*0030*/  LDC.64 R4, c[0x0][0x380] ;  /* 0x0000e000ff047b82 */ /* 0x000ea20000000a00 */
[----:B------:R-:W3:Y:S01]  /*0040*/  LDCU.64 UR10, c[0x0][0x358] ;  /* 0x00006b00ff0a77ac */ /* 0x000ee20008000a00 */
[----:B------:R-:W-:-:S02]  /*0050*/  IMAD.MOV.U32 R12, RZ, RZ, 0xffff ;  /* 0x0000ffffff0c7424 */ /* 0x000fc400078e00ff */
[----:B------:R-:W-:Y:S02]  /*0060*/  IMAD.MOV.U32 R18, RZ, RZ, 0xffff ;  /* 0x0000ffffff127424 */ /* 0x000fe400078e00ff */
[----:B------:R-:W-:Y:S02]  /*0070*/  IMAD.MOV.U32 R21, RZ, RZ, 0xffff ;  /* 0x0000ffffff157424 */ /* 0x000fe400078e00ff */
[----:B------:R-:W-:Y:S01]  /*0080*/  IMAD.MOV.U32 R20, RZ, RZ, 0xffff ;  /* 0x0000ffffff147424 */ /* 0x000fe200078e00ff */
[----:B------:R-:W4:Y:S01]  /*0090*/  S2UR UR5, SR_CgaCtaId ;  /* 0x00000000000579c3 */ /* 0x000f220000008800 */
[----:B------:R-:W2:Y:S01]  /*00a0*/  S2R R104, SR_LANEID ;  /* 0x0000000000687919 */ /* 0x000ea20000000000 */
[----:B------:R-:W5:Y:S01]  /*00b0*/  LDCU UR6, c[0x0][0x3a4] ;  /* 0x00007480ff0677ac */ /* 0x000f620008000800 */
[----:B------:R-:W5:Y:S01]  /*00c0*/  LDCU UR7, c[0x0][0x3a8] ;  /* 0x00007500ff0777ac */ /* 0x000f620008000800 */
[----:B------:R-:W-:Y:S02]  /*00d0*/  IMAD.MOV.U32 R24, RZ, RZ, 0xffff ;  /* 0x0000ffffff187424 */ /* 0x000fe400078e00ff */
[----:B------:R-:W-:Y:S01]  /*00e0*/  IMAD.MOV.U32 R25, RZ, RZ, 0xffff ;  /* 0x0000ffffff197424 */ /* 0x000fe200078e00ff */
[----:B------:R-:W2:Y:S01]  /*00f0*/  LDCU UR9, c[0x0][0x3a8] ;  /* 0x00007500ff0977ac */ /* 0x000ea20008000800 */
[----:B0-----:R-:W-:-:S04]  /*0100*/  IMAD R7, R0, 0x13, RZ ;  /* 0x0000001300077824 */ /* 0x001fc800078e02ff */
[C---:B------:R-:W-:Y:S01]  /*0110*/  VIADD R2, R7.reuse, 0x1 ;  /* 0x0000000107027836 */ /* 0x040fe20000000000 */
[C---:B-1----:R-:W-:Y:S01]  /*0120*/  ISETP.GE.AND P1, PT, R7.reuse, UR4, PT ;  /* 0x0000000407007c0c */ /* 0x042fe2000bf26270 */
[C---:B------:R-:W-:Y:S02]  /*0130*/  VIADD R9, R7.reuse, 0x4 ;  /* 0x0000000407097836 */ /* 0x040fe40000000000 */
[----:B--2---:R-:W-:Y:S01]  /*0140*/  IMAD.WIDE.U32 R4, R7, 0x2, R4 ;  /* 0x0000000207047825 */ /* 0x004fe200078e0004 */
[----:B------:R-:W-:-:S03]  /*0150*/  ISETP.GE.AND P2, PT, R2, UR4, PT ;  /* 0x0000000402007c0c */ /* 0x000fc6000bf46270 */
[----:B------:R-:W-:-:S05]  /*0160*/  VIADD R2, R7, 0x2 ;  /* 0x0000000207027836 */ /* 0x000fca0000000000 */
[----:B------:R-:W-:Y:S01]  /*0170*/  ISETP.GE.AND P3, PT, R2, UR4, PT ;  /* 0x0000000402007c0c */ /* 0x000fe2000bf66270 */
[----:B------:R-:W-:Y:S01]  /*0180*/  VIADD R2, R7, 0x3 ;  /* 0x0000000307027836 */ /* 0x000fe20000000000 */
[----:B------:R-:W-:Y:S01]  /*0190*/  ISETP.GE.AND P5, PT, R9, UR4, PT ;  /* 0x0000000409007c0c */ /* 0x000fe2000bfa6270 */
[----:B---3--:R-:W2:Y:S03]  /*01a0*/  @!P1 LDG.E.U16 R3, desc[UR10][R4.64] ;  /* 0x0000000a04039981 */ /* 0x008ea6000c1e1500 */
[----:B------:R-:W-:Y:S01]  /*01b0*/  ISETP.GE.AND P4, PT, R2, UR4, PT ;  /* 0x0000000402007c0c */ /* 0x000fe2000bf86270 */
[----:B------:R-:W3:Y:S06]  /*01c0*/  @!P2 LDG.E.U16 R6, desc[UR10][R4.64+0x2] ;  /* 0x0000020a0406a981 */ /* 0x000eec000c1e1500 */
[----:B------:R-:W5:Y:S04]  /*01d0*/  @!P3 LDG.E.U16 R8, desc[UR10][R4.64+0x4] ;  /* 0x0000040a0408b981 */ /* 0x000f68000c1e1500 */
[----:B------:R-:W4:Y:S04]  /*01e0*/  @!P5 LDG.E.U16 R10, desc[UR10][R4.64+0x8] ;  /* 0x0000080a040ad981 */ /* 0x000f28000c1e1500 */
[----:B------:R-:W4:Y:S01]  /*01f0*/  @!P4 LDG.E.U16 R9, desc[UR10][R4.64+0x6] ;  /* 0x0000060a0409c981 */ /* 0x000f22000c1e1500 */
[----:B------:R-:W-:-:S05]  /*0200*/  VIADD R2, R7, 0x5 ;  /* 0x0000000507027836 */ /* 0x000fca0000000000 */
[----:B------:R-:W-:Y:S01]  /*0210*/  ISETP.GE.AND P6, PT, R2, UR4, PT ;  /* 0x0000000402007c0c */ /* 0x000fe2000bfc6270 */
[C---:B------:R-:W-:Y:S01]  /*0220*/  VIADD R11, R7.reuse, 0x6 ;  /* 0x00000006070b7836 */ /* 0x040fe20000000000 */
[----:B------:R-:W-:Y:S01]  /*0230*/  PRMT R2, R12, 0x7610, R2 ;  /* 0x000076100c027816 */ /* 0x000fe20000000002 */
[----:B------:R-:W-:-:S03]  /*0240*/  VIADD R13, R7, 0x7 ;  /* 0x00000007070d7836 */ /* 0x000fc60000000000 */
[----:B------:R-:W-:Y:S01]  /*0250*/  ISETP.GE.AND P0, PT, R11, UR4, PT ;  /* 0x000000040b007c0c */ /* 0x000fe2000bf06270 */
[----:B------:R-:W-:-:S06]  /*0260*/  VIADD R14, R7, 0x8 ;  /* 0x00000008070e7836 */ /* 0x000fcc0000000000 */
[----:B------:R-:W4:Y:S01]  /*0270*/  @!P6 LDG.E.U16 R11, desc[UR10][R4.64+0xa] ;  /* 0x00000a0a040be981 */ /* 0x000f22000c1e1500 */
[C---:B------:R-:W-:Y:S02]  /*0280*/  VIADD R16, R7.reuse, 0xb ;  /* 0x0000000b07107836 */ /* 0x040fe40000000000 */
[----:B------:R-:W-:Y:S01]  /*0290*/  VIADD R15, R7, 0xa ;  /* 0x0000000a070f7836 */ /* 0x000fe20000000000 */
[----:B--2---:R-:W-:-:S04]  /*02a0*/  @!P1 LOP3.LUT R3, R3, 0x8000, RZ, 0x3c, !PT ;  /* 0x0000800003039812 */ /* 0x004fc800078e3cff */
[----:B------:R-:W-:Y:S02]  /*02b0*/  @!P1 PRMT R2, R3, 0x7610, R2 ;  /* 0x0000761003029816 */ /* 0x000fe40000000002 */
[----:B------:R-:W-:Y:S02]  /*02c0*/  PRMT R3, R12, 0x7610, R3 ;  /* 0x000076100c037816 */ /* 0x000fe40000000003 */
[----:B---3--:R-:W-:Y:S02]  /*02d0*/  @!P2 LOP3.LUT R6, R6, 0x8000, RZ, 0x3c, !PT ;  /* 0x000080000606a812 */ /* 0x008fe400078e3cff */
[----:B------:R-:W-:Y:S01]  /*02e0*/  ISETP.GE.AND P1, PT, R13, UR4, PT ;  /* 0x000000040d007c0c */ /* 0x000fe2000bf26270 */
[----:B------:R-:W-:Y:S01]  /*02f0*/  VIADD R13, R7, 0x9 ;  /* 0x00000009070d7836 */ /* 0x000fe20000000000 */
[----:B-----5:R-:W-:Y:S02]  /*0300*/  @!P3 LOP3.LUT R8, R8, 0x8000, RZ, 0x3c, !PT ;  /* 0x000080000808b812 */ /* 0x020fe400078e3cff */
[----:B------:R-:W-:-:S02]  /*0310*/  @!P2 PRMT R3, R6, 0x7610, R3 ;  /* 0x000076100603a816 */ /* 0x000fc40000000003 */
[----:B------:R-:W-:Y:S01]  /*0320*/  ISETP.GE.AND P2, PT, R14, UR4, PT ;  /* 0x000000040e007c0c */ /* 0x000fe2000bf46270 */
[----:B------:R-:W-:Y:S01]  /*0330*/  IMAD.MOV.U32 R14, RZ, RZ, 0xffff ;  /* 0x0000ffffff0e7424 */ /* 0x000fe200078e00ff */
[----:B------:R-:W-:Y:S01]  /*0340*/  @!P3 PRMT R12, R8, 0x7610, R12 ;  /* 0x00007610080cb816 */ /* 0x000fe2000000000c */
[----:B------:R-:W2:Y:S01]  /*0350*/  @!P0 LDG.E.U16 R6, desc[UR10][R4.64+0xc] ;  /* 0x00000c0a04068981 */ /* 0x000ea2000c1e1500 */
[----:B------:R-:W-:Y:S01]  /*0360*/  ISETP.GE.AND P3, PT, R13, UR4, PT ;  /* 0x000000040d007c0c */ /* 0x000fe2000bf66270 */
[----:B------:R-:W-:Y:S01]  /*0370*/  IMAD.MOV.U32 R13, RZ, RZ, 0xffff ;  /* 0x0000ffffff0d7424 */ /* 0x000fe200078e00ff */
[----:B----4-:R-:W-:Y:S01]  /*0380*/  @!P5 LOP3.LUT R10, R10, 0x8000, RZ, 0x3c, !PT ;  /* 0x000080000a0ad812 */ /* 0x010fe200078e3cff */
[----:B------:R-:W3:Y:S01]  /*0390*/  @!P1 LDG.E.U16 R8, desc[UR10][R4.64+0xe] ;  /* 0x00000e0a04089981 */ /* 0x000ee2000c1e1500 */
[----:B------:R-:W-:Y:S02]  /*03a0*/  @!P4 LOP3.LUT R9, R9, 0x8000, RZ, 0x3c, !PT ;  /* 0x000080000909c812 */ /* 0x000fe400078e3cff */
[----:B------:R-:W-:-:S02]  /*03b0*/  @!P5 PRMT R14, R10, 0x7610, R14 ;  /* 0x000076100a0ed816 */ /* 0x000fc4000000000e */
[----:B------:R-:W-:Y:S01]  /*03c0*/  @!P4 PRMT R13, R9, 0x7610, R13 ;  /* 0x00007610090dc816 */ /* 0x000fe2000000000d */
[----:B------:R-:W4:Y:S01]  /*03d0*/  @!P2 LDG.E.U16 R19, desc[UR10][R4.64+0x10] ;  /* 0x0000100a0413a981 */ /* 0x000f22000c1e1500 */
[----:B------:R-:W-:Y:S02]  /*03e0*/  ISETP.GE.AND P5, PT, R16, UR4, PT ;  /* 0x0000000410007c0c */ /* 0x000fe4000bfa6270 */
[----:B------:R-:W-:Y:S01]  /*03f0*/  ISETP.GE.AND P4, PT, R15, UR4, PT ;  /* 0x000000040f007c0c */ /* 0x000fe2000bf86270 */
[----:B------:R-:W5:Y:S10]  /*0400*/  @!P3 LDG.E.U16 R9, desc[UR10][R4.64+0x12] ;  /* 0x0000120a0409b981 */ /* 0x000f74000c1e1500 */
[----:B------:R-:W5:Y:S04]  /*0410*/  @!P5 LDG.E.U16 R22, desc[UR10][R4.64+0x16] ;  /* 0x0000160a0416d981 */ /* 0x000f68000c1e1500 */
[----:B------:R-:W5:Y:S01]  /*0420*/  @!P4 LDG.E.U16 R10, desc[UR10][R4.64+0x14] ;  /* 0x0000140a040ac981 */ /* 0x000f62000c1e1500 */
[----:B------:R-:W-:Y:S01]  /*0430*/  IMAD.MOV.U32 R15, RZ, RZ, 0xffff ;  /* 0x0000ffffff0f7424 */ /* 0x000fe200078e00ff */
[----:B------:R-:W-:-:S04]  /*0440*/  @!P6 LOP3.LUT R11, R11, 0x8000, RZ, 0x3c, !PT ;  /* 0x000080000b0be812 */ /* 0x000fc800078e3cff */
[----:B------:R-:W-:Y:S01]  /*0450*/  @!P6 PRMT R15, R11, 0x7610, R15 ;  /* 0x000076100b0fe816 */ /* 0x000fe2000000000f */
[C---:B------:R-:W-:Y:S02]  /*0460*/  VIADD R11, R7.reuse, 0xc ;  /* 0x0000000c070b7836 */ /* 0x040fe40000000000 */
[----:B------:R-:W-:Y:S02]  /*0470*/  IMAD.MOV.U32 R16, RZ, RZ, 0xffff ;  /* 0x0000ffffff107424 */ /* 0x000fe400078e00ff */
[----:B------:R-:W-:Y:S01]  /*0480*/  VIADD R17, R7, 0xd ;  /* 0x0000000d07117836 */ /* 0x000fe20000000000 */
[----:B------:R-:W-:Y:S01]  /*0490*/  ISETP.GE.AND P6, PT, R11, UR4, PT ;  /* 0x000000040b007c0c */ /* 0x000fe2000bfc6270 */
[----:B------:R-:W-:Y:S02]  /*04a0*/  IMAD.MOV.U32 R11, RZ, RZ, 0xffff ;  /* 0x0000ffffff0b7424 */ /* 0x000fe400078e00ff */
[----:B------:R-:W-:Y:S01]  /*04b0*/  VIADD R23, R7, 0x11 ;  /* 0x0000001107177836 */ /* 0x000fe20000000000 */
[----:B--2---:R-:W-:-:S04]  /*04c0*/  @!P0 LOP3.LUT R6, R6, 0x8000, RZ, 0x3c, !PT ;  /* 0x0000800006068812 */ /* 0x004fc800078e3cff */
[----:B------:R-:W-:Y:S02]  /*04d0*/  @!P0 PRMT R16, R6, 0x7610, R16 ;  /* 0x0000761006108816 */ /* 0x000fe40000000010 */
[----:B------:R-:W-:Y:S02]  /*04e0*/  ISETP.GE.AND P0, PT, R17, UR4, PT ;  /* 0x0000000411007c0c */ /* 0x000fe4000bf06270 */
[----:B------:R-:W-:Y:S02]  /*04f0*/  PRMT R17, R11, 0x7610, R17 ;  /* 0x000076100b117816 */ /* 0x000fe40000000011 */
[----:B---3--:R-:W-:Y:S02]  /*0500*/  @!P1 LOP3.LUT R8, R8, 0x8000, RZ, 0x3c, !PT ;  /* 0x0000800008089812 */ /* 0x008fe400078e3cff */
[----:B----4-:R-:W-:Y:S02]  /*0510*/  @!P2 LOP3.LUT R19, R19, 0x8000, RZ, 0x3c, !PT ;  /* 0x000080001313a812 */ /* 0x010fe400078e3cff */
[----:B------:R-:W-:Y:S01]  /*0520*/  @!P1 PRMT R17, R8, 0x7610, R17 ;  /* 0x0000761008119816 */ /* 0x000fe20000000011 */
[----:B------:R-:W-:Y:S01]  /*0530*/  VIADD R8, R7, 0xf ;  /* 0x0000000f07087836 */ /* 0x000fe20000000000 */
[----:B------:R-:W-:Y:S01]  /*0540*/  @!P2 PRMT R18, R19, 0x7610, R18 ;  /* 0x000076101312a816 */ /* 0x000fe20000000012 */
[----:B------:R-:W-:-:S03]  /*0550*/  VIADD R6, R7, 0xe ;  /* 0x0000000e07067836 */ /* 0x000fc60000000000 */
[----:B------:R-:W-:Y:S01]  /*0560*/  ISETP.GE.AND P2, PT, R8, UR4, PT ;  /* 0x0000000408007c0c */ /* 0x000fe2000bf46270 */
[----:B------:R-:W-:Y:S01]  /*0570*/  VIADD R8, R7, 0x10 ;  /* 0x0000001007087836 */ /* 0x000fe20000000000 */
[----:B-----5:R-:W-:Y:S01]  /*0580*/  @!P3 LOP3.LUT R9, R9, 0x8000, RZ, 0x3c, !PT ;  /* 0x000080000909b812 */ /* 0x020fe200078e3cff */
[----:B------:R-:W-:Y:S01]  /*0590*/  IMAD.MOV.U32 R19, RZ, RZ, 0xffff ;  /* 0x0000ffffff137424 */ /* 0x000fe200078e00ff */
[----:B------:R-:W-:Y:S01]  /*05a0*/  @!P5 LOP3.LUT R22, R22, 0x8000, RZ, 0x3c, !PT ;  /* 0x000080001616d812 */ /* 0x000fe200078e3cff */
[----:B------:R-:W-:Y:S01]  /*05b0*/  VIADD R7, R7, 0x12 ;  /* 0x0000001207077836 */ /* 0x000fe20000000000 */
[----:B------:R-:W-:Y:S02]  /*05c0*/  @!P4 LOP3.LUT R10, R10, 0x8000, RZ, 0x3c, !PT ;  /* 0x000080000a0ac812 */ /* 0x000fe400078e3cff */
[----:B------:R-:W-:Y:S02]  /*05d0*/  @!P5 PRMT R21, R22, 0x7610, R21 ;  /* 0x000076101615d816 */ /* 0x000fe40000000015 */
[----:B------:R-:W-:-:S03]  /*05e0*/  @!P3 PRMT R19, R9, 0x7610, R19 ;  /* 0x000076100913b816 */ /* 0x000fc60000000013 */
[----:B------:R-:W2:Y:S01]  /*05f0*/  @!P2 LDG.E.U16 R11, desc[UR10][R4.64+0x1e] ;  /* 0x00001e0a040ba981 */ /* 0x000ea2000c1e1500 */
[----:B------:R-:W-:Y:S02]  /*0600*/  @!P4 PRMT R20, R10, 0x7610, R20 ;  /* 0x000076100a14c816 */ /* 0x000fe40000000014 */
[----:B------:R-:W-:Y:S02]  /*0610*/  ISETP.GE.AND P5, PT, R7, UR4, PT ;  /* 0x0000000407007c0c */ /* 0x000fe4000bfa6270 */
[----:B------:R-:W-:Y:S02]  /*0620*/  ISETP.GE.AND P1, PT, R6, UR4, PT ;  /* 0x0000000406007c0c */ /* 0x000fe4000bf26270 */
[----:B------:R-:W-:Y:S01]  /*0630*/  ISETP.GE.AND P3, PT, R8, UR4, PT ;  /* 0x0000000408007c0c */ /* 0x000fe2000bf66270 */
[----:B------:R-:W3:Y:S01]  /*0640*/  @!P6 LDG.E.U16 R6, desc[UR10][R4.64+0x18] ;  /* 0x0000180a0406e981 */ /* 0x000ee2000c1e1500 */
[----:B------:R-:W-:-:S03]  /*0650*/  ISETP.GE.AND P4, PT, R23, UR4, PT ;  /* 0x0000000417007c0c */ /* 0x000fc6000bf86270 */
[----:B------:R-:W4:Y:S04]  /*0660*/  @!P0 LDG.E.U16 R8, desc[UR10][R4.64+0x1a] ;  /* 0x00001a0a04088981 */ /* 0x000f28000c1e1500 */
[----:B------:R-:W5:Y:S04]  /*0670*/  @!P5 LDG.E.U16 R30, desc[UR10][R4.64+0x24] ;  /* 0x0000240a041ed981 */ /* 0x000f68000c1e1500 */
[----:B------:R-:W5:Y:S04]  /*0680*/  @!P1 LDG.E.U16 R9, desc[UR10][R4.64+0x1c] ;  /* 0x00001c0a04099981 */ /* 0x000f68000c1e1500 */
[----:B------:R-:W5:Y:S04]  /*0690*/  @!P3 LDG.E.U16 R7, desc[UR10][R4.64+0x20] ;  /* 0x0000200a0407b981 */ /* 0x000f68000c1e1500 */
[----:B------:R-:W5:Y:S01]  /*06a0*/  @!P4 LDG.E.U16 R10, desc[UR10][R4.64+0x22] ;  /* 0x0000220a040ac981 */ /* 0x000f62000c1e1500 */
[----:B------:R-:W-:-:S02]  /*06b0*/  UMOV UR4, 0x400 ;  /* 0x0000040000047882 */ /* 0x000fc40000000000 */
[----:B------:R-:W-:Y:S01]  /*06c0*/  ULEA UR4, UR5, UR4, 0x18 ;  /* 0x0000000405047291 */ /* 0x000fe2000f8ec0ff */
[----:B------:R-:W-:-:S05]  /*06d0*/  IMAD.MOV.U32 R28, RZ, RZ, 0xffff ;  /* 0x0000ffffff1c7424 */ /* 0x000fca00078e00ff */
[C---:B------:R-:W-:Y:S01]  /*06e0*/  LEA R29, R0.reuse, UR4, 0x2 ;  /* 0x00000004001d7c11 */ /* 0x040fe2000f8e10ff */
[----:B------:R-:W-:Y:S01]  /*06f0*/  IMAD.MOV.U32 R22, RZ, RZ, 0xffff ;  /* 0x0000ffffff167424 */ /* 0x000fe200078e00ff */
[----:B------:R-:W-:Y:S01]  /*0700*/  SHF.R.U32.HI R105, RZ, 0x5, R0 ;  /* 0x00000005ff697819 */ /* 0x000fe20000011600 */
[----:B------:R-:W-:Y:S02]  /*0710*/  IMAD.MOV.U32 R23, RZ, RZ, 0xffff ;  /* 0x0000ffffff177424 */ /* 0x000fe400078e00ff */
[----:B------:R-:W-:Y:S02]  /*0720*/  IMAD.MOV.U32 R26, RZ, RZ, 0xffff ;  /* 0x0000ffffff1a7424 */ /* 0x000fe400078e00ff */
[----:B------:R-:W-:Y:S02]  /*0730*/  IMAD.MOV.U32 R27, RZ, RZ, 0xffff ;  /* 0x0000ffffff1b7424 */ /* 0x000fe400078e00ff */
[----:B------:R-:W-:Y:S01]  /*0740*/  IMAD R31, R0, 0x80, R29 ;  /* 0x00000080001f7824 */ /* 0x000fe200078e021d */
[----:B------:R-:W-:-:S03]  /*0750*/  UIADD3 UR8, UPT, UPT, UR6, 0x6, URZ ;  /* 0x0000000606087890 */ /* 0x000fc6000fffe0ff */
[----:B------:R-:W-:Y:S01]  /*0760*/  IMAD R33, R0, -0x5e, R31 ;  /* 0xffffffa200217824 */ /* 0x000fe200078e021f */
[----:B------:R-:W-:Y:S01]  /*0770*/  UIADD3 UR5, UPT, UPT, -UR6, UR7, URZ ;  /* 0x0000000706057290 */ /* 0x000fe2000fffe1ff */
[----:B------:R-:W-:Y:S01]  /*0780*/  BAR.SYNC.DEFER_BLOCKING 0x0 ;  /* 0x0000000000007b1d */ /* 0x000fe20000010000 */
[----:B--2---:R-:W-:-:S04]  /*0790*/  @!P2 LOP3.LUT R11, R11, 0x8000, RZ, 0x3c, !PT ;  /* 0x000080000b0ba812 */ /* 0x004fc800078e3cff */
[----:B------:R-:W-:Y:S02]  /*07a0*/  @!P2 PRMT R25, R11, 0x7610, R25 ;  /* 0x000076100b19a816 */ /* 0x000fe40000000019 */
[----:B---3--:R-:W-:Y:S02]  /*07b0*/  @!P6 LOP3.LUT R6, R6, 0x8000, RZ, 0x3c, !PT ;  /* 0x000080000606e812 */ /* 0x008fe400078e3cff */
[----:B----4-:R-:W-:Y:S02]  /*07c0*/  @!P0 LOP3.LUT R8, R8, 0x8000, RZ, 0x3c, !PT ;  /* 0x0000800008088812 */ /* 0x010fe400078e3cff */
[----:B-----5:R-:W-:Y:S02]  /*07d0*/  @!P5 LOP3.LUT R30, R30, 0x8000, RZ, 0x3c, !PT ;  /* 0x000080001e1ed812 */ /* 0x020fe400078e3cff */
[----:B------:R-:W-:Y:S02]  /*07e0*/  @!P1 LOP3.LUT R9, R9, 0x8000, RZ, 0x3c, !PT ;  /* 0x0000800009099812 */ /* 0x000fe400078e3cff */
[----:B------:R-:W-:-:S02]  /*07f0*/  @!P3 LOP3.LUT R7, R7, 0x8000, RZ, 0x3c, !PT ;  /* 0x000080000707b812 */ /* 0x000fc400078e3cff */
[----:B------:R-:W-:Y:S02]  /*0800*/  @!P4 LOP3.LUT R10, R10, 0x8000, RZ, 0x3c, !PT ;  /* 0x000080000a0ac812 */ /* 0x000fe400078e3cff */
[----:B------:R-:W-:Y:S02]  /*0810*/  @!P5 PRMT R28, R30, 0x7610, R28 ;  /* 0x000076101e1cd816 */ /* 0x000fe4000000001c */
[----:B------:R-:W-:Y:S02]  /*0820*/  @!P6 PRMT R22, R6, 0x7610, R22 ;  /* 0x000076100616e816 */ /* 0x000fe40000000016 */
[----:B------:R-:W-:Y:S02]  /*0830*/  @!P0 PRMT R23, R8, 0x7610, R23 ;  /* 0x0000761008178816 */ /* 0x000fe40000000017 */
[----:B------:R-:W-:Y:S02]  /*0840*/  @!P1 PRMT R24, R9, 0x7610, R24 ;  /* 0x0000761009189816 */ /* 0x000fe40000000018 */
[----:B------:R-:W-:-:S02]  /*0850*/  @!P3 PRMT R26, R7, 0x7610, R26 ;  /* 0x00007610071ab816 */ /* 0x000fc4000000001a */
[----:B------:R-:W-:Y:S02]  /*0860*/  @!P4 PRMT R27, R10, 0x7610, R27 ;  /* 0x000076100a1bc816 */ /* 0x000fe4000000001b */
[----:B------:R-:W-:-:S07]  /*0870*/  LEA R30, R105, UR4, 0x2 ;  /* 0x00000004691e7c11 */ /* 0x000fce000f8e10ff */
.L_x_217:
[----:B------:R-:W-:Y:S01]  /*0880*/  UISETP.LT.AND UP0, UPT, UR5, 0x6, UPT ;  /* 0x000000060500788c */ /* 0x000fe2000bf01270 */
[----:B0-----:R-:W-:Y:S01]  /*0890*/  LOP3.LUT R4, R2, 0xffff, RZ, 0xc0, !PT ;  /* 0x0000ffff02047812 */ /* 0x001fe200078ec0ff */
[----:B------:R-:W-:Y:S01]  /*08a0*/  UIADD3 UR6, UPT, UPT, UR8, -0x6, URZ ;  /* 0xfffffffa08067890 */ /* 0x000fe2000fffe0ff */
[----:B------:R-:W-:Y:S01]  /*08b0*/  STS [R29], RZ ;  /* 0x000000ff1d007388 */ /* 0x000fe20000000800 */
[----:B------:R-:W-:Y:S01]  /*08c0*/  USEL UR4, UR5, 0x6, UP0 ;  /* 0x0000000605047887 */ /* 0x000fe20008000000 */
[----:B------:R-:W-:Y:S01]  /*08d0*/  ISETP.NE.AND P1, PT, R104, 0x1f, PT ;  /* 0x0000001f6800780c */ /* 0x000fe20003f25270 */
[----:B------:R-:W-:Y:S01]  /*08e0*/  UISETP.GE.AND UP0, UPT, UR8, UR9, UPT ;  /* 0x000000090800728c */ /* 0x000fe2000bf06270 */
[----:B------:R-:W-:Y:S01]  /*08f0*/  STS [R29+0x400], RZ ;  /* 0x000400ff1d007388 */ /* 0x000fe20000000800 */
[----:B------:R-:W-:Y:S01]  /*0900*/  UBMSK UR4, URZ, UR4 ;  /* 0x00000004ff04729b */ /* 0x000fe20008000000 */
[----:B------:R-:W-:Y:S02]  /*0910*/  SHF.R.U32.HI R4, RZ, UR6, R4 ;  /* 0x00000006ff047c19 */ /* 0x000fe40008011604 */
[----:B------:R-:W-:Y:S01]  /*0920*/  STS [R29+0x800], RZ ;  /* 0x000800ff1d007388 */ /* 0x000fe20000000800 */
[----:B------:R-:W-:-:S02]  /*0930*/  ISETP.NE.AND P2, PT, R105, 0x6, PT ;  /* 0x000000066900780c */ /* 0x000fc40003f45270 */
[----:B------:R-:W-:Y:S01]  /*0940*/  LOP3.LUT R4, R4, UR4, RZ, 0xc0, !PT ;  /* 0x0000000404047c12 */ /* 0x000fe2000f8ec0ff */
[----:B------:R-:W-:Y:S01]  /*0950*/  STS [R29+0xc00], RZ ;  /* 0x000c00ff1d007388 */ /* 0x000fe20000000800 */
[----:B------:R-:W-:-:S03]  /*0960*/  ISETP.NE.AND P3, PT, R105, 0x7, PT ;  /* 0x000000076900780c */ /* 0x000fc60003f65270 */
[----:B------:R-:W-:Y:S01]  /*0970*/  IMAD.SHL.U32 R5, R4, 0x400, RZ ;  /* 0x0000040004057824 */ /* 0x000fe200078e00ff */
[----:B------:R-:W-:Y:S01]  /*0980*/  SHF.R.U32.HI R4, RZ, 0x4, R4 ;  /* 0x00000004ff047819 */ /* 0x000fe20000011604 */
[----:B------:R-:W-:Y:S03]  /*0990*/  STS [R29+0x1000], RZ ;  /* 0x001000ff1d007388 */ /* 0x000fe60000000800 */
[----:B------:R-:W-:Y:S01]  /*09a0*/  LOP3.LUT R34, R5, 0x7c00, RZ, 0xc0, !PT ;  /* 0x00007c0005227812 */ /* 0x000fe200078ec0ff */
[----:B------:R-:W-:Y:S01]  /*09b0*/  STS [R29+0x1400], RZ ;  /* 0x001400ff1d007388 */ /* 0x000fe20000000800 */
[----:B------:R-:W-:-:S03]  /*09c0*/  LOP3.LUT R4, R4, 0xffe, RZ, 0xc0, !PT ;  /* 0x00000ffe04047812 */ /* 0x000fc600078ec0ff */
[----:B------:R-:W-:Y:S01]  /*09d0*/  STS [R29+0x1800], RZ ;  /* 0x001800ff1d007388 */ /* 0x000fe20000000800 */
[----:B------:R-:W-:Y:S02]  /*09e0*/  IADD3 R34, PT, PT, R4, R29, R34 ;  /* 0x0000001d04227210 */ /* 0x000fe40007ffe022 */
[----:B------:R-:W-:Y:S01]  /*09f0*/  LOP3.LUT R4, R3, 0xffff, RZ, 0xc0, !PT ;  /* 0x0000ffff03047812 */ /* 0x000fe200078ec0ff */
[----:B------:R-:W-:Y:S03]  /*0a00*/  STS [R29+0x1c00], RZ ;  /* 0x001c00ff1d007388 */ /* 0x000fe60000000800 */
[----:B------:R-:W-:Y:S01]  /*0a10*/  SHF.R.U32.HI R4, RZ, UR6, R4 ;  /* 0x00000006ff047c19 */ /* 0x000fe20008011604 */
[----:B------:R-:W-:Y:S03]  /*0a20*/  STS [R29+0x2000], RZ ;  /* 0x002000ff1d007388 */ /* 0x000fe60000000800 */
[----:B------:R-:W-:Y:S01]  /*0a30*/  LOP3.LUT R4, R4, UR4, RZ, 0xc0, !PT ;  /* 0x0000000404047c12 */ /* 0x000fe2000f8ec0ff */
[----:B------:R-:W-:Y:S04]  /*0a40*/  STS [R29+0x2400], RZ ;  /* 0x002400ff1d007388 */ /* 0x000fe80000000800 */
[----:B------:R-:W-:Y:S01]  /*0a50*/  STS [R29+0x2800], RZ ;  /* 0x002800ff1d007388 */ /* 0x000fe20000000800 */
[----:B------:R-:W-:Y:S01]  /*0a60*/  IMAD.SHL.U32 R5, R4, 0x400, RZ ;  /* 0x0000040004057824 */ /* 0x000fe200078e00ff */
[----:B------:R-:W-:-:S02]  /*0a70*/  SHF.R.U32.HI R4, RZ, 0x4, R4 ;  /* 0x00000004ff047819 */ /* 0x000fc40000011604 */
[----:B------:R-:W-:Y:S02]  /*0a80*/  STS [R29+0x2c00], RZ ;  /* 0x002c00ff1d007388 */ /* 0x000fe40000000800 */
[----:B------:R-:W-:Y:S02]  /*0a90*/  LOP3.LUT R36, R5, 0x7c00, RZ, 0xc0, !PT ;  /* 0x00007c0005247812 */ /* 0x000fe400078ec0ff */
        /* <DEDUP_REMOVED lines=34> */
[----:B------:R-:W0:Y:S02]  /*0cc0*/  LDS.U16 R32, [R34] ;  /* 0x0000000022207984 */ /* 0x000e240000000400 */
[----:B0-----:R-:W-:-:S05]  /*0cd0*/  VIADD R5, R32, 0x1 ;  /* 0x0000000120057836 */ /* 0x001fca0000000000 */
[----:B------:R0:W-:Y:S04]  /*0ce0*/  STS.U16 [R34], R5 ;  /* 0x0000000522007388 */ /* 0x0001e80000000400 */
[----:B------:R-:W1:Y:S01]  /*0cf0*/  LDS.U16 R37, [R36] ;  /* 0x0000000024257984 */ /* 0x000e620000000400 */
[----:B0-----:R-:W-:Y:S01]  /*0d00*/  IMAD.SHL.U32 R5, R4, 0x400, RZ ;  /* 0x0000040004057824 */ /* 0x001fe200078e00ff */
[----:B------:R-:W-:-:S04]  /*0d10*/  SHF.R.U32.HI R4, RZ, 0x4, R4 ;  /* 0x00000004ff047819 */ /* 0x000fc80000011604 */
[----:B------:R-:W-:Y:S02]  /*0d20*/  LOP3.LUT R40, R5, 0x7c00, RZ, 0xc0, !PT ;  /* 0x00007c0005287812 */ /* 0x000fe400078ec0ff */
[----:B------:R-:W-:-:S04]  /*0d30*/  LOP3.LUT R4, R4, 0xffe, RZ, 0xc0, !PT ;  /* 0x00000ffe04047812 */ /* 0x000fc800078ec0ff */
[----:B------:R-:W-:Y:S02]  /*0d40*/  IADD3 R40, PT, PT, R4, R29, R40 ;  /* 0x0000001d04287210 */ /* 0x000fe40007ffe028 */
[----:B------:R-:W-:-:S04]  /*0d50*/  LOP3.LUT R4, R14, 0xffff, RZ, 0xc0, !PT ;  /* 0x0000ffff0e047812 */ /* 0x000fc800078ec0ff */
[----:B------:R-:W-:-:S04]  /*0d60*/  SHF.R.U32.HI R4, RZ, UR6, R4 ;  /* 0x00000006ff047c19 */ /* 0x000fc80008011604 */
[----:B------:R-:W-:-:S05]  /*0d70*/  LOP3.LUT R4, R4, UR4, RZ, 0xc0, !PT ;  /* 0x0000000404047c12 */ /* 0x000fca000f8ec0ff */
[----:B------:R-:W-:Y:S01]  /*0d80*/  IMAD.SHL.U32 R6, R4, 0x400, RZ ;  /* 0x0000040004067824 */ /* 0x000fe200078e00ff */
[----:B------:R-:W-:-:S04]  /*0d90*/  SHF.R.U32.HI R4, RZ, 0x4, R4 ;  /* 0x00000004ff047819 */ /* 0x000fc80000011604 */
[----:B------:R-:W-:Y:S02]  /*0da0*/  LOP3.LUT R6, R6, 0x7c00, RZ, 0xc0, !PT ;  /* 0x00007c0006067812 */ /* 0x000fe400078ec0ff */
[----:B------:R-:W-:Y:S01]  /*0db0*/  LOP3.LUT R4, R4, 0xffe, RZ, 0xc0, !PT ;  /* 0x00000ffe04047812 */ /* 0x000fe200078ec0ff */
[----:B-1----:R-:W-:-:S03]  /*0dc0*/  VIADD R7, R37, 0x1 ;  /* 0x0000000125077836 */ /* 0x002fc60000000000 */
[----:B------:R-:W-:Y:S02]  /*0dd0*/  IADD3 R42, PT, PT, R4, R29, R6 ;  /* 0x0000001d042a7210 */ /* 0x000fe40007ffe006 */
[----:B------:R-:W-:Y:S01]  /*0de0*/  STS.U16 [R36], R7 ;  /* 0x0000000724007388 */ /* 0x000fe20000000400 */
[----:B------:R-:W-:-:S03]  /*0df0*/  LOP3.LUT R4, R15, 0xffff, RZ, 0xc0, !PT ;  /* 0x0000ffff0f047812 */ /* 0x000fc600078ec0ff */
[----:B------:R-:W0:Y:S01]  /*0e00*/  LDS.U16 R39, [R38] ;  /* 0x0000000026277984 */ /* 0x000e220000000400 */
[----:B------:R-:W-:-:S04]  /*0e10*/  SHF.R.U32.HI R4, RZ, UR6, R4 ;  /* 0x00000006ff047c19 */ /* 0x000fc80008011604 */
[----:B------:R-:W-:Y:S01]  /*0e20*/  LOP3.LUT R4, R4, UR4, RZ, 0xc0, !PT ;  /* 0x0000000404047c12 */ /* 0x000fe2000f8ec0ff */
        /* <DEDUP_REMOVED lines=141> */
[----:B------:R-:W-:Y:S01]  /*1700*/  SHF.R.U32.HI R4, RZ, UR6, R4 ;  /* 0x00000006ff047c19 */ /* 0x000fe20008011604 */
[----:B------:R-:W0:Y:S03]  /*1710*/  S2UR UR6, SR_CgaCtaId ;  /* 0x00000000000679c3 */ /* 0x000e260000008800 */
[----:B------:R-:W-:Y:S01]  /*1720*/  LOP3.LUT R4, R4, UR4, RZ, 0xc0, !PT ;  /* 0x0000000404047c12 */ /* 0x000fe2000f8ec0ff */
[----:B------:R-:W-:-:S04]  /*1730*/  UMOV UR4, 0x400 ;  /* 0x0000040000047882 */ /* 0x000fc80000000000 */
[----:B------:R-:W-:Y:S01]  /*1740*/  IMAD.SHL.U32 R6, R4, 0x400, RZ ;  /* 0x0000040004067824 */ /* 0x000fe200078e00ff */
[----:B------:R-:W-:-:S04]  /*1750*/  SHF.R.U32.HI R4, RZ, 0x4, R4 ;  /* 0x00000004ff047819 */ /* 0x000fc80000011604 */
[----:B------:R-:W-:Y:S02]  /*1760*/  LOP3.LUT R6, R6, 0x7c00, RZ, 0xc0, !PT ;  /* 0x00007c0006067812 */ /* 0x000fe400078ec0ff */
[----:B------:R-:W-:Y:S01]  /*1770*/  LOP3.LUT R4, R4, 0xffe, RZ, 0xc0, !PT ;  /* 0x00000ffe04047812 */ /* 0x000fe200078ec0ff */
[----:B-1----:R-:W-:-:S03]  /*1780*/  VIADD R7, R65, 0x1 ;  /* 0x0000000141077836 */ /* 0x002fc60000000000 */
[----:B------:R-:W-:Y:S02]  /*1790*/  IADD3 R70, PT, PT, R4, R29, R6 ;  /* 0x0000001d04467210 */ /* 0x000fe40007ffe006 */
[----:B------:R-:W-:Y:S01]  /*17a0*/  STS.U16 [R64], R7 ;  /* 0x0000000740007388 */ /* 0x000fe20000000400 */
[----:B0-----:R-:W-:-:S03]  /*17b0*/  ULEA UR4, UR6, UR4, 0x18 ;  /* 0x0000000406047291 */ /* 0x001fc6000f8ec0ff */
[----:B------:R-:W0:Y:S02]  /*17c0*/  LDS.U16 R67, [R66] ;  /* 0x0000000042437984 */ /* 0x000e240000000400 */
[----:B0-----:R-:W-:-:S05]  /*17d0*/  VIADD R5, R67, 0x1 ;  /* 0x0000000143057836 */ /* 0x001fca0000000000 */
[----:B------:R-:W-:Y:S04]  /*17e0*/  STS.U16 [R66], R5 ;  /* 0x0000000542007388 */ /* 0x000fe80000000400 */
[----:B------:R-:W0:Y:S02]  /*17f0*/  LDS.U16 R69, [R68] ;  /* 0x0000000044457984 */ /* 0x000e240000000400 */
[----:B0-----:R-:W-:-:S05]  /*1800*/  VIADD R7, R69, 0x1 ;  /* 0x0000000145077836 */ /* 0x001fca0000000000 */
[----:B------:R-:W-:Y:S04]  /*1810*/  STS.U16 [R68], R7 ;  /* 0x0000000744007388 */ /* 0x000fe80000000400 */
[----:B------:R-:W0:Y:S02]  /*1820*/  LDS.U16 R71, [R70] ;  /* 0x0000000046477984 */ /* 0x000e240000000400 */
[----:B0-----:R-:W-:-:S05]  /*1830*/  VIADD R5, R71, 0x1 ;  /* 0x0000000147057836 */ /* 0x001fca0000000000 */
[----:B------:R-:W-:Y:S01]  /*1840*/  STS.U16 [R70], R5 ;  /* 0x0000000546007388 */ /* 0x000fe20000000400 */
[----:B------:R-:W-:Y:S06]  /*1850*/  BAR.SYNC.DEFER_BLOCKING 0x0 ;  /* 0x0000000000007b1d */ /* 0x000fec0000010000 */
[----:B------:R-:W-:Y:S04]  /*1860*/  LDS R72, [R31] ;  /* 0x000000001f487984 */ /* 0x000fe80000000800 */
[----:B------:R-:W0:Y:S04]  /*1870*/  LDS R73, [R31+0x4] ;  /* 0x000004001f497984 */ /* 0x000e280000000800 */
[----:B------:R-:W1:Y:S04]  /*1880*/  LDS R74, [R31+0x8] ;  /* 0x000008001f4a7984 */ /* 0x000e680000000800 */
[----:B------:R-:W2:Y:S04]  /*1890*/  LDS R75, [R31+0xc] ;  /* 0x00000c001f4b7984 */ /* 0x000ea80000000800 */
[----:B------:R-:W3:Y:S04]  /*18a0*/  LDS R76, [R31+0x10] ;  /* 0x000010001f4c7984 */ /* 0x000ee80000000800 */
[----:B------:R-:W4:Y:S04]  /*18b0*/  LDS R77, [R31+0x14] ;  /* 0x000014001f4d7984 */ /* 0x000f280000000800 */
[----:B------:R-:W5:Y:S04]  /*18c0*/  LDS R78, [R31+0x18] ;  /* 0x000018001f4e7984 */ /* 0x000f680000000800 */
[----:B------:R-:W5:Y:S04]  /*18d0*/  LDS R79, [R31+0x1c] ;  /* 0x00001c001f4f7984 */ /* 0x000f680000000800 */
[----:B------:R-:W5:Y:S04]  /*18e0*/  LDS R80, [R31+0x20] ;  /* 0x000020001f507984 */ /* 0x000f680000000800 */
[----:B------:R-:W5:Y:S04]  /*18f0*/  LDS R81, [R31+0x24] ;  /* 0x000024001f517984 */ /* 0x000f680000000800 */
[----:B------:R-:W5:Y:S04]  /*1900*/  LDS R82, [R31+0x28] ;  /* 0x000028001f527984 */ /* 0x000f680000000800 */
[----:B------:R-:W5:Y:S01]  /*1910*/  LDS R83, [R31+0x2c] ;  /* 0x00002c001f537984 */ /* 0x000f620000000800 */
[----:B0-----:R-:W-:-:S03]  /*1920*/  IMAD.IADD R73, R72, 0x1, R73 ;  /* 0x0000000148497824 */ /* 0x001fc600078e0249 */
[----:B------:R-:W0:Y:S01]  /*1930*/  LDS R84, [R31+0x30] ;  /* 0x000030001f547984 */ /* 0x000e220000000800 */
[----:B-1----:R-:W-:-:S03]  /*1940*/  IMAD.IADD R74, R74, 0x1, R73 ;  /* 0x000000014a4a7824 */ /* 0x002fc600078e0249 */
[----:B------:R-:W1:Y:S01]  /*1950*/  LDS R85, [R31+0x34] ;  /* 0x000034001f557984 */ /* 0x000e620000000800 */
[----:B--2---:R-:W-:-:S03]  /*1960*/  IMAD.IADD R75, R75, 0x1, R74 ;  /* 0x000000014b4b7824 */ /* 0x004fc600078e024a */
[----:B------:R-:W2:Y:S01]  /*1970*/  LDS R86, [R31+0x38] ;  /* 0x000038001f567984 */ /* 0x000ea20000000800 */
[----:B---3--:R-:W-:-:S03]  /*1980*/  IMAD.IADD R76, R76, 0x1, R75 ;  /* 0x000000014c4c7824 */ /* 0x008fc600078e024b */
[----:B------:R-:W3:Y:S01]  /*1990*/  LDS R87, [R31+0x3c] ;  /* 0x00003c001f577984 */ /* 0x000ee20000000800 */
[----:B----4-:R-:W-:-:S03]  /*19a0*/  IMAD.IADD R77, R77, 0x1, R76 ;  /* 0x000000014d4d7824 */ /* 0x010fc600078e024c */
[----:B------:R-:W4:Y:S01]  /*19b0*/  LDS R88, [R31+0x40] ;  /* 0x000040001f587984 */ /* 0x000f220000000800 */
[----:B-----5:R-:W-:-:S03]  /*19c0*/  IMAD.IADD R78, R78, 0x1, R77 ;  /* 0x000000014e4e7824 */ /* 0x020fc600078e024d */
[----:B------:R-:W5:Y:S01]  /*19d0*/  LDS R89, [R31+0x44] ;  /* 0x000044001f597984 */ /* 0x000f620000000800 */
[----:B------:R-:W-:-:S03]  /*19e0*/  IMAD.IADD R79, R79, 0x1, R78 ;  /* 0x000000014f4f7824 */ /* 0x000fc600078e024e */
        /* <DEDUP_REMOVED lines=29> */
[----:B------:R-:W-:-:S04]  /*1bc0*/  IMAD.IADD R94, R94, 0x1, R93 ;  /* 0x000000015e5e7824 */ /* 0x000fc800078e025d */
[----:B0-----:R-:W-:-:S04]  /*1bd0*/  IMAD.IADD R95, R95, 0x1, R94 ;  /* 0x000000015f5f7824 */ /* 0x001fc800078e025e */
[----:B-1----:R-:W-:-:S04]  /*1be0*/  IMAD.IADD R96, R96, 0x1, R95 ;  /* 0x0000000160607824 */ /* 0x002fc800078e025f */
[----:B--2---:R-:W-:-:S04]  /*1bf0*/  IMAD.IADD R97, R97, 0x1, R96 ;  /* 0x0000000161617824 */ /* 0x004fc800078e0260 */
[----:B---3--:R-:W-:-:S04]  /*1c00*/  IMAD.IADD R98, R98, 0x1, R97 ;  /* 0x0000000162627824 */ /* 0x008fc800078e0261 */
[----:B----4-:R-:W-:-:S04]  /*1c10*/  IMAD.IADD R99, R99, 0x1, R98 ;  /* 0x0000000163637824 */ /* 0x010fc800078e0262 */
[----:B-----5:R-:W-:-:S04]  /*1c20*/  IMAD.IADD R100, R100, 0x1, R99 ;  /* 0x0000000164647824 */ /* 0x020fc800078e0263 */
[----:B------:R-:W-:-:S04]  /*1c30*/  IMAD.IADD R101, R101, 0x1, R100 ;  /* 0x0000000165657824 */ /* 0x000fc800078e0264 */
[----:B------:R-:W-:-:S04]  /*1c40*/  IMAD.IADD R102, R102, 0x1, R101 ;  /* 0x0000000166667824 */ /* 0x000fc800078e0265 */
[----:B------:R-:W-:-:S04]  /*1c50*/  IMAD.IADD R103, R103, 0x1, R102 ;  /* 0x0000000167677824 */ /* 0x000fc800078e0266 */
[----:B------:R-:W-:-:S05]  /*1c60*/  IMAD.IADD R106, R4, 0x1, R103 ;  /* 0x00000001046a7824 */ /* 0x000fca00078e0267 */
        /* <DEDUP_REMOVED lines=8> */
[----:B------:R-:W0:Y:S02]  /*1cf0*/  SHFL.UP P0, R107, R108, 0x10, RZ ;  /* 0x060000006c6b7989 */ /* 0x000e2400000000ff */
[----:B0-----:R-:W-:Y:S01]  /*1d00*/  @P0 IMAD.IADD R107, R108, 0x1, R107 ;  /* 0x000000016c6b0824 */ /* 0x001fe200078e026b */
[----:B------:R-:W-:-:S03]  /*1d10*/  ISETP.NE.AND P0, PT, R105, 0x1, PT ;  /* 0x000000016900780c */ /* 0x000fc60003f05270 */
[----:B------:R-:W-:Y:S01]  /*1d20*/  IMAD.IADD R106, R107, 0x1, -R106 ;  /* 0x000000016b6a7824 */ /* 0x000fe200078e0a6a */
[----:B------:R-:W-:Y:S01]  /*1d30*/  @!P1 STS [R30+0x8400], R107 ;  /* 0x0084006b1e009388 */ /* 0x000fe20000000800 */
[----:B------:R-:W-:Y:S01]  /*1d40*/  BAR.SYNC.DEFER_BLOCKING 0x0 ;  /* 0x0000000000007b1d */ /* 0x000fe20000010000 */
[----:B------:R-:W-:-:S05]  /*1d50*/  ISETP.NE.AND P1, PT, R105, 0x4, PT ;  /* 0x000000046900780c */ /* 0x000fca0003f25270 */
[----:B------:R-:W0:Y:S04]  /*1d60*/  LDS.128 R4, [UR4+0x8400] ;  /* 0x00840004ff047984 */ /* 0x000e280008000c00 */
[----:B------:R-:W1:Y:S01]  /*1d70*/  LDS.128 R8, [UR4+0x8410] ;  /* 0x00841004ff087984 */ /* 0x000e620008000c00 */
[C---:B0-----:R-:W-:Y:S01]  /*1d80*/  SEL R35, R4.reuse, R35, !P0 ;  /* 0x0000002304237207 */ /* 0x041fe20004000000 */
[----:B------:R-:W-:Y:S01]  /*1d90*/  IMAD.IADD R5, R4, 0x1, R5 ;  /* 0x0000000104057824 */ /* 0x000fe200078e0205 */
[----:B------:R-:W-:-:S03]  /*1da0*/  ISETP.NE.AND P0, PT, R105, 0x2, PT ;  /* 0x000000026900780c */ /* 0x000fc60003f05270 */
[----:B------:R-:W-:Y:S01]  /*1db0*/  IMAD.IADD R6, R6, 0x1, R5 ;  /* 0x0000000106067824 */ /* 0x000fe200078e0205 */
[----:B------:R-:W-:Y:S02]  /*1dc0*/  SEL R35, R5, R35, !P0 ;  /* 0x0000002305237207 */ /* 0x000fe40004000000 */
[----:B------:R-:W-:Y:S01]  /*1dd0*/  ISETP.NE.AND P0, PT, R105, 0x3, PT ;  /* 0x000000036900780c */ /* 0x000fe20003f05270 */
[----:B------:R-:W-:-:S03]  /*1de0*/  IMAD.IADD R7, R7, 0x1, R6 ;  /* 0x0000000107077824 */ /* 0x000fc600078e0206 */
[----:B------:R-:W-:Y:S01]  /*1df0*/  SEL R35, R6, R35, !P0 ;  /* 0x0000002306237207 */ /* 0x000fe20004000000 */
[----:B-1----:R-:W-:Y:S01]  /*1e00*/  IMAD.IADD R8, R7, 0x1, R8 ;  /* 0x0000000107087824 */ /* 0x002fe200078e0208 */
[----:B------:R-:W-:Y:S02]  /*1e10*/  ISETP.NE.AND P0, PT, R105, 0x5, PT ;  /* 0x000000056900780c */ /* 0x000fe40003f05270 */
[----:B------:R-:W-:Y:S01]  /*1e20*/  SEL R35, R7, R35, !P1 ;  /* 0x0000002307237207 */ /* 0x000fe20004800000 */
[----:B------:R-:W-:Y:S01]  /*1e30*/  IMAD.IADD R9, R9, 0x1, R8 ;  /* 0x0000000109097824 */ /* 0x000fe200078e0208 */
[----:B------:R-:W-:Y:S02]  /*1e40*/  ISETP.NE.AND P1, PT, R104, RZ, PT ;  /* 0x000000ff6800720c */ /* 0x000fe40003f25270 */
[----:B------:R-:W-:Y:S01]  /*1e50*/  SEL R35, R8, R35, !P0 ;  /* 0x0000002308237207 */ /* 0x000fe20004000000 */
[----:B------:R-:W-:Y:S01]  /*1e60*/  IMAD.IADD R10, R10, 0x1, R9 ;  /* 0x000000010a0a7824 */ /* 0x000fe200078e0209 */
[----:B------:R-:W-:-:S02]  /*1e70*/  ISETP.GT.U32.AND P0, PT, R0, 0x1f, PT ;  /* 0x0000001f0000780c */ /* 0x000fc40003f04070 */
[----:B------:R-:W-:Y:S01]  /*1e80*/  SEL R35, R9, R35, !P2 ;  /* 0x0000002309237207 */ /* 0x000fe20005000000 */
[----:B------:R-:W-:Y:S01]  /*1e90*/  IMAD.IADD R11, R11, 0x1, R10 ;  /* 0x000000010b0b7824 */ /* 0x000fe200078e020a */
[----:B------:R-:W-:Y:S02]  /*1ea0*/  ISETP.GT.U32.OR P2, PT, R0, 0x1f, P1 ;  /* 0x0000001f0000780c */ /* 0x000fe40000f44470 */
[----:B------:R-:W-:Y:S02]  /*1eb0*/  SEL R4, R106, RZ, P1 ;  /* 0x000000ff6a047207 */ /* 0x000fe40000800000 */
[----:B------:R-:W-:-:S05]  /*1ec0*/  SEL R35, R10, R35, !P3 ;  /* 0x000000230a237207 */ /* 0x000fca0005800000 */
[----:B------:R-:W-:Y:S01]  /*1ed0*/  @P0 IMAD.IADD R106, R35, 0x1, R4 ;  /* 0x00000001236a0824 */ /* 0x000fe200078e0204 */
[----:B------:R-:W-:-:S03]  /*1ee0*/  ISETP.NE.AND P0, PT, R0, RZ, PT ;  /* 0x000000ff0000720c */ /* 0x000fc60003f05270 */
[----:B------:R-:W-:-:S05]  /*1ef0*/  @!P2 IMAD.U32 R106, R11, 0x10000, RZ ;  /* 0x000100000b6aa824 */ /* 0x000fca00078e00ff */
[----:B------:R-:W-:Y:S01]  /*1f00*/  @!P2 STS [UR4+0x8428], R106 ;  /* 0x0084286aff00a988 */ /* 0x000fe20008000804 */
[----:B------:R-:W-:Y:S06]  /*1f10*/  BAR.SYNC.DEFER_BLOCKING 0x0 ;  /* 0x0000000000007b1d */ /* 0x000fec0000010000 */
[----:B------:R-:W0:Y:S02]  /*1f20*/  LDS R4, [UR4+0x8428] ;  /* 0x00842804ff047984 */ /* 0x000e240008000800 */
[----:B0-----:R-:W-:-:S05]  /*1f30*/  SEL R5, R4, RZ, P0 ;  /* 0x000000ff04057207 */ /* 0x001fca0000000000 */
[----:B------:R-:W-:-:S04]  /*1f40*/  IMAD.IADD R4, R5, 0x1, R106 ;  /* 0x0000000105047824 */ /* 0x000fc800078e026a */
[--C-:B------:R-:W-:Y:S01]  /*1f50*/  IMAD.IADD R72, R72, 0x1, R4.reuse ;  /* 0x0000000148487824 */ /* 0x100fe200078e0204 */
[----:B------:R-:W-:Y:S01]  /*1f60*/  STS [R31], R4 ;  /* 0x000000041f007388 */ /* 0x000fe20000000800 */
[--C-:B------:R-:W-:Y:S02]  /*1f70*/  IMAD.IADD R6, R73, 0x1, R4.reuse ;  /* 0x0000000149067824 */ /* 0x100fe400078e0204 */
[--C-:B------:R-:W-:Y:S01]  /*1f80*/  IMAD.IADD R74, R74, 0x1, R4.reuse ;  /* 0x000000014a4a7824 */ /* 0x100fe200078e0204 */
[----:B------:R-:W-:Y:S01]  /*1f90*/  STS [R31+0x4], R72 ;  /* 0x000004481f007388 */ /* 0x000fe20000000800 */
[--C-:B------:R-:W-:Y:S02]  /*1fa0*/  IMAD.IADD R8, R75, 0x1, R4.reuse ;  /* 0x000000014b087824 */ /* 0x100fe400078e0204 */
[--C-:B------:R-:W-:Y:S01]  /*1fb0*/  IMAD.IADD R76, R76, 0x1, R4.reuse ;  /* 0x000000014c4c7824 */ /* 0x100fe200078e0204 */
[----:B------:R-:W-:Y:S01]  /*1fc0*/  STS [R31+0x8], R6 ;  /* 0x000008061f007388 */ /* 0x000fe20000000800 */
[----:B------:R-:W-:-:S02]  /*1fd0*/  IMAD.IADD R10, R77, 0x1, R4 ;  /* 0x000000014d0a7824 */ /* 0x000fc400078e0204 */
[--C-:B------:R-:W-:Y:S01]  /*1fe0*/  IMAD.IADD R78, R78, 0x1, R4.reuse ;  /* 0x000000014e4e7824 */ /* 0x100fe200078e0204 */
[----:B------:R-:W-:Y:S01]  /*1ff0*/  STS [R31+0xc], R74 ;  /* 0x00000c4a1f007388 */ /* 0x000fe20000000800 */
        /* <DEDUP_REMOVED lines=36> */
[----:B------:R-:W-:-:S03]  /*2240*/  IMAD.IADD R103, R103, 0x1, R4 ;  /* 0x0000000167677824 */ /* 0x000fc600078e0204 */
[----:B------:R-:W-:Y:S04]  /*2250*/  STS [R31+0x40], R114 ;  /* 0x000040721f007388 */ /* 0x000fe80000000800 */
        /* <DEDUP_REMOVED lines=15> */
[----:B------:R-:W-:Y:S01]  /*2350*/  STS [R31+0x80], R103 ;  /* 0x000080671f007388 */ /* 0x000fe20000000800 */
[----:B------:R-:W-:Y:S06]  /*2360*/  BAR.SYNC.DEFER_BLOCKING 0x0 ;  /* 0x0000000000007b1d */ /* 0x000fec0000010000 */
[----:B------:R-:W0:Y:S04]  /*2370*/  LDS.U16 R5, [R34] ;  /* 0x0000000022057984 */ /* 0x000e280000000400 */
[----:B------:R-:W1:Y:S04]  /*2380*/  LDS.U16 R36, [R36] ;  /* 0x0000000024247984 */ /* 0x000e680000000400 */
[----:B------:R-:W2:Y:S04]  /*2390*/  LDS.U16 R38, [R38] ;  /* 0x0000000026267984 */ /* 0x000ea80000000400 */
[----:B------:R-:W3:Y:S04]  /*23a0*/  LDS.U16 R40, [R40] ;  /* 0x0000000028287984 */ /* 0x000ee80000000400 */
[----:B------:R-:W4:Y:S04]  /*23b0*/  LDS.U16 R42, [R42] ;  /* 0x000000002a2a7984 */ /* 0x000f280000000400 */
[----:B------:R-:W5:Y:S04]  /*23c0*/  LDS.U16 R44, [R44] ;  /* 0x000000002c2c7984 */ /* 0x000f680000000400 */
[----:B------:R-:W5:Y:S04]  /*23d0*/  LDS.U16 R46, [R46] ;  /* 0x000000002e2e7984 */ /* 0x000f680000000400 */
[----:B------:R-:W5:Y:S04]  /*23e0*/  LDS.U16 R48, [R48] ;  /* 0x0000000030307984 */ /* 0x000f680000000400 */
[----:B------:R-:W5:Y:S04]  /*23f0*/  LDS.U16 R50, [R50] ;  /* 0x0000000032327984 */ /* 0x000f680000000400 */
[----:B------:R-:W5:Y:S04]  /*2400*/  LDS.U16 R52, [R52] ;  /* 0x0000000034347984 */ /* 0x000f680000000400 */
[----:B------:R-:W5:Y:S01]  /*2410*/  LDS.U16 R54, [R54] ;  /* 0x0000000036367984 */ /* 0x000f620000000400 */
[----:B0-----:R-:W-:-:S03]  /*2420*/  IMAD.IADD R5, R32, 0x1, R5 ;  /* 0x0000000120057824 */ /* 0x001fc600078e0205 */
[----:B------:R-:W0:Y:S01]  /*2430*/  LDS.U16 R56, [R56] ;  /* 0x0000000038387984 */ /* 0x000e220000000400 */
[----:B-1----:R-:W-:-:S03]  /*2440*/  IMAD.IADD R36, R37, 0x1, R36 ;  /* 0x0000000125247824 */ /* 0x002fc600078e0224 */
[----:B------:R-:W1:Y:S01]  /*2450*/  LDS.U16 R58, [R58] ;  /* 0x000000003a3a7984 */ /* 0x000e620000000400 */
[----:B--2---:R-:W-:-:S03]  /*2460*/  IMAD.IADD R38, R39, 0x1, R38 ;  /* 0x0000000127267824 */ /* 0x004fc600078e0226 */
[----:B------:R-:W2:Y:S01]  /*2470*/  LDS.U16 R60, [R60] ;  /* 0x000000003c3c7984 */ /* 0x000ea20000000400 */
[----:B---3--:R-:W-:-:S03]  /*2480*/  IMAD.IADD R40, R41, 0x1, R40 ;  /* 0x0000000129287824 */ /* 0x008fc600078e0228 */
[----:B------:R-:W3:Y:S01]  /*2490*/  LDS.U16 R62, [R62] ;  /* 0x000000003e3e7984 */ /* 0x000ee20000000400 */
[----:B----4-:R-:W-:-:S03]  /*24a0*/  IMAD.IADD R42, R43, 0x1, R42 ;  /* 0x000000012b2a7824 */ /* 0x010fc600078e022a */
[----:B------:R-:W4:Y:S01]  /*24b0*/  LDS.U16 R64, [R64] ;  /* 0x0000000040407984 */ /* 0x000f220000000400 */
[----:B-----5:R-:W-:-:S03]  /*24c0*/  IMAD.IADD R44, R45, 0x1, R44 ;  /* 0x000000012d2c7824 */ /* 0x020fc600078e022c */
[----:B------:R-:W5:Y:S01]  /*24d0*/  LDS.U16 R66, [R66] ;  /* 0x0000000042427984 */ /* 0x000f620000000400 */
[----:B------:R-:W-:-:S03]  /*24e0*/  IMAD.IADD R46, R47, 0x1, R46 ;  /* 0x000000012f2e7824 */ /* 0x000fc600078e022e */
[----:B------:R-:W5:Y:S01]  /*24f0*/  LDS.U16 R68, [R68] ;  /* 0x0000000044447984 */ /* 0x000f620000000400 */
[----:B------:R-:W-:-:S03]  /*2500*/  IMAD.IADD R48, R49, 0x1, R48 ;  /* 0x0000000131307824 */ /* 0x000fc600078e0230 */
[----:B------:R-:W5:Y:S01]  /*2510*/  LDS.U16 R70, [R70] ;  /* 0x0000000046467984 */ /* 0x000f620000000400 */
[----:B------:R-:W-:Y:S02]  /*2520*/  IMAD.IADD R50, R51, 0x1, R50 ;  /* 0x0000000133327824 */ /* 0x000fe400078e0232 */
[----:B------:R-:W-:Y:S02]  /*2530*/  IMAD.IADD R52, R53, 0x1, R52 ;  /* 0x0000000135347824 */ /* 0x000fe400078e0234 */
[----:B------:R-:W-:Y:S02]  /*2540*/  IMAD.IADD R54, R55, 0x1, R54 ;  /* 0x0000000137367824 */ /* 0x000fe400078e0236 */
[----:B0-----:R-:W-:Y:S02]  /*2550*/  IMAD.IADD R56, R57, 0x1, R56 ;  /* 0x0000000139387824 */ /* 0x001fe400078e0238 */
[----:B-1----:R-:W-:Y:S02]  /*2560*/  IMAD.IADD R58, R59, 0x1, R58 ;  /* 0x000000013b3a7824 */ /* 0x002fe400078e023a */
[----:B--2---:R-:W-:-:S02]  /*2570*/  IMAD.IADD R60, R61, 0x1, R60 ;  /* 0x000000013d3c7824 */ /* 0x004fc400078e023c */
[----:B---3--:R-:W-:Y:S02]  /*2580*/  IMAD.IADD R62, R63, 0x1, R62 ;  /* 0x000000013f3e7824 */ /* 0x008fe400078e023e */
[----:B----4-:R-:W-:Y:S02]  /*2590*/  IMAD.IADD R64, R65, 0x1, R64 ;  /* 0x0000000141407824 */ /* 0x010fe400078e0240 */
[----:B-----5:R-:W-:Y:S02]  /*25a0*/  IMAD.IADD R66, R67, 0x1, R66 ;  /* 0x0000000143427824 */ /* 0x020fe400078e0242 */
[----:B------:R-:W-:Y:S02]  /*25b0*/  IMAD.IADD R68, R69, 0x1, R68 ;  /* 0x0000000145447824 */ /* 0x000fe400078e0244 */
[----:B------:R-:W-:Y:S01]  /*25c0*/  IMAD.IADD R70, R71, 0x1, R70 ;  /* 0x0000000147467824 */ /* 0x000fe200078e0246 */
[----:B------:R-:W-:Y:S06]  /*25d0*/  BAR.SYNC.DEFER_BLOCKING 0x0 ;  /* 0x0000000000007b1d */ /* 0x000fec0000010000 */
[----:B------:R-:W-:Y:S05]  /*25e0*/  BRA.U UP0, `(.L_x_216) ;  /* 0x0000000100f87547 */ /* 0x000fea000b800000 */
[----:B------:R-:W-:Y:S01]  /*25f0*/  LEA R5, R5, UR4, 0x1 ;  /* 0x0000000405057c11 */ /* 0x000fe2000f8e08ff */
[----:B------:R-:W-:Y:S01]  /*2600*/  UIADD3 UR8, UPT, UPT, UR8, 0x6, URZ ;  /* 0x0000000608087890 */ /* 0x000fe2000fffe0ff */
[----:B------:R-:W-:Y:S01]  /*2610*/  LEA R4, R36, UR4, 0x1 ;  /* 0x0000000424047c11 */ /* 0x000fe2000f8e08ff */
[----:B------:R-:W-:Y:S01]  /*2620*/  UIADD3 UR5, UPT, UPT, UR5, -0x6, URZ ;  /* 0xfffffffa05057890 */ /* 0x000fe2000fffe0ff */
[----:B------:R-:W-:Y:S01]  /*2630*/  LEA R7, R38, UR4, 0x1 ;  /* 0x0000000426077c11 */ /* 0x000fe2000f8e08ff */
[----:B------:R0:W-:Y:S01]  /*2640*/  STS.U16 [R5], R2 ;  /* 0x0000000205007388 */ /* 0x0001e20000000400 */
[----:B------:R-:W-:Y:S02]  /*2650*/  LEA R6, R40, UR4, 0x1 ;  /* 0x0000000428067c11 */ /* 0x000fe4000f8e08ff */
[----:B------:R-:W-:Y:S01]  /*2660*/  LEA R9, R42, UR4, 0x1 ;  /* 0x000000042a097c11 */ /* 0x000fe2000f8e08ff */
[----:B------:R1:W-:Y:S01]  /*2670*/  STS.U16 [R4], R3 ;  /* 0x0000000304007388 */ /* 0x0003e20000000400 */
[----:B------:R-:W-:-:S02]  /*2680*/  LEA R8, R44, UR4, 0x1 ;  /* 0x000000042c087c11 */ /* 0x000fc4000f8e08ff */
[----:B------:R-:W-:Y:S01]  /*2690*/  LEA R11, R46, UR4, 0x1 ;  /* 0x000000042e0b7c11 */ /* 0x000fe2000f8e08ff */
[----:B------:R2:W-:Y:S01]  /*26a0*/  STS.U16 [R7], R12 ;  /* 0x0000000c07007388 */ /* 0x0005e20000000400 */
[----:B------:R-:W-:Y:S02]  /*26b0*/  LEA R10, R48, UR4, 0x1 ;  /* 0x00000004300a7c11 */ /* 0x000fe4000f8e08ff */
[----:B0-----:R-:W-:Y:S01]  /*26c0*/  LEA R5, R50, UR4, 0x1 ;  /* 0x0000000432057c11 */ /* 0x001fe2000f8e08ff */
[----:B------:R0:W-:Y:S01]  /*26d0*/  STS.U16 [R6], R13 ;  /* 0x0000000d06007388 */ /* 0x0001e20000000400 */
[----:B------:R-:W-:Y:S02]  /*26e0*/  LEA R2, R52, UR4, 0x1 ;  /* 0x0000000434027c11 */ /* 0x000fe4000f8e08ff */
[----:B-1----:R-:W-:Y:S01]  /*26f0*/  LEA R3, R54, UR4, 0x1 ;  /* 0x0000000436037c11 */ /* 0x002fe2000f8e08ff */
[----:B------:R1:W-:Y:S01]  /*2700*/  STS.U16 [R9], R14 ;  /* 0x0000000e09007388 */ /* 0x0003e20000000400 */
[----:B------:R-:W-:-:S02]  /*2710*/  LEA R4, R56, UR4, 0x1 ;  /* 0x0000000438047c11 */ /* 0x000fc4000f8e08ff */
[----:B--2---:R-:W-:Y:S01]  /*2720*/  LEA R7, R58, UR4, 0x1 ;  /* 0x000000043a077c11 */ /* 0x004fe2000f8e08ff */
[----:B------:R2:W-:Y:S01]  /*2730*/  STS.U16 [R8], R15 ;  /* 0x0000000f08007388 */ /* 0x0005e20000000400 */
[----:B0-----:R-:W-:-:S03]  /*2740*/  LEA R6, R60, UR4, 0x1 ;  /* 0x000000043c067c11 */ /* 0x001fc6000f8e08ff */
[----:B------:R0:W-:Y:S01]  /*2750*/  STS.U16 [R11], R16 ;  /* 0x000000100b007388 */ /* 0x0001e20000000400 */
[----:B-1----:R-:W-:-:S03]  /*2760*/  LEA R9, R62, UR4, 0x1 ;  /* 0x000000043e097c11 */ /* 0x002fc6000f8e08ff */
[----:B------:R1:W-:Y:S01]  /*2770*/  STS.U16 [R10], R17 ;  /* 0x000000110a007388 */ /* 0x0003e20000000400 */
[----:B--2---:R-:W-:-:S03]  /*2780*/  LEA R8, R64, UR4, 0x1 ;  /* 0x0000000440087c11 */ /* 0x004fc6000f8e08ff */
[----:B------:R2:W-:Y:S01]  /*2790*/  STS.U16 [R5], R18 ;  /* 0x0000001205007388 */ /* 0x0005e20000000400 */
[----:B0-----:R-:W-:-:S03]  /*27a0*/  LEA R11, R70, UR4, 0x1 ;  /* 0x00000004460b7c11 */ /* 0x001fc6000f8e08ff */
[----:B------:R0:W-:Y:S01]  /*27b0*/  STS.U16 [R2], R19 ;  /* 0x0000001302007388 */ /* 0x0001e20000000400 */
[----:B-1----:R-:W-:-:S03]  /*27c0*/  LEA R10, R68, UR4, 0x1 ;  /* 0x00000004440a7c11 */ /* 0x002fc6000f8e08ff */
[----:B------:R0:W-:Y:S01]  /*27d0*/  STS.U16 [R3], R20 ;  /* 0x0000001403007388 */ /* 0x0001e20000000400 */
[----:B--2---:R-:W-:-:S03]  /*27e0*/  LEA R5, R66, UR4, 0x1 ;  /* 0x0000000442057c11 */ /* 0x004fc6000f8e08ff */
[----:B------:R0:W-:Y:S04]  /*27f0*/  STS.U16 [R4], R21 ;  /* 0x0000001504007388 */ /* 0x0001e80000000400 */
[----:B------:R0:W-:Y:S04]  /*2800*/  STS.U16 [R7], R22 ;  /* 0x0000001607007388 */ /* 0x0001e80000000400 */
[----:B------:R0:W-:Y:S04]  /*2810*/  STS.U16 [R6], R23 ;  /* 0x0000001706007388 */ /* 0x0001e80000000400 */
[----:B------:R0:W-:Y:S04]  /*2820*/  STS.U16 [R9], R24 ;  /* 0x0000001809007388 */ /* 0x0001e80000000400 */
[----:B------:R0:W-:Y:S04]  /*2830*/  STS.U16 [R8], R25 ;  /* 0x0000001908007388 */ /* 0x0001e80000000400 */
[----:B------:R0:W-:Y:S04]  /*2840*/  STS.U16 [R5], R26 ;  /* 0x0000001a05007388 */ /* 0x0001e80000000400 */
[----:B------:R0:W-:Y:S04]  /*2850*/  STS.U16 [R10], R27 ;  /* 0x0000001b0a007388 */ /* 0x0001e80000000400 */
[----:B------:R0:W-:Y:S01]  /*2860*/  STS.U16 [R11], R28 ;  /* 0x0000001c0b007388 */ /* 0x0001e20000000400 */
[----:B------:R-:W-:Y:S06]  /*2870*/  BAR.SYNC.DEFER_BLOCKING 0x0 ;  /* 0x0000000000007b1d */ /* 0x000fec0000010000 */
[----:B------:R0:W1:Y:S04]  /*2880*/  LDS.U16 R2, [R33] ;  /* 0x0000000021027984 */ /* 0x0000680000000400 */
[----:B------:R0:W2:Y:S04]  /*2890*/  LDS.U16 R3, [R33+0x2] ;  /* 0x0000020021037984 */ /* 0x0000a80000000400 */
[----:B------:R0:W3:Y:S04]  /*28a0*/  LDS.U16 R12, [R33+0x4] ;  /* 0x00000400210c7984 */ /* 0x0000e80000000400 */
[----:B------:R0:W4:Y:S04]  /*28b0*/  LDS.U16 R13, [R33+0x6] ;  /* 0x00000600210d7984 */ /* 0x0001280000000400 */
[----:B------:R0:W0:Y:S04]  /*28c0*/  LDS.U16 R14, [R33+0x8] ;  /* 0x00000800210e7984 */ /* 0x0000280000000400 */
        /* <DEDUP_REMOVED lines=13> */
[----:B------:R0:W0:Y:S01]  /*29a0*/  LDS.U16 R28, [R33+0x24] ;  /* 0x00002400211c7984 */ /* 0x0000220000000400 */
[----:B------:R-:W-:Y:S06]  /*29b0*/  BAR.SYNC.DEFER_BLOCKING 0x0 ;  /* 0x0000000000007b1d */ /* 0x000fec0000010000 */
[----:B-1234-:R-:W-:Y:S05]  /*29c0*/  BRA `(.L_x_217) ;  /* 0xffffffdc00ac7947 */ /* 0x01efea000383ffff */
.L_x_216:
[----:B------:R-:W-:Y:S01]  /*29d0*/  LEA R5, R5, UR4, 0x1 ;  /* 0x0000000405057c11 */ /* 0x000fe2000f8e08ff */
[----:B------:R-:W-:Y:S01]  /*29e0*/  IMAD R33, R0, -0x24, R33 ;  /* 0xffffffdc00217824 */ /* 0x000fe200078e0221 */
[----:B------:R-:W-:Y:S01]  /*29f0*/  LEA R36, R36, UR4, 0x1 ;  /* 0x0000000424247c11 */ /* 0x000fe2000f8e08ff */
[----:B------:R-:W-:Y:S01]  /*2a00*/  VIADD R8, R0, 0x100 ;  /* 0x0000010000087836 */ /* 0x000fe20000000000 */
[----:B------:R-:W-:Y:S01]  /*2a10*/  LEA R7, R38, UR4, 0x1 ;  /* 0x0000000426077c11 */ /* 0x000fe2000f8e08ff */
[----:B------:R0:W-:Y:S01]  /*2a20*/  STS.U16 [R5], R2 ;  /* 0x0000000205007388 */ /* 0x0001e20000000400 */
[----:B------:R-:W-:Y:S01]  /*2a30*/  LEA R40, R40, UR4, 0x1 ;  /* 0x0000000428287c11 */ /* 0x000fe2000f8e08ff */
[----:B------:R-:W-:Y:S01]  /*2a40*/  VIADD R10, R0, 0x200 ;  /* 0x00000200000a7836 */ /* 0x000fe20000000000 */
[----:B------:R-:W-:Y:S01]  /*2a50*/  LEA R9, R42, UR4, 0x1 ;  /* 0x000000042a097c11 */ /* 0x000fe2000f8e08ff */
[----:B------:R1:W-:Y:S01]  /*2a60*/  STS.U16 [R36], R3 ;  /* 0x0000000324007388 */ /* 0x0003e20000000400 */
[----:B------:R-:W-:-:S02]  /*2a70*/  LEA R44, R44, UR4, 0x1 ;  /* 0x000000042c2c7c11 */ /* 0x000fc4000f8e08ff */
[----:B------:R-:W-:Y:S01]  /*2a80*/  LEA R11, R46, UR4, 0x1 ;  /* 0x000000042e0b7c11 */ /* 0x000fe2000f8e08ff */
[----:B------:R2:W-:Y:S01]  /*2a90*/  STS.U16 [R7], R12 ;  /* 0x0000000c07007388 */ /* 0x0005e20000000400 */
[----:B------:R-:W-:Y:S02]  /*2aa0*/  LEA R48, R48, UR4, 0x1 ;  /* 0x0000000430307c11 */ /* 0x000fe4000f8e08ff */
[----:B0-----:R-:W-:Y:S01]  /*2ab0*/  LEA R5, R50, UR4, 0x1 ;  /* 0x0000000432057c11 */ /* 0x001fe2000f8e08ff */
[----:B------:R-:W-:Y:S01]  /*2ac0*/  STS.U16 [R40], R13 ;  /* 0x0000000d28007388 */ /* 0x000fe20000000400 */
[----:B------:R-:W-:Y:S02]  /*2ad0*/  LEA R52, R52, UR4, 0x1 ;  /* 0x0000000434347c11 */ /* 0x000fe4000f8e08ff */
[----:B-1----:R-:W-:Y:S01]  /*2ae0*/  LEA R3, R54, UR4, 0x1 ;  /* 0x0000000436037c11 */ /* 0x002fe2000f8e08ff */
[----:B------:R0:W-:Y:S01]  /*2af0*/  STS.U16 [R9], R14 ;  /* 0x0000000e09007388 */ /* 0x0001e20000000400 */
[----:B------:R-:W-:-:S02]  /*2b00*/  LEA R56, R56, UR4, 0x1 ;  /* 0x0000000438387c11 */ /* 0x000fc4000f8e08ff */
[----:B--2---:R-:W-:Y:S01]  /*2b10*/  LEA R7, R58, UR4, 0x1 ;  /* 0x000000043a077c11 */ /* 0x004fe2000f8e08ff */
[----:B------:R-:W-:Y:S01]  /*2b20*/  STS.U16 [R44], R15 ;  /* 0x0000000f2c007388 */ /* 0x000fe20000000400 */
[----:B------:R-:W-:Y:S02]  /*2b30*/  LEA R60, R60, UR4, 0x1 ;  /* 0x000000043c3c7c11 */ /* 0x000fe4000f8e08ff */
[----:B------:R-:W-:Y:S01]  /*2b40*/  LEA R64, R64, UR4, 0x1 ;  /* 0x0000000440407c11 */ /* 0x000fe2000f8e08ff */
[----:B------:R1:W-:Y:S01]  /*2b50*/  STS.U16 [R11], R16 ;  /* 0x000000100b007388 */ /* 0x0003e20000000400 */
[----:B------:R-:W-:Y:S01]  /*2b60*/  LEA R68, R68, UR4, 0x1 ;  /* 0x0000000444447c11 */ /* 0x000fe2000f8e08ff */
[----:B0-----:R-:W-:Y:S01]  /*2b70*/  VIADD R14, R0, 0x700 ;  /* 0x00000700000e7836 */ /* 0x001fe20000000000 */
[----:B------:R-:W-:Y:S01]  /*2b80*/  LEA R9, R62, UR4, 0x1 ;  /* 0x000000043e097c11 */ /* 0x000fe2000f8e08ff */
[----:B------:R-:W-:Y:S01]  /*2b90*/  STS.U16 [R48], R17 ;  /* 0x0000001130007388 */ /* 0x000fe20000000400 */
[----:B------:R-:W-:-:S02]  /*2ba0*/  LEA R13, R70, UR4, 0x1 ;  /* 0x00000004460d7c11 */ /* 0x000fc4000f8e08ff */
[----:B------:R-:W-:Y:S01]  /*2bb0*/  LOP3.LUT R12, R0, 0x400, RZ, 0xfc, !PT ;  /* 0x00000400000c7812 */ /* 0x000fe200078efcff */
[----:B------:R0:W-:Y:S01]  /*2bc0*/  STS.U16 [R5], R18 ;  /* 0x0000001205007388 */ /* 0x0001e20000000400 */
[----:B-1----:R-:W-:Y:S01]  /*2bd0*/  LEA R11, R66, UR4, 0x1 ;  /* 0x00000004420b7c11 */ /* 0x002fe2000f8e08ff */
[----:B------:R-:W1:Y:S02]  /*2be0*/  LDCU UR4, c[0x0][0x3a0] ;  /* 0x00007400ff0477ac */ /* 0x000e640008000800 */
[----:B------:R-:W-:Y:S04]  /*2bf0*/  STS.U16 [R52], R19 ;  /* 0x0000001334007388 */ /* 0x000fe80000000400 */
[----:B------:R2:W-:Y:S01]  /*2c00*/  STS.U16 [R3], R20 ;  /* 0x0000001403007388 */ /* 0x0005e20000000400 */
[----:B0-----:R-:W-:-:S03]  /*2c10*/  VIADD R18, R0, 0xa00 ;  /* 0x00000a0000127836 */ /* 0x001fc60000000000 */
[----:B------:R-:W-:Y:S04]  /*2c20*/  STS.U16 [R56], R21 ;  /* 0x0000001538007388 */ /* 0x000fe80000000400 */
[----:B------:R-:W-:Y:S01]  /*2c30*/  STS.U16 [R7], R22 ;  /* 0x0000001607007388 */ /* 0x000fe20000000400 */
[----:B--2---:R-:W0:Y:S01]  /*2c40*/  LDC.64 R2, c[0x0][0x388] ;  /* 0x0000e200ff027b82 */ /* 0x004e220000000a00 */
[----:B------:R-:W-:Y:S02]  /*2c50*/  VIADD R20, R0, 0xb00 ;  /* 0x00000b0000147836 */ /* 0x000fe40000000000 */
[----:B------:R-:W-:Y:S01]  /*2c60*/  STS.U16 [R60], R23 ;  /* 0x000000173c007388 */ /* 0x000fe20000000400 */
[----:B-1----:R-:W-:Y:S02]  /*2c70*/  ISETP.GE.U32.AND P1, PT, R8, UR4, PT ;  /* 0x0000000408007c0c */ /* 0x002fe4000bf26070 */
[----:B------:R-:W-:Y:S01]  /*2c80*/  ISETP.GE.U32.AND P2, PT, R10, UR4, PT ;  /* 0x000000040a007c0c */ /* 0x000fe2000bf46070 */
[----:B------:R-:W-:Y:S01]  /*2c90*/  STS.U16 [R9], R24 ;  /* 0x0000001809007388 */ /* 0x000fe20000000400 */
[----:B------:R-:W-:-:S02]  /*2ca0*/  ISETP.GE.U32.AND P4, PT, R12, UR4, PT ;  /* 0x000000040c007c0c */ /* 0x000fc4000bf86070 */
[----:B------:R-:W-:Y:S01]  /*2cb0*/  ISETP.GE.U32.AND P0, PT, R14, UR4, PT ;  /* 0x000000040e007c0c */ /* 0x000fe2000bf06070 */
[----:B------:R-:W-:Y:S01]  /*2cc0*/  STS.U16 [R64], R25 ;  /* 0x0000001940007388 */ /* 0x000fe20000000400 */
[----:B------:R-:W-:-:S03]  /*2cd0*/  LOP3.LUT R14, R0, 0x800, RZ, 0xfc, !PT ;  /* 0x00000800000e7812 */ /* 0x000fc600078efcff */
[----:B------:R1:W-:Y:S04]  /*2ce0*/  STS.U16 [R11], R26 ;  /* 0x0000001a0b007388 */ /* 0x0003e80000000400 */
[----:B------:R-:W-:Y:S04]  /*2cf0*/  STS.U16 [R68], R27 ;  /* 0x0000001b44007388 */ /* 0x000fe80000000400 */
[----:B------:R2:W-:Y:S01]  /*2d00*/  STS.U16 [R13], R28 ;  /* 0x0000001c0d007388 */ /* 0x0005e20000000400 */
[C---:B-1----:R-:W-:Y:S01]  /*2d10*/  VIADD R11, R0.reuse, 0x300 ;  /* 0x00000300000b7836 */ /* 0x042fe20000000000 */
[----:B------:R-:W-:Y:S01]  /*2d20*/  BAR.SYNC.DEFER_BLOCKING 0x0 ;  /* 0x0000000000007b1d */ /* 0x000fe20000010000 */
[----:B0-----:R-:W-:-:S03]  /*2d30*/  IMAD.WIDE.U32 R2, R0, 0x2, R2 ;  /* 0x0000000200027825 */ /* 0x001fc600078e0002 */
[----:B------:R-:W-:Y:S01]  /*2d40*/  ISETP.GE.U32.AND P3, PT, R11, UR4, PT ;  /* 0x000000040b007c0c */ /* 0x000fe2000bf66070 */
[----:B--2---:R-:W-:-:S05]  /*2d50*/  VIADD R13, R0, 0x500 ;  /* 0x00000500000d7836 */ /* 0x004fca0000000000 */
[----:B------:R-:W-:Y:S01]  /*2d60*/  ISETP.GE.U32.AND P5, PT, R13, UR4, PT ;  /* 0x000000040d007c0c */ /* 0x000fe2000bfa6070 */
[----:B------:R-:W-:-:S05]  /*2d70*/  VIADD R13, R0, 0x600 ;  /* 0x00000600000d7836 */ /* 0x000fca0000000000 */
[----:B------:R-:W-:Y:S01]  /*2d80*/  ISETP.GE.U32.AND P6, PT, R13, UR4, PT ;  /* 0x000000040d007c0c */ /* 0x000fe2000bfc6070 */
[----:B------:R-:W0:Y:S04]  /*2d90*/  LDS.U16 R4, [R33+0x200] ;  /* 0x0002000021047984 */ /* 0x000e280000000400 */
[----:B------:R-:W1:Y:S04]  /*2da0*/  LDS.U16 R5, [R33+0x400] ;  /* 0x0004000021057984 */ /* 0x000e680000000400 */
[----:B------:R-:W2:Y:S04]  /*2db0*/  LDS.U16 R6, [R33+0x600] ;  /* 0x0006000021067984 */ /* 0x000ea80000000400 */
[----:B------:R-:W3:Y:S04]  /*2dc0*/  LDS.U16 R7, [R33+0x800] ;  /* 0x0008000021077984 */ /* 0x000ee80000000400 */
[----:B------:R-:W-:Y:S04]  /*2dd0*/  LDS.U16 R8, [R33+0xa00] ;  /* 0x000a000021087984 */ /* 0x000fe80000000400 */
[----:B------:R-:W4:Y:S04]  /*2de0*/  LDS.U16 R9, [R33+0xc00] ;  /* 0x000c000021097984 */ /* 0x000f280000000400 */
[----:B------:R-:W-:Y:S04]  /*2df0*/  LDS.U16 R10, [R33+0xe00] ;  /* 0x000e0000210a7984 */ /* 0x000fe80000000400 */
[----:B------:R-:W-:Y:S04]  /*2e00*/  LDS.U16 R12, [R33+0x1200] ;  /* 0x00120000210c7984 */ /* 0x000fe80000000400 */
[----:B------:R-:W5:Y:S04]  /*2e10*/  LDS.U16 R11, [R33+0x1000] ;  /* 0x00100000210b7984 */ /* 0x000f680000000400 */
[----:B------:R-:W-:Y:S01]  /*2e20*/  LDS.U16 R16, [R33+0x2200] ;  /* 0x0022000021107984 */ /* 0x000fe20000000400 */
[----:B0-----:R-:W-:-:S03]  /*2e30*/  @!P1 LOP3.LUT R13, R4, 0x8000, RZ, 0x3c, !PT ;  /* 0x00008000040d9812 */ /* 0x001fc600078e3cff */
[----:B------:R-:W0:Y:S01]  /*2e40*/  LDS.U16 R4, [R33+0x1400] ;  /* 0x0014000021047984 */ /* 0x000e220000000400 */
[----:B-1----:R-:W-:-:S03]  /*2e50*/  @!P2 LOP3.LUT R15, R5, 0x8000, RZ, 0x3c, !PT ;  /* 0x00008000050fa812 */ /* 0x002fc600078e3cff */
[----:B------:R-:W1:Y:S01]  /*2e60*/  LDS.U16 R5, [R33+0x1600] ;  /* 0x0016000021057984 */ /* 0x000e620000000400 */
[----:B--2---:R-:W-:-:S03]  /*2e70*/  @!P3 LOP3.LUT R17, R6, 0x8000, RZ, 0x3c, !PT ;  /* 0x000080000611b812 */ /* 0x004fc600078e3cff */
[----:B------:R-:W-:Y:S01]  /*2e80*/  @!P2 STG.E.U16 desc[UR10][R2.64+0x400], R15 ;  /* 0x0004000f0200a986 */ /* 0x000fe2000c10150a */
[----:B------:R-:W-:Y:S02]  /*2e90*/  ISETP.GE.U32.AND P2, PT, R0, UR4, PT ;  /* 0x0000000400007c0c */ /* 0x000fe4000bf46070 */
[----:B---3--:R-:W-:Y:S01]  /*2ea0*/  @!P4 LOP3.LUT R19, R7, 0x8000, RZ, 0x3c, !PT ;  /* 0x000080000713c812 */ /* 0x008fe200078e3cff */
[----:B------:R-:W2:Y:S04]  /*2eb0*/  LDS.U16 R6, [R33+0x1800] ;  /* 0x0018000021067984 */ /* 0x000ea80000000400 */
[----:B------:R-:W-:Y:S01]  /*2ec0*/  @!P1 STG.E.U16 desc[UR10][R2.64+0x200], R13 ;  /* 0x0002000d02009986 */ /* 0x000fe2000c10150a */
[----:B------:R-:W-:Y:S01]  /*2ed0*/  ISETP.GE.U32.AND P1, PT, R14, UR4, PT ;  /* 0x000000040e007c0c */ /* 0x000fe2000bf26070 */
[----:B------:R-:W-:Y:S01]  /*2ee0*/  VIADD R14, R0, 0x900 ;  /* 0x00000900000e7836 */ /* 0x000fe20000000000 */
[----:B----4-:R-:W-:Y:S01]  /*2ef0*/  @!P6 LOP3.LUT R9, R9, 0x8000, RZ, 0x3c, !PT ;  /* 0x000080000909e812 */ /* 0x010fe200078e3cff */
[----:B------:R3:W-:Y:S03]  /*2f00*/  @!P3 STG.E.U16 desc[UR10][R2.64+0x600], R17 ;  /* 0x000600110200b986 */ /* 0x0007e6000c10150a */
[----:B------:R-:W-:Y:S01]  /*2f10*/  ISETP.GE.U32.AND P3, PT, R14, UR4, PT ;  /* 0x000000040e007c0c */ /* 0x000fe2000bf66070 */
[----:B------:R-:W4:Y:S04]  /*2f20*/  LDS.U16 R7, [R33+0x1a00] ;  /* 0x001a000021077984 */ /* 0x000f280000000400 */
[----:B------:R-:W4:Y:S02]  /*2f30*/  LDS.U16 R13, [R33+0x1c00] ;  /* 0x001c0000210d7984 */ /* 0x000f240000000400 */
[----:B-----5:R-:W-:-:S02]  /*2f40*/  @!P1 LOP3.LUT R11, R11, 0x8000, RZ, 0x3c, !PT ;  /* 0x000080000b0b9812 */ /* 0x020fc400078e3cff */
[----:B---3--:R-:W-:Y:S01]  /*2f50*/  @!P5 LOP3.LUT R17, R8, 0x8000, RZ, 0x3c, !PT ;  /* 0x000080000811d812 */ /* 0x008fe200078e3cff */
[----:B------:R-:W3:Y:S03]  /*2f60*/  LDS.U16 R14, [R33+0x1e00] ;  /* 0x001e0000210e7984 */ /* 0x000ee60000000400 */
[----:B------:R-:W-:Y:S01]  /*2f70*/  @!P3 LOP3.LUT R21, R12, 0x8000, RZ, 0x3c, !PT ;  /* 0x000080000c15b812 */ /* 0x000fe200078e3cff */
[----:B------:R-:W5:Y:S04]  /*2f80*/  LDS.U16 R15, [R33+0x2000] ;  /* 0x00200000210f7984 */ /* 0x000f680000000400 */
[----:B------:R-:W5:Y:S04]  /*2f90*/  @!P2 LDS.U16 R8, [R33] ;  /* 0x000000002108a984 */ /* 0x000f680000000400 */
[----:B------:R0:W-:Y:S01]  /*2fa0*/  @!P4 STG.E.U16 desc[UR10][R2.64+0x800], R19 ;  /* 0x000800130200c986 */ /* 0x0001e2000c10150a */
[----:B------:R-:W-:-:S02]  /*2fb0*/  ISETP.GE.U32.AND P4, PT, R18, UR4, PT ;  /* 0x0000000412007c0c */ /* 0x000fc4000bf86070 */
[----:B------:R-:W-:Y:S01]  /*2fc0*/  LOP3.LUT R18, R0, 0xc00, RZ, 0xfc, !PT ;  /* 0x00000c0000127812 */ /* 0x000fe200078efcff */
[----:B------:R-:W-:Y:S01]  /*2fd0*/  @!P5 STG.E.U16 desc[UR10][R2.64+0xa00], R17 ;  /* 0x000a00110200d986 */ /* 0x000fe2000c10150a */
[----:B------:R-:W-:-:S03]  /*2fe0*/  ISETP.GE.U32.AND P5, PT, R20, UR4, PT ;  /* 0x0000000414007c0c */ /* 0x000fc6000bfa6070 */
[----:B------:R1:W-:Y:S01]  /*2ff0*/  @!P6 STG.E.U16 desc[UR10][R2.64+0xc00], R9 ;  /* 0x000c00090200e986 */ /* 0x0003e2000c10150a */
[----:B------:R-:W-:Y:S01]  /*3000*/  ISETP.GE.U32.AND P6, PT, R18, UR4, PT ;  /* 0x0000000412007c0c */ /* 0x000fe2000bfc6070 */
[----:B------:R-:W-:Y:S01]  /*3010*/  VIADD R18, R0, 0xe00 ;  /* 0x00000e0000127836 */ /* 0x000fe20000000000 */
[----:B0-----:R-:W-:Y:S01]  /*3020*/  @!P0 LOP3.LUT R19, R10, 0x8000, RZ, 0x3c, !PT ;  /* 0x000080000a138812 */ /* 0x001fe200078e3cff */
[----:B------:R-:W-:Y:S01]  /*3030*/  VIADD R10, R0, 0xd00 ;  /* 0x00000d00000a7836 */ /* 0x000fe20000000000 */
[----:B------:R-:W-:Y:S04]  /*3040*/  @!P3 STG.E.U16 desc[UR10][R2.64+0x1200], R21 ;  /* 0x001200150200b986 */ /* 0x000fe8000c10150a */
[----:B------:R-:W-:Y:S01]  /*3050*/  @!P0 STG.E.U16 desc[UR10][R2.64+0xe00], R19 ;  /* 0x000e001302008986 */ /* 0x000fe2000c10150a */
[----:B------:R-:W-:Y:S01]  /*3060*/  ISETP.GE.U32.AND P0, PT, R10, UR4, PT ;  /* 0x000000040a007c0c */ /* 0x000fe2000bf06070 */
[----:B------:R-:W-:Y:S01]  /*3070*/  VIADD R10, R0, 0xf00 ;  /* 0x00000f00000a7836 */ /* 0x000fe20000000000 */
[----:B-1----:R-:W-:Y:S01]  /*3080*/  @!P4 LOP3.LUT R9, R4, 0x8000, RZ, 0x3c, !PT ;  /* 0x000080000409c812 */ /* 0x002fe200078e3cff */
[----:B------:R2:W-:Y:S01]  /*3090*/  @!P1 STG.E.U16 desc[UR10][R2.64+0x1000], R11 ;  /* 0x0010000b02009986 */ /* 0x0005e2000c10150a */
[----:B------:R-:W-:-:S02]  /*30a0*/  @!P5 LOP3.LUT R5, R5, 0x8000, RZ, 0x3c, !PT ;  /* 0x000080000505d812 */ /* 0x000fc400078e3cff */
[----:B------:R-:W-:Y:S01]  /*30b0*/  ISETP.GE.U32.AND P3, PT, R10, UR4, PT ;  /* 0x000000040a007c0c */ /* 0x000fe2000bf66070 */
[C---:B------:R-:W-:Y:S01]  /*30c0*/  VIADD R10, R0.reuse, 0x1100 ;  /* 0x00001100000a7836 */ /* 0x040fe20000000000 */
[----:B------:R-:W-:Y:S01]  /*30d0*/  LOP3.LUT R4, R0, 0x1000, RZ, 0xfc, !PT ;  /* 0x0000100000047812 */ /* 0x000fe200078efcff */
[----:B------:R3:W-:Y:S01]  /*30e0*/  @!P4 STG.E.U16 desc[UR10][R2.64+0x1400], R9 ;  /* 0x001400090200c986 */ /* 0x0007e2000c10150a */
[----:B------:R-:W-:Y:S01]  /*30f0*/  ISETP.GE.U32.AND P1, PT, R18, UR4, PT ;  /* 0x0000000412007c0c */ /* 0x000fe2000bf26070 */
[----:B------:R-:W-:Y:S01]  /*3100*/  VIADD R0, R0, 0x1200 ;  /* 0x0000120000007836 */ /* 0x000fe20000000000 */
[----:B------:R-:W-:Y:S01]  /*3110*/  ISETP.GE.U32.AND P4, PT, R4, UR4, PT ;  /* 0x0000000404007c0c */ /* 0x000fe2000bf86070 */
[----:B------:R0:W-:Y:S01]  /*3120*/  @!P5 STG.E.U16 desc[UR10][R2.64+0x1600], R5 ;  /* 0x001600050200d986 */ /* 0x0001e2000c10150a */
[----:B------:R-:W-:Y:S02]  /*3130*/  ISETP.GE.U32.AND P5, PT, R10, UR4, PT ;  /* 0x000000040a007c0c */ /* 0x000fe4000bfa6070 */
[----:B--2---:R-:W-:-:S02]  /*3140*/  @!P6 LOP3.LUT R11, R6, 0x8000, RZ, 0x3c, !PT ;  /* 0x00008000060be812 */ /* 0x004fc400078e3cff */
[----:B----4-:R-:W-:-:S03]  /*3150*/  @!P0 LOP3.LUT R7, R7, 0x8000, RZ, 0x3c, !PT ;  /* 0x0000800007078812 */ /* 0x010fc600078e3cff */
[----:B------:R1:W-:Y:S01]  /*3160*/  @!P6 STG.E.U16 desc[UR10][R2.64+0x1800], R11 ;  /* 0x0018000b0200e986 */ /* 0x0003e2000c10150a */
[----:B------:R-:W-:Y:S02]  /*3170*/  ISETP.GE.U32.AND P6, PT, R0, UR4, PT ;  /* 0x0000000400007c0c */ /* 0x000fe4000bfc6070 */
[----:B------:R-:W-:Y:S01]  /*3180*/  @!P1 LOP3.LUT R13, R13, 0x8000, RZ, 0x3c, !PT ;  /* 0x000080000d0d9812 */ /* 0x000fe200078e3cff */
[----:B------:R1:W-:Y:S01]  /*3190*/  @!P0 STG.E.U16 desc[UR10][R2.64+0x1a00], R7 ;  /* 0x001a000702008986 */ /* 0x0003e2000c10150a */
[----:B---3--:R-:W-:Y:S02]  /*31a0*/  @!P3 LOP3.LUT R9, R14, 0x8000, RZ, 0x3c, !PT ;  /* 0x000080000e09b812 */ /* 0x008fe400078e3cff */
[----:B-----5:R-:W-:Y:S01]  /*31b0*/  @!P4 LOP3.LUT R15, R15, 0x8000, RZ, 0x3c, !PT ;  /* 0x000080000f0fc812 */ /* 0x020fe200078e3cff */
[----:B------:R1:W-:Y:S01]  /*31c0*/  @!P1 STG.E.U16 desc[UR10][R2.64+0x1c00], R13 ;  /* 0x001c000d02009986 */ /* 0x0003e2000c10150a */
[----:B------:R-:W-:Y:S02]  /*31d0*/  @!P5 LOP3.LUT R17, R16, 0x8000, RZ, 0x3c, !PT ;  /* 0x000080001011d812 */ /* 0x000fe400078e3cff */
[----:B0-----:R-:W-:Y:S01]  /*31e0*/  @!P2 LOP3.LUT R5, R8, 0x8000, RZ, 0x3c, !PT ;  /* 0x000080000805a812 */ /* 0x001fe200078e3cff */
[----:B------:R1:W-:Y:S04]  /*31f0*/  @!P3 STG.E.U16 desc[UR10][R2.64+0x1e00], R9 ;  /* 0x001e00090200b986 */ /* 0x0003e8000c10150a */
[----:B------:R1:W-:Y:S04]  /*3200*/  @!P4 STG.E.U16 desc[UR10][R2.64+0x2000], R15 ;  /* 0x0020000f0200c986 */ /* 0x0003e8000c10150a */
[----:B------:R1:W-:Y:S04]  /*3210*/  @!P5 STG.E.U16 desc[UR10][R2.64+0x2200], R17 ;  /* 0x002200110200d986 */ /* 0x0003e8000c10150a */
[----:B------:R1:W-:Y:S01]  /*3220*/  @!P2 STG.E.U16 desc[UR10][R2.64], R5 ;  /* 0x000000050200a986 */ /* 0x0003e2000c10150a */
[----:B------:R-:W-:Y:S05]  /*3230*/  @P6 EXIT ;  /* 0x000000000000694d */ /* 0x000fea0003800000 */
[----:B------:R-:W1:Y:S02]  /*3240*/  LDS.U16 R33, [R33+0x2400] ;  /* 0x0024000021217984 */ /* 0x000e640000000400 */
[----:B-1----:R-:W-:-:S05]  /*3250*/  LOP3.LUT R5, R33, 0x8000, RZ, 0x3c, !PT ;  /* 0x0000800021057812 */ /* 0x002fca00078e3cff */
[----:B------:R-:W-:Y:S01]  /*3260*/  STG.E.U16 desc[UR10][R2.64+0x2400], R5 ;  /* 0x0024000502007986 */ /* 0x000fe2000c10150a */
[----:B------:R-:W-:Y:S05]  /*3270*/  EXIT ;  /* 0x000000000000794d */ /* 0x000fea0003800000 */
.L_x_218:
        /* <DEDUP_REMOVED lines=16> */
.L_x_224:


//--------------------- .text._ZN3cub18CUB_300001_SM_10006detail11EmptyKernelIvEEvv --------------------------
	.section	.text._ZN3cub18CUB_300001_SM_10006detail11EmptyKernelIvEEvv,"ax",@progbits
	.align	128
        .global         _ZN3cub18CUB_300001_SM_10006detail11EmptyKernelIvEEvv
        .type           _ZN3cub18CUB_300001_SM_10006detail11EmptyKernelIvEEvv,@function
        .size           _ZN3cub18CUB_300001_SM_10006detail11EmptyKernelIvEEvv,(.L_x_225 - _ZN3cub18CUB_300001_SM_10006detail11EmptyKernelIvEEvv)
        .other          _ZN3cub18CUB_300001_SM_10006detail11EmptyKernelIvEEvv,@"STO_CUDA_ENTRY STV_DEFAULT"
_ZN3cub18CUB_300001_SM_10006detail11EmptyKernelIvEEvv:
.text._ZN3cub18CUB_300001_SM_10006detail11EmptyKernelIvEEvv:
[----:B------:R-:W-:Y:S01]  /*0000*/  LDC R1, c[0x0][0x37c] ;  /* 0x0000df00ff017b82 */ /* 0x000fe20000000800 */
[----:B------:R-:W-:Y:S05]  /*0010*/  EXIT ;  /* 0x000000000000794d */ /* 0x000fea0003800000 */
.L_x_219:
        /* <DEDUP_REMOVED lines=14> */
.L_x_225:


//--------------------- .text._Z11emptyKernelv    --------------------------
	.section	.text._Z11emptyKernelv,"ax",@progbits
	.align	128
        .global         _Z11emptyKernelv
        .type           _Z11emptyKernelv,@function
        .size           _Z11emptyKernelv,(.L_x_226 - _Z11emptyKernelv)
        .other          _Z11emptyKernelv,@"STO_CUDA_ENTRY STV_DEFAULT"
_Z11emptyKernelv:
.text._Z11emptyKernelv:
[----:B------:R-:W-:Y:S01]  /*0000*/  LDC R1, c[0x0][0x37c] ;  /* 0x0000df00ff017b82 */ /* 0x000fe20000000800 */
[----:B------:R-:W-:Y:S05]  /*0010*/  EXIT ;  /* 0x000000000000794d */ /* 0x000fea0003800000 */
.L_x_220:
        /* <DEDUP_REMOVED lines=14> */
.L_x_226:


//--------------------- .nv.shared._ZN3cub18CUB_300001_SM_10006detail10radix_sort29DeviceRadixSortOnesweepKernelINS1_5radix10policy_hubIsNS0_8NullTypeEjE10Policy1000ELNS0_9SortOrderE0EsS6_jiiNS1_21identity_decomposer_tEEEvPT5_SC_PT3_PKSD_PT1_PKSH_PT2_PKSL_T4_iiT6_ --------------------------
	.section	.nv.shared._ZN3cub18CUB_300001_SM_10006detail10radix_sort29DeviceRadixSortOnesweepKernelINS1_5radix10policy_hubIsNS0_8NullTypeEjE10Policy1000ELNS0_9SortOrderE0EsS6_jiiNS1_21identity_decomposer_tEEEvPT5_SC_PT3_PKSD_PT1_PKSH_PT2_PKSL_T4_iiT6_,"aw",@nobits
	.sectionflags	@""
	.align	16
.nv.shared._ZN3cub18CUB_300001_SM_10006detail10radix_sort29DeviceRadixSortOnesweepKernelINS1_5radix10policy_hubIsNS0_8NullTypeEjE10Policy1000ELNS0_9SortOrderE0EsS6_jiiNS1_21identity_decomposer_tEEEvPT5_SC_PT3_PKSD_PT1_PKSH_PT2_PKSL_T4_iiT6_:
	.zero		22528


//--------------------- .nv.shared.reserved.0     --------------------------
	.section	.nv.shared.reserved.0,"aw",@nobits
	.weak		__nv_reservedSMEM_offset_0_alias
	.size		__nv_reservedSMEM_offset_0_alias, 0, 64
	.other		__nv_reservedSMEM_offset_0_alias,@"STO_CUDA_RESERVED_SHARED STV_DEFAULT"
__nv_reservedSMEM_offset_0_alias:
	.zero		0
	.zero		64


//--------------------- .nv.global                --------------------------
	.section	.nv.global,"aw",@nobits
.nv.global:
	.type		_ZN27_INTERNAL_2dfda6f1_4_k_cu_N6thrust24THRUST_300001_SM_1000_NS12placeholders2_5E,@object
	.size		_ZN27_INTERNAL_2dfda6f1_4_k_cu_N6thrust24THRUST_300001_SM_1000_NS12placeholders2_5E,(_ZN27_INTERNAL_2dfda6f1_4_k_cu_N4cuda3std3__45__cpo6cbeginE - _ZN27_INTERNAL_2dfda6f1_4_k_cu_N6thrust24THRUST_300001_SM_1000_NS12placeholders2_5E)
_ZN27_INTERNAL_2dfda6f1_4_k_cu_N6thrust24THRUST_300001_SM_1000_NS12placeholders2_5E:
	.zero		1
	.type		_ZN27_INTERNAL_2dfda6f1_4_k_cu_N4cuda3std3__45__cpo6cbeginE,@object
	.size		_ZN27_INTERNAL_2dfda6f1_4_k_cu_N4cuda3std3__45__cpo6cbeginE,(_ZN27_INTERNAL_2dfda6f1_4_k_cu_N4cuda3std6ranges3__45__cpo6cbeginE - _ZN27_INTERNAL_2dfda6f1_4_k_cu_N4cuda3std3__45__cpo6cbeginE)
_ZN27_INTERNAL_2dfda6f1_4_k_cu_N4cuda3std3__45__cpo6cbeginE:
	.zero		1
	.type		_ZN27_INTERNAL_2dfda6f1_4_k_cu_N4cuda3std6ranges3__45__cpo6cbeginE,@object
	.size		_ZN27_INTERNAL_2dfda6f1_4_k_cu_N4cuda3std6ranges3__45__cpo6cbeginE,(_ZN27_INTERNAL_2dfda6f1_4_k_cu_N4cuda3std3__48in_placeE - _ZN27_INTERNAL_2dfda6f1_4_k_cu_N4cuda3std6ranges3__45__cpo6cbeginE)
_ZN27_INTERNAL_2dfda6f1_4_k_cu_N4cuda3std6ranges3__45__cpo6cbeginE:
	.zero		1
	.type		_ZN27_INTERNAL_2dfda6f1_4_k_cu_N4cuda3std3__48in_placeE,@object
	.size		_ZN27_INTERNAL_2dfda6f1_4_k_cu_N4cuda3std3__48in_placeE,(_ZN27_INTERNAL_2dfda6f1_4_k_cu_N4cuda3std6ranges3__45__cpo4sizeE - _ZN27_INTERNAL_2dfda6f1_4_k_cu_N4cuda3std3__48in_placeE)
_ZN27_INTERNAL_2dfda6f1_4_k_cu_N4cuda3std3__48in_placeE:
	.zero		1
	.type		_ZN27_INTERNAL_2dfda6f1_4_k_cu_N4cuda3std6ranges3__45__cpo4sizeE,@object
	.size		_ZN27_INTERNAL_2dfda6f1_4_k_cu_N4cuda3std6ranges3__45__cpo4sizeE,(_ZN27_INTERNAL_2dfda6f1_4_k_cu_N6thrust24THRUST_300001_SM_1000_NS12placeholders2_9E - _ZN27_INTERNAL_2dfda6f1_4_k_cu_N4cuda3std6ranges3__45__cpo4sizeE)
_ZN27_INTERNAL_2dfda6f1_4_k_cu_N4cuda3std6ranges3__45__cpo4sizeE:
	.zero		1
	.type		_ZN27_INTERNAL_2dfda6f1_4_k_cu_N6thrust24THRUST_300001_SM_1000_NS12placeholders2_9E,@object
	.size		_ZN27_INTERNAL_2dfda6f1_4_k_cu_N6thrust24THRUST_300001_SM_1000_NS12placeholders2_9E,(_ZN27_INTERNAL_2dfda6f1_4_k_cu_N4cuda3std3__45__cpo7crbeginE - _ZN27_INTERNAL_2dfda6f1_4_k_cu_N6thrust24THRUST_300001_SM_1000_NS12placeholders2_9E)
_ZN27_INTERNAL_2dfda6f1_4_k_cu_N6thrust24THRUST_300001_SM_1000_NS12placeholders2_9E:
	.zero		1
	.type		_ZN27_INTERNAL_2dfda6f1_4_k_cu_N4cuda3std3__45__cpo7crbeginE,@object
	.size		_ZN27_INTERNAL_2dfda6f1_4_k_cu_N4cuda3std3__45__cpo7crbeginE,(_ZN27_INTERNAL_2dfda6f1_4_k_cu_N4cuda3std6ranges3__45__cpo4nextE - _ZN27_INTERNAL_2dfda6f1_4_k_cu_N4cuda3std3__45__cpo7crbeginE)
_ZN27_INTERNAL_2dfda6f1_4_k_cu_N4cuda3std3__45__cpo7crbeginE:
	.zero		1
	.type		_ZN27_INTERNAL_2dfda6f1_4_k_cu_N4cuda3std6ranges3__45__cpo4nextE,@object
	.size		_ZN27_INTERNAL_2dfda6f1_4_k_cu_N4cuda3std6ranges3__45__cpo4nextE,(_ZN27_INTERNAL_2dfda6f1_4_k_cu_N4cuda3std6ranges3__45__cpo4swapE - _ZN27_INTERNAL_2dfda6f1_4_k_cu_N4cuda3std6ranges3__45__cpo4nextE)
_ZN27_INTERNAL_2dfda6f1_4_k_cu_N4cuda3std6ranges3__45__cpo4nextE:
	.zero		1
	.type		_ZN27_INTERNAL_2dfda6f1_4_k_cu_N4cuda3std6ranges3__45__cpo4swapE,@object
	.size		_ZN27_INTERNAL_2dfda6f1_4_k_cu_N4cuda3std6ranges3__45__cpo4swapE,(_ZN27_INTERNAL_2dfda6f1_4_k_cu_N6thrust24THRUST_300001_SM_1000_NS12placeholders2_1E - _ZN27_INTERNAL_2dfda6f1_4_k_cu_N4cuda3std6ranges3__45__cpo4swapE)
_ZN27_INTERNAL_2dfda6f1_4_k_cu_N4cuda3std6ranges3__45__cpo4swapE:
	.zero		1
	.type		_ZN27_INTERNAL_2dfda6f1_4_k_cu_N6thrust24THRUST_300001_SM_1000_NS12placeholders2_1E,@object
	.size		_ZN27_INTERNAL_2dfda6f1_4_k_cu_N6thrust24THRUST_300001_SM_1000_NS12placeholders2_1E,(_ZN27_INTERNAL_2dfda6f1_4_k_cu_N6thrust24THRUST_300001_SM_1000_NS12placeholders2_3E - _ZN27_INTERNAL_2dfda6f1_4_k_cu_N6thrust24THRUST_300001_SM_1000_NS12placeholders2_1E)
_ZN27_INTERNAL_2dfda6f1_4_k_cu_N6thrust24THRUST_300001_SM_1000_NS12placeholders2_1E:
	.zero		1
	.type		_ZN27_INTERNAL_2dfda6f1_4_k_cu_N6thrust24THRUST_300001_SM_1000_NS12placeholders2_3E,@object
	.size		_ZN27_INTERNAL_2dfda6f1_4_k_cu_N6thrust24THRUST_300001_SM_1000_NS12placeholders2_3E,(_ZN27_INTERNAL_2dfda6f1_4_k_cu_N4cuda3std3__45__cpo5beginE - _ZN27_INTERNAL_2dfda6f1_4_k_cu_N6thrust24THRUST_300001_SM_1000_NS12placeholders2_3E)
_ZN27_INTERNAL_2dfda6f1_4_k_cu_N6thrust24THRUST_300001_SM_1000_NS12placeholders2_3E:
	.zero		1
	.type		_ZN27_INTERNAL_2dfda6f1_4_k_cu_N4cuda3std3__45__cpo5beginE,@object
	.size		_ZN27_INTERNAL_2dfda6f1_4_k_cu_N4cuda3std3__45__cpo5beginE,(_ZN27_INTERNAL_2dfda6f1_4_k_cu_N4cuda3std6ranges3__45__cpo5beginE - _ZN27_INTERNAL_2dfda6f1_4_k_cu_N4cuda3std3__45__cpo5beginE)
_ZN27_INTERNAL_2dfda6f1_4_k_cu_N4cuda3std3__45__cpo5beginE:
	.zero		1
	.type		_ZN27_INTERNAL_2dfda6f1_4_k_cu_N4cuda3std6ranges3__45__cpo5beginE,@object
	.size		_ZN27_INTERNAL_2dfda6f1_4_k_cu_N4cuda3std6ranges3__45__cpo5beginE,(_ZN27_INTERNAL_2dfda6f1_4_k_cu_N4cuda3std3__429_GLOBAL__N__2dfda6f1_4_k_cu_N6ignoreE - _ZN27_INTERNAL_2dfda6f1_4_k_cu_N4cuda3std6ranges3__45__cpo5beginE)
_ZN27_INTERNAL_2dfda6f1_4_k_cu_N4cuda3std6ranges3__45__cpo5beginE:
	.zero		1
	.type		_ZN27_INTERNAL_2dfda6f1_4_k_cu_N4cuda3std3__429_GLOBAL__N__2dfda6f1_4_k_cu_N6ignoreE,@object
	.size		_ZN27_INTERNAL_2dfda6f1_4_k_cu_N4cuda3std3__429_GLOBAL__N__2dfda6f1_4_k_cu_N6ignoreE,(_ZN27_INTERNAL_2dfda6f1_4_k_cu_N4cuda3std6ranges3__45__cpo4dataE - _ZN27_INTERNAL_2dfda6f1_4_k_cu_N4cuda3std3__429_GLOBAL__N__2dfda6f1_4_k_cu_N6ignoreE)
_ZN27_INTERNAL_2dfda6f1_4_k_cu_N4cuda3std3__429_GLOBAL__N__2dfda6f1_4_k_cu_N6ignoreE:
	.zero		1
	.type		_ZN27_INTERNAL_2dfda6f1_4_k_cu_N4cuda3std6ranges3__45__cpo4dataE,@object
	.size		_ZN27_INTERNAL_2dfda6f1_4_k_cu_N4cuda3std6ranges3__45__cpo4dataE,(_ZN27_INTERNAL_2dfda6f1_4_k_cu_N6thrust24THRUST_300001_SM_1000_NS12placeholders2_7E - _ZN27_INTERNAL_2dfda6f1_4_k_cu_N4cuda3std6ranges3__45__cpo4dataE)
_ZN27_INTERNAL_2dfda6f1_4_k_cu_N4cuda3std6ranges3__45__cpo4dataE:
	.zero		1
	.type		_ZN27_INTERNAL_2dfda6f1_4_k_cu_N6thrust24THRUST_300001_SM_1000_NS12placeholders2_7E,@object
	.size		_ZN27_INTERNAL_2dfda6f1_4_k_cu_N6thrust24THRUST_300001_SM_1000_NS12placeholders2_7E,(_ZN27_INTERNAL_2dfda6f1_4_k_cu_N4cuda3std3__45__cpo6rbeginE - _ZN27_INTERNAL_2dfda6f1_4_k_cu_N6thrust24THRUST_300001_SM_1000_NS12placeholders2_7E)
_ZN27_INTERNAL_2dfda6f1_4_k_cu_N6thrust24THRUST_300001_SM_1000_NS12placeholders2_7E:
	.zero		1
	.type		_ZN27_INTERNAL_2dfda6f1_4_k_cu_N4cuda3std3__45__cpo6rbeginE,@object
	.size		_ZN27_INTERNAL_2dfda6f1_4_k_cu_N4cuda3std3__45__cpo6rbeginE,(_ZN27_INTERNAL_2dfda6f1_4_k_cu_N4cuda3std6ranges3__45__cpo7advanceE - _ZN27_INTERNAL_2dfda6f1_4_k_cu_N4cuda3std3__45__cpo6rbeginE)
_ZN27_INTERNAL_2dfda6f1_4_k_cu_N4cuda3std3__45__cpo6rbeginE:
	.zero		1
	.type		_ZN27_INTERNAL_2dfda6f1_4_k_cu_N4cuda3std6ranges3__45__cpo7advanceE,@object
	.size		_ZN27_INTERNAL_2dfda6f1_4_k_cu_N4cuda3std6ranges3__45__cpo7advanceE,(_ZN27_INTERNAL_2dfda6f1_4_k_cu_N4cuda3std3__47nulloptE - _ZN27_INTERNAL_2dfda6f1_4_k_cu_N4cuda3std6ranges3__45__cpo7advanceE)
_ZN27_INTERNAL_2dfda6f1_4_k_cu_N4cuda3std6ranges3__45__cpo7advanceE:
	.zero		1
	.type		_ZN27_INTERNAL_2dfda6f1_4_k_cu_N4cuda3std3__47nulloptE,@object
	.size		_ZN27_INTERNAL_2dfda6f1_4_k_cu_N4cuda3std3__47nulloptE,(_ZN27_INTERNAL_2dfda6f1_4_k_cu_N4cuda3std6ranges3__45__cpo8distanceE - _ZN27_INTERNAL_2dfda6f1_4_k_cu_N4cuda3std3__47nulloptE)
_ZN27_INTERNAL_2dfda6f1_4_k_cu_N4cuda3std3__47nulloptE:
	.zero		1
	.type		_ZN27_INTERNAL_2dfda6f1_4_k_cu_N4cuda3std6ranges3__45__cpo8distanceE,@object
	.size		_ZN27_INTERNAL_2dfda6f1_4_k_cu_N4cuda3std6ranges3__45__cpo8distanceE,(_ZN27_INTERNAL_2dfda6f1_4_k_cu_N6thrust24THRUST_300001_SM_1000_NS12placeholders2_6E - _ZN27_INTERNAL_2dfda6f1_4_k_cu_N4cuda3std6ranges3__45__cpo8distanceE)
_ZN27_INTERNAL_2dfda6f1_4_k_cu_N4cuda3std6ranges3__45__cpo8distanceE:
	.zero		1
	.type		_ZN27_INTERNAL_2dfda6f1_4_k_cu_N6thrust24THRUST_300001_SM_1000_NS12placeholders2_6E,@object
	.size		_ZN27_INTERNAL_2dfda6f1_4_k_cu_N6thrust24THRUST_300001_SM_1000_NS12placeholders2_6E,(_ZN27_INTERNAL_2dfda6f1_4_k_cu_N4cuda3std3__45__cpo4cendE - _ZN27_INTERNAL_2dfda6f1_4_k_cu_N6thrust24THRUST_300001_SM_1000_NS12placeholders2_6E)
_ZN27_INTERNAL_2dfda6f1_4_k_cu_N6thrust24THRUST_300001_SM_1000_NS12placeholders2_6E:
	.zero		1
	.type		_ZN27_INTERNAL_2dfda6f1_4_k_cu_N4cuda3std3__45__cpo4cendE,@object
	.size		_ZN27_INTERNAL_2dfda6f1_4_k_cu_N4cuda3std3__45__cpo4cendE,(_ZN27_INTERNAL_2dfda6f1_4_k_cu_N4cuda3std6ranges3__45__cpo4cendE - _ZN27_INTERNAL_2dfda6f1_4_k_cu_N4cuda3std3__45__cpo4cendE)
_ZN27_INTERNAL_2dfda6f1_4_k_cu_N4cuda3std3__45__cpo4cendE:
	.zero		1
	.type		_ZN27_INTERNAL_2dfda6f1_4_k_cu_N4cuda3std6ranges3__45__cpo4cendE,@object
	.size		_ZN27_INTERNAL_2dfda6f1_4_k_cu_N4cuda3std6ranges3__45__cpo4cendE,(_ZN27_INTERNAL_2dfda6f1_4_k_cu_N4cuda3std3__420unreachable_sentinelE - _ZN27_INTERNAL_2dfda6f1_4_k_cu_N4cuda3std6ranges3__45__cpo4cendE)
_ZN27_INTERNAL_2dfda6f1_4_k_cu_N4cuda3std6ranges3__45__cpo4cendE:
	.zero		1
	.type		_ZN27_INTERNAL_2dfda6f1_4_k_cu_N4cuda3std3__420unreachable_sentinelE,@object
	.size		_ZN27_INTERNAL_2dfda6f1_4_k_cu_N4cuda3std3__420unreachable_sentinelE,(_ZN27_INTERNAL_2dfda6f1_4_k_cu_N4cuda3std6ranges3__45__cpo5ssizeE - _ZN27_INTERNAL_2dfda6f1_4_k_cu_N4cuda3std3__420unreachable_sentinelE)
_ZN27_INTERNAL_2dfda6f1_4_k_cu_N4cuda3std3__420unreachable_sentinelE:
	.zero		1
	.type		_ZN27_INTERNAL_2dfda6f1_4_k_cu_N4cuda3std6ranges3__45__cpo5ssizeE,@object
	.size		_ZN27_INTERNAL_2dfda6f1_4_k_cu_N4cuda3std6ranges3__45__cpo5ssizeE,(_ZN27_INTERNAL_2dfda6f1_4_k_cu_N6thrust24THRUST_300001_SM_1000_NS12placeholders3_10E - _ZN27_INTERNAL_2dfda6f1_4_k_cu_N4cuda3std6ranges3__45__cpo5ssizeE)
_ZN27_INTERNAL_2dfda6f1_4_k_cu_N4cuda3std6ranges3__45__cpo5ssizeE:
	.zero		1
	.type		_ZN27_INTERNAL_2dfda6f1_4_k_cu_N6thrust24THRUST_300001_SM_1000_NS12placeholders3_10E,@object
	.size		_ZN27_INTERNAL_2dfda6f1_4_k_cu_N6thrust24THRUST_300001_SM_1000_NS12placeholders3_10E,(_ZN27_INTERNAL_2dfda6f1_4_k_cu_N4cuda3std3__45__cpo5crendE - _ZN27_INTERNAL_2dfda6f1_4_k_cu_N6thrust24THRUST_300001_SM_1000_NS12placeholders3_10E)
_ZN27_INTERNAL_2dfda6f1_4_k_cu_N6thrust24THRUST_300001_SM_1000_NS12placeholders3_10E:
	.zero		1
	.type		_ZN27_INTERNAL_2dfda6f1_4_k_cu_N4cuda3std3__45__cpo5crendE,@object
	.size		_ZN27_INTERNAL_2dfda6f1_4_k_cu_N4cuda3std3__45__cpo5crendE,(_ZN27_INTERNAL_2dfda6f1_4_k_cu_N4cuda3std6ranges3__45__cpo4prevE - _ZN27_INTERNAL_2dfda6f1_4_k_cu_N4cuda3std3__45__cpo5crendE)
_ZN27_INTERNAL_2dfda6f1_4_k_cu_N4cuda3std3__45__cpo5crendE:
	.zero		1
	.type		_ZN27_INTERNAL_2dfda6f1_4_k_cu_N4cuda3std6ranges3__45__cpo4prevE,@object
	.size		_ZN27_INTERNAL_2dfda6f1_4_k_cu_N4cuda3std6ranges3__45__cpo4prevE,(_ZN27_INTERNAL_2dfda6f1_4_k_cu_N4cuda3std6ranges3__45__cpo9iter_moveE - _ZN27_INTERNAL_2dfda6f1_4_k_cu_N4cuda3std6ranges3__45__cpo4prevE)
_ZN27_INTERNAL_2dfda6f1_4_k_cu_N4cuda3std6ranges3__45__cpo4prevE:
	.zero		1
	.type		_ZN27_INTERNAL_2dfda6f1_4_k_cu_N4cuda3std6ranges3__45__cpo9iter_moveE,@object
	.size		_ZN27_INTERNAL_2dfda6f1_4_k_cu_N4cuda3std6ranges3__45__cpo9iter_moveE,(_ZN27_INTERNAL_2dfda6f1_4_k_cu_N6thrust24THRUST_300001_SM_1000_NS12placeholders2_2E - _ZN27_INTERNAL_2dfda6f1_4_k_cu_N4cuda3std6ranges3__45__cpo9iter_moveE)
_ZN27_INTERNAL_2dfda6f1_4_k_cu_N4cuda3std6ranges3__45__cpo9iter_moveE:
	.zero		1
	.type		_ZN27_INTERNAL_2dfda6f1_4_k_cu_N6thrust24THRUST_300001_SM_1000_NS12placeholders2_2E,@object
	.size		_ZN27_INTERNAL_2dfda6f1_4_k_cu_N6thrust24THRUST_300001_SM_1000_NS12placeholders2_2E,(_ZN27_INTERNAL_2dfda6f1_4_k_cu_N6thrust24THRUST_300001_SM_1000_NS12placeholders2_4E - _ZN27_INTERNAL_2dfda6f1_4_k_cu_N6thrust24THRUST_300001_SM_1000_NS12placeholders2_2E)
_ZN27_INTERNAL_2dfda6f1_4_k_cu_N6thrust24THRUST_300001_SM_1000_NS12placeholders2_2E:
	.zero		1
	.type		_ZN27_INTERNAL_2dfda6f1_4_k_cu_N6thrust24THRUST_300001_SM_1000_NS12placeholders2_4E,@object
	.size		_ZN27_INTERNAL_2dfda6f1_4_k_cu_N6thrust24THRUST_300001_SM_1000_NS12placeholders2_4E,(_ZN27_INTERNAL_2dfda6f1_4_k_cu_N4cuda3std3__45__cpo3endE - _ZN27_INTERNAL_2dfda6f1_4_k_cu_N6thrust24THRUST_300001_SM_1000_NS12placeholders2_4E)
_ZN27_INTERNAL_2dfda6f1_4_k_cu_N6thrust24THRUST_300001_SM_1000_NS12placeholders2_4E:
	.zero		1
	.type		_ZN27_INTERNAL_2dfda6f1_4_k_cu_N4cuda3std3__45__cpo3endE,@object
	.size		_ZN27_INTERNAL_2dfda6f1_4_k_cu_N4cuda3std3__45__cpo3endE,(_ZN27_INTERNAL_2dfda6f1_4_k_cu_N4cuda3std6ranges3__45__cpo3endE - _ZN27_INTERNAL_2dfda6f1_4_k_cu_N4cuda3std3__45__cpo3endE)
_ZN27_INTERNAL_2dfda6f1_4_k_cu_N4cuda3std3__45__cpo3endE:
	.zero		1
	.type		_ZN27_INTERNAL_2dfda6f1_4_k_cu_N4cuda3std6ranges3__45__cpo3endE,@object
	.size		_ZN27_INTERNAL_2dfda6f1_4_k_cu_N4cuda3std6ranges3__45__cpo3endE,(_ZN27_INTERNAL_2dfda6f1_4_k_cu_N4cuda3std3__419piecewise_constructE - _ZN27_INTERNAL_2dfda6f1_4_k_cu_N4cuda3std6ranges3__45__cpo3endE)
_ZN27_INTERNAL_2dfda6f1_4_k_cu_N4cuda3std6ranges3__45__cpo3endE:
	.zero		1
	.type		_ZN27_INTERNAL_2dfda6f1_4_k_cu_N4cuda3std3__419piecewise_constructE,@object
	.size		_ZN27_INTERNAL_2dfda6f1_4_k_cu_N4cuda3std3__419piecewise_constructE,(_ZN27_INTERNAL_2dfda6f1_4_k_cu_N4cuda3std6ranges3__45__cpo5cdataE - _ZN27_INTERNAL_2dfda6f1_4_k_cu_N4cuda3std3__419piecewise_constructE)
_ZN27_INTERNAL_2dfda6f1_4_k_cu_N4cuda3std3__419piecewise_constructE:
	.zero		1
	.type		_ZN27_INTERNAL_2dfda6f1_4_k_cu_N4cuda3std6ranges3__45__cpo5cdataE,@object
	.size		_ZN27_INTERNAL_2dfda6f1_4_k_cu_N4cuda3std6ranges3__45__cpo5cdataE,(_ZN27_INTERNAL_2dfda6f1_4_k_cu_N6thrust24THRUST_300001_SM_1000_NS12placeholders2_8E - _ZN27_INTERNAL_2dfda6f1_4_k_cu_N4cuda3std6ranges3__45__cpo5cdataE)
_ZN27_INTERNAL_2dfda6f1_4_k_cu_N4cuda3std6ranges3__45__cpo5cdataE:
	.zero		1
	.type		_ZN27_INTERNAL_2dfda6f1_4_k_cu_N6thrust24THRUST_300001_SM_1000_NS12placeholders2_8E,@object
	.size		_ZN27_INTERNAL_2dfda6f1_4_k_cu_N6thrust24THRUST_300001_SM_1000_NS12placeholders2_8E,(_ZN27_INTERNAL_2dfda6f1_4_k_cu_N4cuda3std3__45__cpo4rendE - _ZN27_INTERNAL_2dfda6f1_4_k_cu_N6thrust24THRUST_300001_SM_1000_NS12placeholders2_8E)
_ZN27_INTERNAL_2dfda6f1_4_k_cu_N6thrust24THRUST_300001_SM_1000_NS12placeholders2_8E:
	.zero		1
	.type		_ZN27_INTERNAL_2dfda6f1_4_k_cu_N4cuda3std3__45__cpo4rendE,@object
	.size		_ZN27_INTERNAL_2dfda6f1_4_k_cu_N4cuda3std3__45__cpo4rendE,(_ZN27_INTERNAL_2dfda6f1_4_k_cu_N4cuda3std6ranges3__45__cpo9iter_swapE - _ZN27_INTERNAL_2dfda6f1_4_k_cu_N4cuda3std3__45__cpo4rendE)
_ZN27_INTERNAL_2dfda6f1_4_k_cu_N4cuda3std3__45__cpo4rendE:
	.zero		1
	.type		_ZN27_INTERNAL_2dfda6f1_4_k_cu_N4cuda3std6ranges3__45__cpo9iter_swapE,@object
	.size		_ZN27_INTERNAL_2dfda6f1_4_k_cu_N4cuda3std6ranges3__45__cpo9iter_swapE,(_ZN27_INTERNAL_2dfda6f1_4_k_cu_N4cuda3std3__48unexpectE - _ZN27_INTERNAL_2dfda6f1_4_k_cu_N4cuda3std6ranges3__45__cpo9iter_swapE)
_ZN27_INTERNAL_2dfda6f1_4_k_cu_N4cuda3std6ranges3__45__cpo9iter_swapE:
	.zero		1
	.type		_ZN27_INTERNAL_2dfda6f1_4_k_cu_N4cuda3std3__48unexpectE,@object
	.size		_ZN27_INTERNAL_2dfda6f1_4_k_cu_N4cuda3std3__48unexpectE,(_ZN27_INTERNAL_2dfda6f1_4_k_cu_N6thrust24THRUST_300001_SM_1000_NS6system6detail10sequential3seqE - _ZN27_INTERNAL_2dfda6f1_4_k_cu_N4cuda3std3__48unexpectE)
_ZN27_INTERNAL_2dfda6f1_4_k_cu_N4cuda3std3__48unexpectE:
	.zero		1
	.type		_ZN27_INTERNAL_2dfda6f1_4_k_cu_N6thrust24THRUST_300001_SM_1000_NS6system6detail10sequential3seqE,@object
	.size		_ZN27_INTERNAL_2dfda6f1_4_k_cu_N6thrust24THRUST_300001_SM_1000_NS6system6detail10sequential3seqE,(.L_29 - _ZN27_INTERNAL_2dfda6f1_4_k_cu_N6thrust24THRUST_300001_SM_1000_NS6system6detail10sequential3seqE)
_ZN27_INTERNAL_2dfda6f1_4_k_cu_N6thrust24THRUST_300001_SM_1000_NS6system6detail10sequential3seqE:
	.zero		1
.L_29:


//--------------------- .nv.shared._ZN3cub18CUB_300001_SM_10006detail10radix_sort33DeviceRadixSortExclusiveSumKernelINS1_5radix10policy_hubIsNS0_8NullTypeEjE10Policy1000EjEEvPT0_ --------------------------
	.section	.nv.shared._ZN3cub18CUB_300001_SM_10006detail10radix_sort33DeviceRadixSortExclusiveSumKernelINS1_5radix10policy_hubIsNS0_8NullTypeEjE10Policy1000EjEEvPT0_,"aw",@nobits
	.sectionflags	@""
	.align	16
.nv.shared._ZN3cub18CUB_300001_SM_10006detail10radix_sort33DeviceRadixSortExclusiveSumKernelINS1_5radix10policy_hubIsNS0_8NullTypeEjE10Policy1000EjEEvPT0_:
	.zero		2208


//--------------------- .nv.shared._ZN3cub18CUB_300001_SM_10006detail10radix_sort30DeviceRadixSortHistogramKernelINS1_5radix10policy_hubIsNS0_8NullTypeEjE10Policy1000ELNS0_9SortOrderE0EsjNS1_21identity_decomposer_tEEEvPT2_PKT1_SB_iiT3_ --------------------------
	.section	.nv.shared._ZN3cub18CUB_300001_SM_10006detail10radix_sort30DeviceRadixSortHistogramKernelINS1_5radix10policy_hubIsNS0_8NullTypeEjE10Policy1000ELNS0_9SortOrderE0EsjNS1_21identity_decomposer_tEEEvPT2_PKT1_SB_iiT3_,"aw",@nobits
	.sectionflags	@""
	.align	4
.nv.shared._ZN3cub18CUB_300001_SM_10006detail10radix_sort30DeviceRadixSortHistogramKernelINS1_5radix10policy_hubIsNS0_8NullTypeEjE10Policy1000ELNS0_9SortOrderE0EsjNS1_21identity_decomposer_tEEEvPT2_PKT1_SB_iiT3_:
	.zero		3072


//--------------------- .nv.shared._ZN3cub18CUB_300001_SM_10006detail10radix_sort31DeviceRadixSortSingleTileKernelINS1_5radix10policy_hubIsNS0_8NullTypeEjE10Policy1000ELNS0_9SortOrderE0EsS6_jNS1_21identity_decomposer_tEEEvPKT1_PSB_PKT2_PSF_T3_iiT4_ --------------------------
	.section	.nv.shared._ZN3cub18CUB_300001_SM_10006detail10radix_sort31DeviceRadixSortSingleTileKernelINS1_5radix10policy_hubIsNS0_8NullTypeEjE10Policy1000ELNS0_9SortOrderE0EsS6_jNS1_21identity_decomposer_tEEEvPKT1_PSB_PKT2_PSF_T3_iiT4_,"aw",@nobits
	.sectionflags	@""
	.align	16
.nv.shared._ZN3cub18CUB_300001_SM_10006detail10radix_sort31DeviceRadixSortSingleTileKernelINS1_5radix10policy_hubIsNS0_8NullTypeEjE10Policy1000ELNS0_9SortOrderE0EsS6_jNS1_21identity_decomposer_tEEEvPKT1_PSB_PKT2_PSF_T3_iiT4_:
	.zero		34880


//--------------------- .nv.constant0._ZN3cub18CUB_300001_SM_10006detail10radix_sort29DeviceRadixSortOnesweepKernelINS1_5radix10policy_hubIsNS0_8NullTypeEjE10Policy1000ELNS0_9SortOrderE0EsS6_jiiNS1_21identity_decomposer_tEEEvPT5_SC_PT3_PKSD_PT1_PKSH_PT2_PKSL_T4_iiT6_ --------------------------
	.section	.nv.constant0._ZN3cub18CUB_300001_SM_10006detail10radix_sort29DeviceRadixSortOnesweepKernelINS1_5radix10policy_hubIsNS0_8NullTypeEjE10Policy1000ELNS0_9SortOrderE0EsS6_jiiNS1_21identity_decomposer_tEEEvPT5_SC_PT3_PKSD_PT1_PKSH_PT2_PKSL_T4_iiT6_,"a",@progbits
	.sectionflags	@""
	.align	4
.nv.constant0._ZN3cub18CUB_300001_SM_10006detail10radix_sort29DeviceRadixSortOnesweepKernelINS1_5radix10policy_hubIsNS0_8NullTypeEjE10Policy1000ELNS0_9SortOrderE0EsS6_jiiNS1_21identity_decomposer_tEEEvPT5_SC_PT3_PKSD_PT1_PKSH_PT2_PKSL_T4_iiT6_:
	.zero		973


//--------------------- .nv.constant0._ZN3cub18CUB_300001_SM_10006detail10radix_sort33DeviceRadixSortExclusiveSumKernelINS1_5radix10policy_hubIsNS0_8NullTypeEjE10Policy1000EjEEvPT0_ --------------------------
	.section	.nv.constant0._ZN3cub18CUB_300001_SM_10006detail10radix_sort33DeviceRadixSortExclusiveSumKernelINS1_5radix10policy_hubIsNS0_8NullTypeEjE10Policy1000EjEEvPT0_,"a",@progbits
	.sectionflags	@""
	.align	4
.nv.constant0._ZN3cub18CUB_300001_SM_10006detail10radix_sort33DeviceRadixSortExclusiveSumKernelINS1_5radix10policy_hubIsNS0_8NullTypeEjE10Policy1000EjEEvPT0_:
	.zero		904


//--------------------- .nv.constant0._ZN3cub18CUB_300001_SM_10006detail10radix_sort30DeviceRadixSortHistogramKernelINS1_5radix10policy_hubIsNS0_8NullTypeEjE10Policy1000ELNS0_9SortOrderE0EsjNS1_21identity_decomposer_tEEEvPT2_PKT1_SB_iiT3_ --------------------------
	.section	.nv.constant0._ZN3cub18CUB_300001_SM_10006detail10radix_sort30DeviceRadixSortHistogramKernelINS1_5radix10policy_hubIsNS0_8NullTypeEjE10Policy1000ELNS0_9SortOrderE0EsjNS1_21identity_decomposer_tEEEvPT2_PKT1_SB_iiT3_,"a",@progbits
	.sectionflags	@""
	.align	4
.nv.constant0._ZN3cub18CUB_300001_SM_10006detail10radix_sort30DeviceRadixSortHistogramKernelINS1_5radix10policy_hubIsNS0_8NullTypeEjE10Policy1000ELNS0_9SortOrderE0EsjNS1_21identity_decomposer_tEEEvPT2_PKT1_SB_iiT3_:
	.zero		925


//--------------------- .nv.constant0._ZN3cub18CUB_300001_SM_10006detail10radix_sort31DeviceRadixSortSingleTileKernelINS1_5radix10policy_hubIsNS0_8NullTypeEjE10Policy1000ELNS0_9SortOrderE0EsS6_jNS1_21identity_decomposer_tEEEvPKT1_PSB_PKT2_PSF_T3_iiT4_ --------------------------
	.section	.nv.constant0._ZN3cub18CUB_300001_SM_10006detail10radix_sort31DeviceRadixSortSingleTileKernelINS1_5radix10policy_hubIsNS0_8NullTypeEjE10Policy1000ELNS0_9SortOrderE0EsS6_jNS1_21identity_decomposer_tEEEvPKT1_PSB_PKT2_PSF_T3_iiT4_,"a",@progbits
	.sectionflags	@""
	.align	4
.nv.constant0._ZN3cub18CUB_300001_SM_10006detail10radix_sort31DeviceRadixSortSingleTileKernelINS1_5radix10policy_hubIsNS0_8NullTypeEjE10Policy1000ELNS0_9SortOrderE0EsS6_jNS1_21identity_decomposer_tEEEvPKT1_PSB_PKT2_PSF_T3_iiT4_:
	.zero		941


//--------------------- .nv.constant0._ZN3cub18CUB_300001_SM_10006detail11EmptyKernelIvEEvv --------------------------
	.section	.nv.constant0._ZN3cub18CUB_300001_SM_10006detail11EmptyKernelIvEEvv,"a",@progbits
	.sectionflags	@""
	.align	4
.nv.constant0._ZN3cub18CUB_300001_SM_10006detail11EmptyKernelIvEEvv:
	.zero		896


//--------------------- .nv.constant0._Z11emptyKernelv --------------------------
	.section	.nv.constant0._Z11emptyKernelv,"a",@progbits
	.sectionflags	@""
	.align	4
.nv.constant0._Z11emptyKernelv:
	.zero		896


//--------------------- SYMBOLS --------------------------

	.type		.nv.reservedSmem.offset0,@object
	.size		.nv.reservedSmem.offset0,0x4
	.type		.nv.reservedSmem.cap,@object
	.size		.nv.reservedSmem.cap,0x4
